	.target	sm_80

	.elftype	@"ET_EXEC"


//--------------------- .note.nv.tkinfo           --------------------------
	.section	.note.nv.tkinfo,"",@"SHT_NOTE"
	.sectionflags	@"SHF_NOTE_NV_TKINFO"
	.tkinfo
        /*0018*/ 	.word	0x00000002
        /*0030*/ 	.string	""
        /*0030*/ 	.string	"ptxas"
        /*0030*/ 	.string	"Cuda compilation tools, release 13.0, V13.0.88"
        /*0030*/ 	.string	"Build cuda_13.0.r13.0/compiler.36424714_0"
        /*0030*/ 	.string	"-v  -suppress-debug-info  -lineinfo  -arch sm_80 "



//--------------------- .note.nv.cuinfo           --------------------------
	.section	.note.nv.cuinfo,"",@"SHT_NOTE"
	.sectionflags	@"SHF_NOTE_NV_CUINFO"
        /*0018*/ 	.short	0x0002
        /*001a*/ 	.short	0x0050
        /*001c*/ 	.short	0x0082
	.zero		2


//--------------------- .nv.info                  --------------------------
	.section	.nv.info,"",@"SHT_CUDA_INFO"
	.align	4


	//----- nvinfo : EIATTR_REGCOUNT
	.align		4
        /*0000*/ 	.byte	0x04, 0x2f
        /*0002*/ 	.short	(.L_1 - .L_0)
	.align		4
.L_0:
        /*0004*/ 	.word	index@(matmul_kernel)
        /*0008*/ 	.word	0x00000020


	//----- nvinfo : EIATTR_FRAME_SIZE
	.align		4
.L_1:
        /*000c*/ 	.byte	0x04, 0x11
        /*000e*/ 	.short	(.L_3 - .L_2)
	.align		4
.L_2:
        /*0010*/ 	.word	index@(matmul_kernel)
        /*0014*/ 	.word	0x00000948


	//----- nvinfo : EIATTR_MIN_STACK_SIZE
	.align		4
.L_3:
        /*0018*/ 	.byte	0x04, 0x12
        /*001a*/ 	.short	(.L_5 - .L_4)
	.align		4
.L_4:
        /*001c*/ 	.word	index@(matmul_kernel)
        /*0020*/ 	.word	0x00000948
.L_5:


//--------------------- .nv.info.matmul_kernel    --------------------------
	.section	.nv.info.matmul_kernel,"",@"SHT_CUDA_INFO"
	.sectionflags	@""
	.align	4


	//----- nvinfo : EIATTR_CUDA_API_VERSION
	.align		4
        /*0000*/ 	.byte	0x04, 0x37
        /*0002*/ 	.short	(.L_7 - .L_6)
.L_6:
        /*0004*/ 	.word	0x00000082


	//----- nvinfo : EIATTR_SW2861232_WAR
	.align		4
.L_7:
        /*0008*/ 	.byte	0x01, 0x35
	.zero		2


	//----- nvinfo : EIATTR_PARAM_CBANK
	.align		4
        /*000c*/ 	.byte	0x04, 0x0a
        /*000e*/ 	.short	(.L_9 - .L_8)
	.align		4
.L_8:
        /*0010*/ 	.word	index@(.nv.constant0.matmul_kernel)
        /*0014*/ 	.short	0x0160
        /*0016*/ 	.short	0x0050


	//----- nvinfo : EIATTR_CBANK_PARAM_SIZE
	.align		4
.L_9:
        /*0018*/ 	.byte	0x03, 0x19
        /*001a*/ 	.short	0x0050


	//----- nvinfo : EIATTR_KPARAM_INFO
	.align		4
        /*001c*/ 	.byte	0x04, 0x17
        /*001e*/ 	.short	(.L_11 - .L_10)
.L_10:
        /*0020*/ 	.word	0x00000000
        /*0024*/ 	.short	0x000d
        /*0026*/ 	.short	0x0048
        /*0028*/ 	.byte	0x00, 0xf4, 0x21, 0x00


	//----- nvinfo : EIATTR_KPARAM_INFO
	.align		4
.L_11:
        /*002c*/ 	.byte	0x04, 0x17
        /*002e*/ 	.short	(.L_13 - .L_12)
.L_12:
        /*0030*/ 	.word	0x00000000
        /*0034*/ 	.short	0x000c
        /*0036*/ 	.short	0x0040
        /*0038*/ 	.byte	0x00, 0xf4, 0x21, 0x00


	//----- nvinfo : EIATTR_KPARAM_INFO
	.align		4
.L_13:
        /*003c*/ 	.byte	0x04, 0x17
        /*003e*/ 	.short	(.L_15 - .L_14)
.L_14:
        /*0040*/ 	.word	0x00000000
        /*0044*/ 	.short	0x000b
        /*0046*/ 	.short	0x0038
        /*0048*/ 	.byte	0x00, 0xf0, 0x11, 0x00


	//----- nvinfo : EIATTR_KPARAM_INFO
	.align		4
.L_15:
        /*004c*/ 	.byte	0x04, 0x17
        /*004e*/ 	.short	(.L_17 - .L_16)
.L_16:
        /*0050*/ 	.word	0x00000000
        /*0054*/ 	.short	0x000a
        /*0056*/ 	.short	0x0034
        /*0058*/ 	.byte	0x00, 0xf0, 0x11, 0x00


	//----- nvinfo : EIATTR_KPARAM_INFO
	.align		4
.L_17:
        /*005c*/ 	.byte	0x04, 0x17
        /*005e*/ 	.short	(.L_19 - .L_18)
.L_18:
        /*0060*/ 	.word	0x00000000
        /*0064*/ 	.short	0x0009
        /*0066*/ 	.short	0x0030
        /*0068*/ 	.byte	0x00, 0xf0, 0x11, 0x00


	//----- nvinfo : EIATTR_KPARAM_INFO
	.align		4
.L_19:
        /*006c*/ 	.byte	0x04, 0x17
        /*006e*/ 	.short	(.L_21 - .L_20)
.L_20:
        /*0070*/ 	.word	0x00000000
        /*0074*/ 	.short	0x0008
        /*0076*/ 	.short	0x002c
        /*0078*/ 	.byte	0x00, 0xf0, 0x11, 0x00


	//----- nvinfo : EIATTR_KPARAM_INFO
	.align		4
.L_21:
        /*007c*/ 	.byte	0x04, 0x17
        /*007e*/ 	.short	(.L_23 - .L_22)
.L_22:
        /*0080*/ 	.word	0x00000000
        /*0084*/ 	.short	0x0007
        /*0086*/ 	.short	0x0028
        /*0088*/ 	.byte	0x00, 0xf0, 0x11, 0x00


	//----- nvinfo : EIATTR_KPARAM_INFO
	.align		4
.L_23:
        /*008c*/ 	.byte	0x04, 0x17
        /*008e*/ 	.short	(.L_25 - .L_24)
.L_24:
        /*0090*/ 	.word	0x00000000
        /*0094*/ 	.short	0x0006
        /*0096*/ 	.short	0x0024
        /*0098*/ 	.byte	0x00, 0xf0, 0x11, 0x00


	//----- nvinfo : EIATTR_KPARAM_INFO
	.align		4
.L_25:
        /*009c*/ 	.byte	0x04, 0x17
        /*009e*/ 	.short	(.L_27 - .L_26)
.L_26:
        /*00a0*/ 	.word	0x00000000
        /*00a4*/ 	.short	0x0005
        /*00a6*/ 	.short	0x0020
        /*00a8*/ 	.byte	0x00, 0xf0, 0x11, 0x00


	//----- nvinfo : EIATTR_KPARAM_INFO
	.align		4
.L_27:
        /*00ac*/ 	.byte	0x04, 0x17
        /*00ae*/ 	.short	(.L_29 - .L_28)
.L_28:
        /*00b0*/ 	.word	0x00000000
        /*00b4*/ 	.short	0x0004
        /*00b6*/ 	.short	0x001c
        /*00b8*/ 	.byte	0x00, 0xf0, 0x11, 0x00


	//----- nvinfo : EIATTR_KPARAM_INFO
	.align		4
.L_29:
        /*00bc*/ 	.byte	0x04, 0x17
        /*00be*/ 	.short	(.L_31 - .L_30)
.L_30:
        /*00c0*/ 	.word	0x00000000
        /*00c4*/ 	.short	0x0003
        /*00c6*/ 	.short	0x0018
        /*00c8*/ 	.byte	0x00, 0xf0, 0x11, 0x00


	//----- nvinfo : EIATTR_KPARAM_INFO
	.align		4
.L_31:
        /*00cc*/ 	.byte	0x04, 0x17
        /*00ce*/ 	.short	(.L_33 - .L_32)
.L_32:
        /*00d0*/ 	.word	0x00000000
        /*00d4*/ 	.short	0x0002
        /*00d6*/ 	.short	0x0010
        /*00d8*/ 	.byte	0x00, 0xf4, 0x21, 0x00


	//----- nvinfo : EIATTR_KPARAM_INFO
	.align		4
.L_33:
        /*00dc*/ 	.byte	0x04, 0x17
        /*00de*/ 	.short	(.L_35 - .L_34)
.L_34:
        /*00e0*/ 	.word	0x00000000
        /*00e4*/ 	.short	0x0001
        /*00e6*/ 	.short	0x0008
        /*00e8*/ 	.byte	0x00, 0xf4, 0x21, 0x00


	//----- nvinfo : EIATTR_KPARAM_INFO
	.align		4
.L_35:
        /*00ec*/ 	.byte	0x04, 0x17
        /*00ee*/ 	.short	(.L_37 - .L_36)
.L_36:
        /*00f0*/ 	.word	0x00000000
        /*00f4*/ 	.short	0x0000
        /*00f6*/ 	.short	0x0000
        /*00f8*/ 	.byte	0x00, 0xf4, 0x21, 0x00


	//----- nvinfo : EIATTR_MAXREG_COUNT
	.align		4
.L_37:
        /*00fc*/ 	.byte	0x03, 0x1b
        /*00fe*/ 	.short	0x0080


	//----- nvinfo : EIATTR_NUM_BARRIERS
	.align		4
        /*0100*/ 	.byte	0x02, 0x4c
        /*0102*/ 	.byte	0x01
	.zero		1


	//----- nvinfo : EIATTR_ANNOTATIONS
	.align		4
        /*0104*/ 	.byte	0x04, 0x55
        /*0106*/ 	.short	(.L_39 - .L_38)


	//   ....[0]....
.L_38:
        /*0108*/ 	.word	0x00000001
        /*010c*/ 	.byte	0x80, 0x05, 0x00, 0x00, 0x01, 0x00, 0x00, 0x00, 0xb0, 0x05, 0x00, 0x00, 0x01, 0x00, 0x00, 0x00
        /* <DEDUP_REMOVED lines=875> */
        /*37cc*/ 	.byte	0xb0, 0xf7, 0x00, 0x00, 0x01, 0x00, 0x00, 0x00, 0xc0, 0xf7, 0x00, 0x00


	//----- nvinfo : EIATTR_MERCURY_ISA_VERSION
	.align		4
.L_39:
        /*37d8*/ 	.byte	0x03, 0x5f
        /*37da*/ 	.short	0x0000


	//----- nvinfo : EIATTR_EXIT_INSTR_OFFSETS
	.align		4
        /*37dc*/ 	.byte	0x04, 0x1c
        /*37de*/ 	.short	(.L_41 - .L_40)


	//   ....[0]....
.L_40:
        /*37e0*/ 	.word	0x0000fb20


	//   ....[1]....
        /*37e4*/ 	.word	0x0000fb50


	//----- nvinfo : EIATTR_REQNTID
	.align		4
.L_41:
        /*37e8*/ 	.byte	0x04, 0x10
        /*37ea*/ 	.short	(.L_43 - .L_42)
.L_42:
        /*37ec*/ 	.word	0x00000200
        /*37f0*/ 	.word	0x00000001
        /*37f4*/ 	.word	0x00000001
.L_43:


//--------------------- .nv.callgraph             --------------------------
	.section	.nv.callgraph,"",@"SHT_CUDA_CALLGRAPH"
	.align	4
	.sectionentsize	8
	.align		4
        /*0000*/ 	.word	0x00000000
	.align		4
        /*0004*/ 	.word	0xffffffff
	.align		4
        /*0008*/ 	.word	0x00000000
	.align		4
        /*000c*/ 	.word	0xfffffffe
	.align		4
        /*0010*/ 	.word	0x00000000
	.align		4
        /*0014*/ 	.word	0xfffffffd
	.align		4
        /*0018*/ 	.word	0x00000000
	.align		4
        /*001c*/ 	.word	0xfffffffc


//--------------------- .nv.rel.action            --------------------------
	.section	.nv.rel.action,"",@"SHT_CUDA_RELOCINFO"
	.align	8
	.sectionentsize	8
        /*0000*/ 	.byte	0x73, 0x00, 0x00, 0x00, 0x00, 0x00, 0x00, 0x00, 0x00, 0x00, 0x00, 0x11, 0x25, 0x00, 0x05, 0x36


//--------------------- .nv.constant0.matmul_kernel --------------------------
	.section	.nv.constant0.matmul_kernel,"a",@progbits
	.sectionflags	@""
	.align	4
.nv.constant0.matmul_kernel:
	.zero		432


//--------------------- .text.matmul_kernel       --------------------------
	.section	.text.matmul_kernel,"ax",@progbits
	.sectioninfo	@"SHI_REGISTERS=32"
	.align	128
        .global         matmul_kernel
        .type           matmul_kernel,@function
        .size           matmul_kernel,(.L_x_5 - matmul_kernel)
        .other          matmul_kernel,@"STO_CUDA_ENTRY STV_DEFAULT"
matmul_kernel:
.text.matmul_kernel:
[----:B------:R-:W-:-:S03]  /*0000*/  IMAD.MOV.U32 R1, RZ, RZ, c[0x0][0x28] ;  /* 0x00000a00ff017624 */ /* 0x000fc600078e00ff */
[----:B------:R-:W-:Y:S01]  /*0010*/  IMAD.MOV.U32 R0, RZ, RZ, c[0x0][0x17c] ;  /* 0x00005f00ff007624 */ /* 0x000fe200078e00ff */
[----:B------:R-:W0:Y:S01]  /*0020*/  S2R R29, SR_TID.X ;  /* 0x00000000001d7919 */ /* 0x000e220000002100 */
[----:B------:R-:W-:Y:S01]  /*0030*/  IADD3 R1, R1, -0x948, RZ ;  /* 0xfffff6b801017810 */ /* 0x000fe20007ffe0ff */
[----:B------:R-:W-:Y:S02]  /*0040*/  ULDC UR4, c[0x0][0x180] ;  /* 0x0000600000047ab9 */ /* 0x000fe40000000800 */
[----:B------:R-:W-:Y:S01]  /*0050*/  IADD3 R0, R0, 0x1ff, RZ ;  /* 0x000001ff00007810 */ /* 0x000fe20007ffe0ff */
[----:B------:R-:W-:-:S03]  /*0060*/  ULDC.64 UR6, c[0x0][0x118] ;  /* 0x0000460000067ab9 */ /* 0x000fc60000000a00 */
[----:B------:R-:W-:-:S04]  /*0070*/  SHF.R.S32.HI R3, RZ, 0x1f, R0 ;  /* 0x0000001fff037819 */ /* 0x000fc80000011400 */
[----:B------:R-:W-:-:S04]  /*0080*/  LEA.HI R3, R3, R0, RZ, 0x9 ;  /* 0x0000000003037211 */ /* 0x000fc800078f48ff */
[----:B------:R-:W-:Y:S02]  /*0090*/  SHF.R.S32.HI R0, RZ, 0x9, R3 ;  /* 0x00000009ff007819 */ /* 0x000fe40000011403 */
[----:B------:R-:W1:Y:S03]  /*00a0*/  S2R R3, SR_CTAID.X ;  /* 0x0000000000037919 */ /* 0x000e660000002500 */
[----:B------:R-:W-:-:S05]  /*00b0*/  IMAD.SHL.U32 R0, R0, 0x8, RZ ;  /* 0x0000000800007824 */ /* 0x000fca00078e00ff */
[-C--:B------:R-:W-:Y:S02]  /*00c0*/  IABS R7, R0.reuse ;  /* 0x0000000000077213 */ /* 0x080fe40000000000 */
[----:B------:R-:W-:Y:S02]  /*00d0*/  IABS R10, R0 ;  /* 0x00000000000a7213 */ /* 0x000fe40000000000 */
[----:B------:R-:W2:Y:S01]  /*00e0*/  I2F.RP R2, R7 ;  /* 0x0000000700027306 */ /* 0x000ea20000209400 */
[----:B-1----:R-:W-:-:S07]  /*00f0*/  IABS R8, R3 ;  /* 0x0000000300087213 */ /* 0x002fce0000000000 */
[----:B--2---:R-:W1:Y:S02]  /*0100*/  MUFU.RCP R2, R2 ;  /* 0x0000000200027308 */ /* 0x004e640000001000 */
[----:B-1----:R-:W-:Y:S01]  /*0110*/  IADD3 R4, R2, 0xffffffe, RZ ;  /* 0x0ffffffe02047810 */ /* 0x002fe20007ffe0ff */
[----:B------:R-:W-:-:S05]  /*0120*/  IMAD.MOV R2, RZ, RZ, -R10 ;  /* 0x000000ffff027224 */ /* 0x000fca00078e0a0a */
[----:B------:R1:W2:Y:S02]  /*0130*/  F2I.FTZ.U32.TRUNC.NTZ R5, R4 ;  /* 0x0000000400057305 */ /* 0x0002a4000021f000 */
[----:B-1----:R-:W-:Y:S02]  /*0140*/  IMAD.MOV.U32 R4, RZ, RZ, RZ ;  /* 0x000000ffff047224 */ /* 0x002fe400078e00ff */
[----:B--2---:R-:W-:-:S04]  /*0150*/  IMAD.MOV R6, RZ, RZ, -R5 ;  /* 0x000000ffff067224 */ /* 0x004fc800078e0a05 */
[----:B------:R-:W-:Y:S02]  /*0160*/  IMAD R9, R6, R7, RZ ;  /* 0x0000000706097224 */ /* 0x000fe400078e02ff */
[----:B------:R-:W-:Y:S02]  /*0170*/  IMAD.MOV.U32 R6, RZ, RZ, R8 ;  /* 0x000000ffff067224 */ /* 0x000fe400078e0008 */
[----:B------:R-:W-:-:S06]  /*0180*/  IMAD.HI.U32 R5, R5, R9, R4 ;  /* 0x0000000905057227 */ /* 0x000fcc00078e0004 */
[----:B------:R-:W-:-:S04]  /*0190*/  IMAD.HI.U32 R5, R5, R6, RZ ;  /* 0x0000000605057227 */ /* 0x000fc800078e00ff */
[----:B------:R-:W-:-:S05]  /*01a0*/  IMAD R2, R5, R2, R6 ;  /* 0x0000000205027224 */ /* 0x000fca00078e0206 */
[----:B------:R-:W-:-:S13]  /*01b0*/  ISETP.GT.U32.AND P1, PT, R7, R2, PT ;  /* 0x000000020700720c */ /* 0x000fda0003f24070 */
[----:B------:R-:W-:Y:S01]  /*01c0*/  @!P1 IMAD.IADD R2, R2, 0x1, -R7 ;  /* 0x0000000102029824 */ /* 0x000fe200078e0a07 */
[----:B------:R-:W-:Y:S02]  /*01d0*/  @!P1 IADD3 R5, R5, 0x1, RZ ;  /* 0x0000000105059810 */ /* 0x000fe40007ffe0ff */
[----:B------:R-:W-:Y:S02]  /*01e0*/  ISETP.NE.AND P1, PT, R0, RZ, PT ;  /* 0x000000ff0000720c */ /* 0x000fe40003f25270 */
[----:B------:R-:W-:Y:S02]  /*01f0*/  ISETP.GE.U32.AND P0, PT, R2, R7, PT ;  /* 0x000000070200720c */ /* 0x000fe40003f06070 */
[----:B------:R-:W-:-:S04]  /*0200*/  LOP3.LUT R2, R3, R0, RZ, 0x3c, !PT ;  /* 0x0000000003027212 */ /* 0x000fc800078e3cff */
[----:B------:R-:W-:Y:S01]  /*0210*/  ISETP.GE.AND P2, PT, R2, RZ, PT ;  /* 0x000000ff0200720c */ /* 0x000fe20003f46270 */
[----:B------:R-:W-:-:S05]  /*0220*/  IMAD.MOV.U32 R2, RZ, RZ, c[0x0][0x178] ;  /* 0x00005e00ff027624 */ /* 0x000fca00078e00ff */
[----:B------:R-:W-:Y:S02]  /*0230*/  IADD3 R2, R2, 0x7f, RZ ;  /* 0x0000007f02027810 */ /* 0x000fe40007ffe0ff */
[----:B------:R-:W-:-:S05]  /*0240*/  @P0 IADD3 R5, R5, 0x1, RZ ;  /* 0x0000000105050810 */ /* 0x000fca0007ffe0ff */
[----:B------:R-:W-:Y:S01]  /*0250*/  IMAD.MOV.U32 R4, RZ, RZ, R5 ;  /* 0x000000ffff047224 */ /* 0x000fe200078e0005 */
[----:B------:R-:W-:-:S03]  /*0260*/  SHF.R.S32.HI R5, RZ, 0x1f, R2 ;  /* 0x0000001fff057819 */ /* 0x000fc60000011402 */
[----:B------:R-:W-:Y:S01]  /*0270*/  @!P2 IMAD.MOV R4, RZ, RZ, -R4 ;  /* 0x000000ffff04a224 */ /* 0x000fe200078e0a04 */
[----:B------:R-:W-:Y:S02]  /*0280*/  @!P1 LOP3.LUT R4, RZ, R0, RZ, 0x33, !PT ;  /* 0x00000000ff049212 */ /* 0x000fe400078e33ff */
[----:B------:R-:W-:-:S03]  /*0290*/  LEA.HI R5, R5, R2, RZ, 0x7 ;  /* 0x0000000205057211 */ /* 0x000fc600078f38ff */
[----:B------:R-:W-:Y:S02]  /*02a0*/  IMAD.SHL.U32 R2, R4, 0x8, RZ ;  /* 0x0000000804027824 */ /* 0x000fe400078e00ff */
[----:B------:R-:W-:-:S03]  /*02b0*/  IMAD.MOV R4, RZ, RZ, -R4 ;  /* 0x000000ffff047224 */ /* 0x000fc600078e0a04 */
[----:B------:R-:W-:Y:S01]  /*02c0*/  LEA.HI.SX32 R5, R5, -R2, 0x19 ;  /* 0x8000000205057211 */ /* 0x000fe200078fcaff */
[----:B------:R-:W-:Y:S02]  /*02d0*/  IMAD R11, R0, R4, R3 ;  /* 0x00000004000b7224 */ /* 0x000fe400078e0203 */
[----:B------:R-:W-:Y:S01]  /*02e0*/  IMAD.MOV.U32 R4, RZ, RZ, RZ ;  /* 0x000000ffff047224 */ /* 0x000fe200078e00ff */
[----:B------:R-:W-:-:S04]  /*02f0*/  IMNMX R8, R5, 0x8, PT ;  /* 0x0000000805087817 */ /* 0x000fc80003800200 */
[----:B------:R-:W-:-:S04]  /*0300*/  IABS R7, R8 ;  /* 0x0000000800077213 */ /* 0x000fc80000000000 */
[----:B------:R-:W1:Y:S08]  /*0310*/  I2F.RP R6, R7 ;  /* 0x0000000700067306 */ /* 0x000e700000209400 */
[----:B-1----:R-:W1:Y:S02]  /*0320*/  MUFU.RCP R6, R6 ;  /* 0x0000000600067308 */ /* 0x002e640000001000 */
[----:B-1----:R-:W-:-:S06]  /*0330*/  IADD3 R5, R6, 0xffffffe, RZ ;  /* 0x0ffffffe06057810 */ /* 0x002fcc0007ffe0ff */
[----:B------:R-:W1:Y:S02]  /*0340*/  F2I.FTZ.U32.TRUNC.NTZ R5, R5 ;  /* 0x0000000500057305 */ /* 0x000e64000021f000 */
[----:B-1----:R-:W-:-:S04]  /*0350*/  IMAD.MOV R9, RZ, RZ, -R5 ;  /* 0x000000ffff097224 */ /* 0x002fc800078e0a05 */
[----:B------:R-:W-:Y:S01]  /*0360*/  IMAD.MOV.U32 R0, RZ, RZ, R9 ;  /* 0x000000ffff007224 */ /* 0x000fe200078e0009 */
[----:B------:R-:W-:-:S03]  /*0370*/  IABS R9, R11 ;  /* 0x0000000b00097213 */ /* 0x000fc60000000000 */
[----:B------:R-:W-:Y:S01]  /*0380*/  IMAD R3, R0, R7, RZ ;  /* 0x0000000700037224 */ /* 0x000fe200078e02ff */
[----:B------:R-:W-:-:S03]  /*0390*/  IABS R0, R8 ;  /* 0x0000000800007213 */ /* 0x000fc60000000000 */
[----:B------:R-:W-:Y:S01]  /*03a0*/  IMAD.HI.U32 R4, R5, R3, R4 ;  /* 0x0000000305047227 */ /* 0x000fe200078e0004 */
[----:B0-----:R-:W-:-:S03]  /*03b0*/  SHF.R.U32.HI R5, RZ, 0x7, R29 ;  /* 0x00000007ff057819 */ /* 0x001fc6000001161d */
[----:B------:R-:W-:Y:S01]  /*03c0*/  IMAD.MOV R0, RZ, RZ, -R0 ;  /* 0x000000ffff007224 */ /* 0x000fe200078e0a00 */
[----:B------:R-:W-:Y:S01]  /*03d0*/  SGXT.U32 R12, R5, 0x2 ;  /* 0x00000002050c781a */ /* 0x000fe20000000000 */
[----:B------:R-:W-:-:S03]  /*03e0*/  IMAD.HI.U32 R4, R4, R9, RZ ;  /* 0x0000000904047227 */ /* 0x000fc600078e00ff */
[----:B------:R-:W-:Y:S01]  /*03f0*/  LOP3.LUT R5, R12, 0x8, RZ, 0xfc, !PT ;  /* 0x000000080c057812 */ /* 0x000fe200078efcff */
[----:B------:R-:W-:Y:S01]  /*0400*/  IMAD R0, R4, R0, R9 ;  /* 0x0000000004007224 */ /* 0x000fe200078e0209 */
[----:B------:R-:W-:-:S04]  /*0410*/  LOP3.LUT R5, R12, 0x14, RZ, 0xfc, !PT ;  /* 0x000000140c057812 */ /* 0x000fc800078efcff */
[----:B------:R-:W-:-:S13]  /*0420*/  ISETP.GT.U32.AND P1, PT, R7, R0, PT ;  /* 0x000000000700720c */ /* 0x000fda0003f24070 */
[----:B------:R-:W-:Y:S01]  /*0430*/  @!P1 IMAD.IADD R0, R0, 0x1, -R7 ;  /* 0x0000000100009824 */ /* 0x000fe200078e0a07 */
[----:B------:R-:W-:Y:S02]  /*0440*/  @!P1 IADD3 R4, R4, 0x1, RZ ;  /* 0x0000000104049810 */ /* 0x000fe40007ffe0ff */
[----:B------:R-:W-:Y:S02]  /*0450*/  ISETP.NE.AND P1, PT, R8, RZ, PT ;  /* 0x000000ff0800720c */ /* 0x000fe40003f25270 */
[----:B------:R-:W-:Y:S02]  /*0460*/  ISETP.GE.U32.AND P0, PT, R0, R7, PT ;  /* 0x000000070000720c */ /* 0x000fe40003f06070 */
[----:B------:R-:W-:-:S04]  /*0470*/  LOP3.LUT R0, R11, R8, RZ, 0x3c, !PT ;  /* 0x000000080b007212 */ /* 0x000fc800078e3cff */
[----:B------:R-:W-:-:S07]  /*0480*/  ISETP.GE.AND P2, PT, R0, RZ, PT ;  /* 0x000000ff0000720c */ /* 0x000fce0003f46270 */
[----:B------:R-:W-:-:S05]  /*0490*/  @P0 IADD3 R4, R4, 0x1, RZ ;  /* 0x0000000104040810 */ /* 0x000fca0007ffe0ff */
[----:B------:R-:W-:Y:S02]  /*04a0*/  IMAD.MOV.U32 R0, RZ, RZ, R4 ;  /* 0x000000ffff007224 */ /* 0x000fe400078e0004 */
[----:B------:R-:W-:Y:S02]  /*04b0*/  IMAD.MOV.U32 R4, RZ, RZ, c[0x0][0x180] ;  /* 0x00006000ff047624 */ /* 0x000fe400078e00ff */
[----:B------:R-:W-:Y:S01]  /*04c0*/  @!P2 IMAD.MOV R0, RZ, RZ, -R0 ;  /* 0x000000ffff00a224 */ /* 0x000fe200078e0a00 */
[----:B------:R-:W-:Y:S02]  /*04d0*/  @!P1 LOP3.LUT R0, RZ, R8, RZ, 0x33, !PT ;  /* 0x00000008ff009212 */ /* 0x000fe400078e33ff */
[----:B------:R-:W-:-:S03]  /*04e0*/  IADD3 R4, R4, 0x1f, RZ ;  /* 0x0000001f04047810 */ /* 0x000fc60007ffe0ff */
[----:B------:R-:W-:Y:S01]  /*04f0*/  IMAD.MOV R3, RZ, RZ, -R0 ;  /* 0x000000ffff037224 */ /* 0x000fe200078e0a00 */
[----:B------:R-:W-:Y:S01]  /*0500*/  ISETP.GT.AND P0, PT, R4, 0x1f, PT ;  /* 0x0000001f0400780c */ /* 0x000fe20003f04270 */
[----:B------:R-:W-:Y:S02]  /*0510*/  IMAD.SHL.U32 R0, R0, 0x200, RZ ;  /* 0x0000020000007824 */ /* 0x000fe400078e00ff */
[----:B------:R-:W-:-:S04]  /*0520*/  IMAD R3, R8, R3, R11 ;  /* 0x0000000308037224 */ /* 0x000fc800078e020b */
[----:B------:R-:W-:Y:S01]  /*0530*/  IMAD.IADD R3, R2, 0x1, R3 ;  /* 0x0000000102037824 */ /* 0x000fe200078e0203 */
[----:B------:R-:W-:-:S05]  /*0540*/  LOP3.LUT R2, R29, 0x7f, RZ, 0xc0, !PT ;  /* 0x0000007f1d027812 */ /* 0x000fca00078ec0ff */
[----:B------:R-:W-:Y:S01]  /*0550*/  IMAD R28, R3, 0x80, R2 ;  /* 0x00000080031c7824 */ /* 0x000fe200078e0202 */
[C---:B------:R-:W-:Y:S02]  /*0560*/  LOP3.LUT R2, R12.reuse, 0x4, RZ, 0xfc, !PT ;  /* 0x000000040c027812 */ /* 0x040fe400078efcff */
[C---:B------:R-:W-:Y:S02]  /*0570*/  LOP3.LUT R3, R12.reuse, 0xc, RZ, 0xfc, !PT ;  /* 0x0000000c0c037812 */ /* 0x040fe400078efcff */
[----:B------:R0:W-:Y:S01]  /*0580*/  STL [R1+0x43c], R28 ;  /* 0x00043c1c01007387 */ /* 0x0001e20000100800 */
[C---:B------:R-:W-:Y:S02]  /*0590*/  LOP3.LUT R2, R12.reuse, 0x10, RZ, 0xfc, !PT ;  /* 0x000000100c027812 */ /* 0x040fe400078efcff */
[C---:B------:R-:W-:Y:S01]  /*05a0*/  LOP3.LUT R3, R12.reuse, 0x18, RZ, 0xfc, !PT ;  /* 0x000000180c037812 */ /* 0x040fe200078efcff */
[----:B------:R0:W-:Y:S01]  /*05b0*/  STL [R1+0x304], R0 ;  /* 0x0003040001007387 */ /* 0x0001e20000100800 */
[----:B------:R-:W-:Y:S01]  /*05c0*/  LOP3.LUT R2, R12, 0x1c, RZ, 0xfc, !PT ;  /* 0x0000001c0c027812 */ /* 0x000fe200078efcff */
[----:B------:R-:W-:Y:S05]  /*05d0*/  @P0 BRA `(.L_x_0) ;  /* 0x0000039000000947 */ /* 0x000fea0003800000 */
[C---:B------:R-:W-:Y:S01]  /*05e0*/  IMAD.SHL.U32 R2, R29.reuse, 0x80, RZ ;  /* 0x000000801d027824 */ /* 0x040fe200078e00ff */
[----:B------:R-:W-:Y:S01]  /*05f0*/  CS2R R24, SRZ ;  /* 0x0000000000187805 */ /* 0x000fe2000001ff00 */
[----:B0-----:R-:W-:Y:S01]  /*0600*/  IMAD.SHL.U32 R0, R29, 0x10, RZ ;  /* 0x000000101d007824 */ /* 0x001fe200078e00ff */
[----:B------:R-:W-:Y:S01]  /*0610*/  CS2R R26, SRZ ;  /* 0x00000000001a7805 */ /* 0x000fe2000001ff00 */
[----:B------:R-:W-:Y:S01]  /*0620*/  CS2R R16, SRZ ;  /* 0x0000000000107805 */ /* 0x000fe2000001ff00 */
[----:B------:R0:W-:Y:S01]  /*0630*/  STL [R1+0x440], R2 ;  /* 0x0004400201007387 */ /* 0x0001e20000100800 */
[----:B------:R-:W-:Y:S01]  /*0640*/  CS2R R18, SRZ ;  /* 0x0000000000127805 */ /* 0x000fe2000001ff00 */
[----:B------:R-:W-:Y:S01]  /*0650*/  CS2R R12, SRZ ;  /* 0x00000000000c7805 */ /* 0x000fe2000001ff00 */
[----:B------:R-:W-:Y:S01]  /*0660*/  CS2R R14, SRZ ;  /* 0x00000000000e7805 */ /* 0x000fe2000001ff00 */
[----:B------:R0:W-:Y:S01]  /*0670*/  STL [R1+0x444], R0 ;  /* 0x0004440001007387 */ /* 0x0001e20000100800 */
[----:B------:R-:W-:Y:S01]  /*0680*/  CS2R R8, SRZ ;  /* 0x0000000000087805 */ /* 0x000fe2000001ff00 */
[----:B------:R-:W-:Y:S01]  /*0690*/  CS2R R10, SRZ ;  /* 0x00000000000a7805 */ /* 0x000fe2000001ff00 */
[----:B------:R-:W-:Y:S01]  /*06a0*/  CS2R R4, SRZ ;  /* 0x0000000000047805 */ /* 0x000fe2000001ff00 */
[----:B------:R0:W-:Y:S01]  /*06b0*/  STL [R1], RZ ;  /* 0x000000ff01007387 */ /* 0x0001e20000100800 */
[----:B------:R-:W-:Y:S01]  /*06c0*/  CS2R R6, SRZ ;  /* 0x0000000000067805 */ /* 0x000fe2000001ff00 */
[----:B------:R-:W-:Y:S01]  /*06d0*/  CS2R R20, SRZ ;  /* 0x0000000000147805 */ /* 0x000fe2000001ff00 */
[----:B------:R-:W-:Y:S01]  /*06e0*/  CS2R R22, SRZ ;  /* 0x0000000000167805 */ /* 0x000fe2000001ff00 */
[----:B------:R0:W-:Y:S04]  /*06f0*/  STL [R1+0x4], RZ ;  /* 0x000004ff01007387 */ /* 0x0001e80000100800 */
        /* <DEDUP_REMOVED lines=37> */
[----:B------:R0:W-:Y:S01]  /*0950*/  STL [R1+0x17c], RZ ;  /* 0x00017cff01007387 */ /* 0x0001e20000100800 */
[----:B------:R-:W-:Y:S05]  /*0960*/  BRA `(.L_x_1) ;  /* 0x0000a7e000007947 */ /* 0x000fea0003800000 */
.L_x_0:
[----:B------:R-:W-:Y:S01]  /*0970*/  IABS R11, c[0x0][0x17c] ;  /* 0x00005f00000b7a13 */ /* 0x000fe20000000000 */
[----:B------:R-:W-:Y:S01]  /*0980*/  IMAD.MOV.U32 R23, RZ, RZ, R0 ;  /* 0x000000ffff177224 */ /* 0x000fe200078e0000 */
[----:B------:R-:W-:-:S02]  /*0990*/  SHF.R.U32.HI R16, RZ, 0x5, R29 ;  /* 0x00000005ff107819 */ /* 0x000fc4000001161d */
[----:B------:R-:W1:Y:S02]  /*09a0*/  I2F.RP R5, R11 ;  /* 0x0000000b00057306 */ /* 0x000e640000209400 */
[----:B------:R-:W-:Y:S02]  /*09b0*/  SGXT.U32 R16, R16, 0x4 ;  /* 0x000000041010781a */ /* 0x000fe40000000000 */
[----:B0-----:R-:W-:Y:S02]  /*09c0*/  LEA.HI R0, R29, R23, RZ, 0x1b ;  /* 0x000000171d007211 */ /* 0x001fe400078fd8ff */
[----:B------:R-:W-:Y:S01]  /*09d0*/  LOP3.LUT R16, R23, R16, RZ, 0xfc, !PT ;  /* 0x0000001017107212 */ /* 0x000fe200078efcff */
[----:B------:R-:W-:Y:S01]  /*09e0*/  IMAD.MOV.U32 R23, RZ, RZ, R28 ;  /* 0x000000ffff177224 */ /* 0x000fe200078e001c */
[C---:B------:R-:W-:Y:S02]  /*09f0*/  IADD3 R6, R0.reuse, 0x1f0, RZ ;  /* 0x000001f000067810 */ /* 0x040fe40007ffe0ff */
[----:B------:R-:W-:-:S02]  /*0a00*/  IADD3 R9, R0, 0x1d0, RZ ;  /* 0x000001d000097810 */ /* 0x000fc40007ffe0ff */
[----:B------:R-:W-:Y:S02]  /*0a10*/  IABS R7, R6 ;  /* 0x0000000600077213 */ /* 0x000fe40000000000 */
[----:B------:R-:W-:Y:S01]  /*0a20*/  IABS R10, R9 ;  /* 0x00000009000a7213 */ /* 0x000fe20000000000 */
[----:B-1----:R-:W0:Y:S01]  /*0a30*/  MUFU.RCP R5, R5 ;  /* 0x0000000500057308 */ /* 0x002e220000001000 */
[----:B------:R-:W-:Y:S02]  /*0a40*/  ISETP.GE.AND P3, PT, R6, RZ, PT ;  /* 0x000000ff0600720c */ /* 0x000fe40003f66270 */
[----:B------:R-:W-:Y:S02]  /*0a50*/  ISETP.GE.AND P1, PT, R9, RZ, PT ;  /* 0x000000ff0900720c */ /* 0x000fe40003f26270 */
[----:B------:R-:W-:Y:S02]  /*0a60*/  IADD3 R9, R0, 0x1b0, RZ ;  /* 0x000001b000097810 */ /* 0x000fe40007ffe0ff */
[----:B------:R-:W-:-:S02]  /*0a70*/  LOP3.LUT R18, R16, 0x120, RZ, 0xfc, !PT ;  /* 0x0000012010127812 */ /* 0x000fc400078efcff */
[C---:B------:R-:W-:Y:S02]  /*0a80*/  LOP3.LUT R20, R16.reuse, 0x100, RZ, 0xfc, !PT ;  /* 0x0000010010147812 */ /* 0x040fe400078efcff */
[----:B------:R-:W-:Y:S02]  /*0a90*/  LOP3.LUT R26, R16, 0xe0, RZ, 0xfc, !PT ;  /* 0x000000e0101a7812 */ /* 0x000fe400078efcff */
[----:B------:R-:W-:Y:S02]  /*0aa0*/  IADD3 R21, R0, 0xb0, RZ ;  /* 0x000000b000157810 */ /* 0x000fe40007ffe0ff */
[----:B0-----:R-:W-:Y:S02]  /*0ab0*/  IADD3 R2, R5, 0xffffffe, RZ ;  /* 0x0ffffffe05027810 */ /* 0x001fe40007ffe0ff */
[----:B------:R-:W-:Y:S02]  /*0ac0*/  LOP3.LUT R5, R16, 0x1e0, RZ, 0xfc, !PT ;  /* 0x000001e010057812 */ /* 0x000fe400078efcff */
[----:B------:R0:W1:Y:S02]  /*0ad0*/  F2I.FTZ.U32.TRUNC.NTZ R3, R2 ;  /* 0x0000000200037305 */ /* 0x000064000021f000 */
[----:B------:R-:W-:Y:S01]  /*0ae0*/  IABS R12, R5 ;  /* 0x00000005000c7213 */ /* 0x000fe20000000000 */
[----:B0-----:R-:W-:-:S02]  /*0af0*/  IMAD.MOV.U32 R2, RZ, RZ, RZ ;  /* 0x000000ffff027224 */ /* 0x001fc400078e00ff */
[----:B-1----:R-:W-:-:S04]  /*0b00*/  IMAD.MOV R8, RZ, RZ, -R3 ;  /* 0x000000ffff087224 */ /* 0x002fc800078e0a03 */
[----:B------:R-:W-:Y:S02]  /*0b10*/  IMAD R17, R8, R11, RZ ;  /* 0x0000000b08117224 */ /* 0x000fe400078e02ff */
[----:B------:R-:W-:Y:S02]  /*0b20*/  IMAD.MOV.U32 R8, RZ, RZ, R7 ;  /* 0x000000ffff087224 */ /* 0x000fe400078e0007 */
[----:B------:R-:W-:-:S06]  /*0b30*/  IMAD.HI.U32 R17, R3, R17, R2 ;  /* 0x0000001103117227 */ /* 0x000fcc00078e0002 */
[----:B------:R-:W-:-:S04]  /*0b40*/  IMAD.HI.U32 R3, R17, R12, RZ ;  /* 0x0000000c11037227 */ /* 0x000fc800078e00ff */
[----:B------:R-:W-:-:S04]  /*0b50*/  IMAD.HI.U32 R2, R17, R8, RZ ;  /* 0x0000000811027227 */ /* 0x000fc800078e00ff */
[----:B------:R-:W-:Y:S01]  /*0b60*/  IMAD.MOV R13, RZ, RZ, -R3 ;  /* 0x000000ffff0d7224 */ /* 0x000fe200078e0a03 */
[----:B------:R-:W-:Y:S01]  /*0b70*/  SHF.R.S32.HI R3, RZ, 0x1f, R4 ;  /* 0x0000001fff037819 */ /* 0x000fe20000011404 */
[----:B------:R-:W-:Y:S02]  /*0b80*/  IMAD.MOV R7, RZ, RZ, -R2 ;  /* 0x000000ffff077224 */ /* 0x000fe400078e0a02 */
[----:B------:R-:W-:Y:S01]  /*0b90*/  IMAD.MOV.U32 R2, RZ, RZ, R10 ;  /* 0x000000ffff027224 */ /* 0x000fe200078e000a */
[----:B------:R-:W-:Y:S01]  /*0ba0*/  LEA.HI R3, R3, R4, RZ, 0x5 ;  /* 0x0000000403037211 */ /* 0x000fe200078f28ff */
[----:B------:R-:W-:Y:S02]  /*0bb0*/  IMAD R12, R11, R13, R12 ;  /* 0x0000000d0b0c7224 */ /* 0x000fe400078e020c */
[----:B------:R-:W-:Y:S02]  /*0bc0*/  IMAD.HI.U32 R10, R17, R2, RZ ;  /* 0x00000002110a7227 */ /* 0x000fe400078e00ff */
[----:B------:R0:W-:Y:S01]  /*0bd0*/  STL [R1+0x3c], R3 ;  /* 0x00003c0301007387 */ /* 0x0001e20000100800 */
[----:B------:R-:W-:Y:S01]  /*0be0*/  ISETP.GT.U32.AND P2, PT, R11, R12, PT ;  /* 0x0000000c0b00720c */ /* 0x000fe20003f44070 */
[----:B------:R-:W-:-:S02]  /*0bf0*/  IMAD.MOV R10, RZ, RZ, -R10 ;  /* 0x000000ffff0a7224 */ /* 0x000fc400078e0a0a */
[C---:B------:R-:W-:Y:S01]  /*0c00*/  IMAD R8, R11.reuse, R7, R8 ;  /* 0x000000070b087224 */ /* 0x040fe200078e0208 */
[----:B------:R-:W-:Y:S01]  /*0c10*/  LOP3.LUT R7, R16, 0x1c0, RZ, 0xfc, !PT ;  /* 0x000001c010077812 */ /* 0x000fe200078efcff */
[----:B------:R-:W-:Y:S02]  /*0c20*/  IMAD R6, R11, R10, R2 ;  /* 0x0000000a0b067224 */ /* 0x000fe400078e0202 */
[----:B------:R-:W-:Y:S01]  /*0c30*/  IMAD.SHL.U32 R13, R29, 0x2, RZ ;  /* 0x000000021d0d7824 */ /* 0x000fe200078e00ff */
[----:B------:R-:W-:Y:S02]  /*0c40*/  IABS R4, R7 ;  /* 0x0000000700047213 */ /* 0x000fe40000000000 */
[----:B------:R-:W-:Y:S02]  /*0c50*/  ISETP.GT.U32.AND P4, PT, R11, R6, PT ;  /* 0x000000060b00720c */ /* 0x000fe40003f84070 */
[----:B0-----:R-:W-:Y:S01]  /*0c60*/  SHF.R.U32.HI R3, RZ, 0x3, R29 ;  /* 0x00000003ff037819 */ /* 0x001fe2000001161d */
[----:B------:R-:W-:Y:S01]  /*0c70*/  @!P2 IMAD.IADD R12, R12, 0x1, -R11 ;  /* 0x000000010c0ca824 */ /* 0x000fe200078e0a0b */
[----:B------:R-:W-:Y:S01]  /*0c80*/  LOP3.LUT R10, R13, 0x10, RZ, 0xc0, !PT ;  /* 0x000000100d0a7812 */ /* 0x000fe200078ec0ff */
[----:B------:R-:W-:Y:S01]  /*0c90*/  IMAD.MOV.U32 R2, RZ, RZ, R4 ;  /* 0x000000ffff027224 */ /* 0x000fe200078e0004 */
[----:B------:R-:W-:-:S02]  /*0ca0*/  ISETP.GT.U32.AND P0, PT, R11, R8, PT ;  /* 0x000000080b00720c */ /* 0x000fc40003f04070 */
[----:B------:R-:W-:Y:S01]  /*0cb0*/  ISETP.GT.U32.AND P6, PT, R11, R12, PT ;  /* 0x0000000c0b00720c */ /* 0x000fe20003fc4070 */
[----:B------:R-:W-:Y:S01]  /*0cc0*/  IMAD.HI.U32 R4, R17, R2, RZ ;  /* 0x0000000211047227 */ /* 0x000fe200078e00ff */
[----:B------:R-:W-:Y:S02]  /*0cd0*/  LOP3.LUT R3, R10, 0x20, R3, 0xf8, !PT ;  /* 0x000000200a037812 */ /* 0x000fe400078ef803 */
[----:B------:R-:W-:Y:S01]  /*0ce0*/  ISETP.GE.AND P2, PT, R9, RZ, PT ;  /* 0x000000ff0900720c */ /* 0x000fe20003f46270 */
[----:B------:R-:W-:Y:S01]  /*0cf0*/  @!P4 IMAD.IADD R6, R6, 0x1, -R11 ;  /* 0x000000010606c824 */ /* 0x000fe200078e0a0b */
[----:B------:R-:W-:Y:S01]  /*0d00*/  IABS R13, R9 ;  /* 0x00000009000d7213 */ /* 0x000fe20000000000 */
[----:B------:R-:W-:Y:S01]  /*0d10*/  IMAD.MOV R9, RZ, RZ, -R4 ;  /* 0x000000ffff097224 */ /* 0x000fe200078e0a04 */
[----:B------:R0:W-:Y:S01]  /*0d20*/  STL [R1+0x38], R3 ;  /* 0x0000380301007387 */ /* 0x0001e20000100800 */
[----:B------:R-:W-:Y:S02]  /*0d30*/  IADD3 R29, R0, 0x190, RZ ;  /* 0x00000190001d7810 */ /* 0x000fe40007ffe0ff */
[----:B------:R-:W-:Y:S01]  /*0d40*/  IMAD.MOV.U32 R4, RZ, RZ, R13 ;  /* 0x000000ffff047224 */ /* 0x000fe200078e000d */
[----:B------:R-:W-:Y:S01]  /*0d50*/  ISETP.GT.U32.AND P4, PT, R11, R6, PT ;  /* 0x000000060b00720c */ /* 0x000fe20003f84070 */
[----:B------:R-:W-:Y:S01]  /*0d60*/  @!P0 IMAD.IADD R8, R8, 0x1, -R11 ;  /* 0x0000000108088824 */ /* 0x000fe200078e0a0b */
[----:B------:R-:W-:Y:S01]  /*0d70*/  ISETP.GE.AND P0, PT, R5, RZ, PT ;  /* 0x000000ff0500720c */ /* 0x000fe20003f06270 */
[----:B------:R-:W-:Y:S01]  /*0d80*/  IMAD.HI.U32 R10, R17, R4, RZ ;  /* 0x00000004110a7227 */ /* 0x000fe200078e00ff */
[----:B------:R-:W-:-:S02]  /*0d90*/  LOP3.LUT R5, R16, 0x1a0, RZ, 0xfc, !PT ;  /* 0x000001a010057812 */ /* 0x000fc400078efcff */
[C---:B------:R-:W-:Y:S01]  /*0da0*/  ISETP.GT.U32.AND P5, PT, R11.reuse, R8, PT ;  /* 0x000000080b00720c */ /* 0x040fe20003fa4070 */
[C---:B0-----:R-:W-:Y:S01]  /*0db0*/  IMAD R3, R11.reuse, R9, R2 ;  /* 0x000000090b037224 */ /* 0x041fe200078e0202 */
[----:B------:R-:W-:Y:S01]  /*0dc0*/  IABS R9, R5 ;  /* 0x0000000500097213 */ /* 0x000fe20000000000 */
[--C-:B------:R-:W-:Y:S01]  /*0dd0*/  @!P6 IMAD.IADD R12, R12, 0x1, -R11.reuse ;  /* 0x000000010c0ce824 */ /* 0x100fe200078e0a0b */
[----:B------:R-:W-:Y:S01]  /*0de0*/  LOP3.LUT R2, R16, 0x180, RZ, 0xfc, !PT ;  /* 0x0000018010027812 */ /* 0x000fe200078efcff */
[----:B------:R-:W-:Y:S01]  /*0df0*/  IMAD.MOV R10, RZ, RZ, -R10 ;  /* 0x000000ffff0a7224 */ /* 0x000fe200078e0a0a */
[C---:B------:R-:W-:Y:S01]  /*0e00*/  ISETP.GT.U32.AND P6, PT, R11.reuse, R3, PT ;  /* 0x000000030b00720c */ /* 0x040fe20003fc4070 */
[----:B------:R-:W-:Y:S01]  /*0e10*/  @!P4 IMAD.IADD R6, R6, 0x1, -R11 ;  /* 0x000000010606c824 */ /* 0x000fe200078e0a0b */
[----:B------:R-:W-:Y:S01]  /*0e20*/  IABS R28, R2 ;  /* 0x00000002001c7213 */ /* 0x000fe20000000000 */
[----:B------:R-:W-:Y:S02]  /*0e30*/  IMAD R4, R11, R10, R4 ;  /* 0x0000000a0b047224 */ /* 0x000fe400078e0204 */
[----:B------:R-:W-:-:S03]  /*0e40*/  IMAD.HI.U32 R10, R17, R9, RZ ;  /* 0x00000009110a7227 */ /* 0x000fc600078e00ff */
[----:B------:R-:W-:Y:S01]  /*0e50*/  ISETP.GT.U32.AND P4, PT, R11, R4, PT ;  /* 0x000000040b00720c */ /* 0x000fe20003f84070 */
[--C-:B------:R-:W-:Y:S01]  /*0e60*/  @!P5 IMAD.IADD R8, R8, 0x1, -R11.reuse ;  /* 0x000000010808d824 */ /* 0x100fe200078e0a0b */
[----:B------:R-:W-:Y:S01]  /*0e70*/  ISETP.GE.AND P5, PT, R29, RZ, PT ;  /* 0x000000ff1d00720c */ /* 0x000fe20003fa6270 */
[----:B------:R-:W-:Y:S01]  /*0e80*/  IMAD.MOV R10, RZ, RZ, -R10 ;  /* 0x000000ffff0a7224 */ /* 0x000fe200078e0a0a */
[----:B------:R-:W-:Y:S01]  /*0e90*/  IABS R29, R29 ;  /* 0x0000001d001d7213 */ /* 0x000fe20000000000 */
[--C-:B------:R-:W-:Y:S02]  /*0ea0*/  @!P6 IMAD.IADD R3, R3, 0x1, -R11.reuse ;  /* 0x000000010303e824 */ /* 0x100fe400078e0a0b */
[----:B------:R-:W-:Y:S02]  /*0eb0*/  IMAD.MOV.U32 R14, RZ, RZ, R8 ;  /* 0x000000ffff0e7224 */ /* 0x000fe400078e0008 */
[----:B------:R-:W-:Y:S01]  /*0ec0*/  @!P0 IMAD.MOV R12, RZ, RZ, -R12 ;  /* 0x000000ffff0c8224 */ /* 0x000fe200078e0a0c */
[----:B------:R-:W-:Y:S01]  /*0ed0*/  ISETP.GT.U32.AND P6, PT, R11, R3, PT ;  /* 0x000000030b00720c */ /* 0x000fe20003fc4070 */
[----:B------:R-:W-:Y:S01]  /*0ee0*/  @!P3 IMAD.MOV R14, RZ, RZ, -R14 ;  /* 0x000000ffff0eb224 */ /* 0x000fe200078e0a0e */
[----:B------:R-:W-:Y:S01]  /*0ef0*/  ISETP.GE.AND P3, PT, R7, RZ, PT ;  /* 0x000000ff0700720c */ /* 0x000fe20003f66270 */
[----:B------:R-:W-:Y:S01]  /*0f00*/  @!P4 IMAD.IADD R4, R4, 0x1, -R11 ;  /* 0x000000010404c824 */ /* 0x000fe200078e0a0b */
[----:B------:R-:W-:Y:S01]  /*0f10*/  ISETP.GE.AND P0, PT, R5, RZ, PT ;  /* 0x000000ff0500720c */ /* 0x000fe20003f06270 */
[----:B------:R-:W-:Y:S01]  /*0f20*/  IMAD.HI.U32 R8, R17, R29, RZ ;  /* 0x0000001d11087227 */ /* 0x000fe200078e00ff */
[----:B------:R-:W-:Y:S02]  /*0f30*/  STL [R1+0x2c], R14 ;  /* 0x00002c0e01007387 */ /* 0x000fe40000100800 */
[C---:B------:R-:W-:Y:S01]  /*0f40*/  ISETP.GT.U32.AND P4, PT, R11.reuse, R4, PT ;  /* 0x000000040b00720c */ /* 0x040fe20003f84070 */
[----:B------:R-:W-:Y:S01]  /*0f50*/  IMAD R5, R11, R10, R9 ;  /* 0x0000000a0b057224 */ /* 0x000fe200078e0209 */
[----:B------:R0:W-:Y:S01]  /*0f60*/  STL [R1+0x28], R12 ;  /* 0x0000280c01007387 */ /* 0x0001e20000100800 */
[----:B------:R-:W-:Y:S01]  /*0f70*/  IMAD.MOV R8, RZ, RZ, -R8 ;  /* 0x000000ffff087224 */ /* 0x000fe200078e0a08 */
[----:B------:R-:W-:Y:S01]  /*0f80*/  LOP3.LUT R10, R16, 0x160, RZ, 0xfc, !PT ;  /* 0x00000160100a7812 */ /* 0x000fe200078efcff */
[----:B------:R-:W-:Y:S01]  /*0f90*/  @!P6 IMAD.IADD R3, R3, 0x1, -R11 ;  /* 0x000000010303e824 */ /* 0x000fe200078e0a0b */
[----:B------:R-:W-:Y:S01]  /*0fa0*/  ISETP.GT.U32.AND P6, PT, R11, R5, PT ;  /* 0x000000050b00720c */ /* 0x000fe20003fc4070 */
[----:B------:R-:W-:Y:S01]  /*0fb0*/  IMAD.HI.U32 R7, R17, R28, RZ ;  /* 0x0000001c11077227 */ /* 0x000fe200078e00ff */
[----:B------:R-:W-:-:S03]  /*0fc0*/  IABS R9, R10 ;  /* 0x0000000a00097213 */ /* 0x000fc60000000000 */
[C---:B------:R-:W-:Y:S02]  /*0fd0*/  IMAD R29, R11.reuse, R8, R29 ;  /* 0x000000080b1d7224 */ /* 0x040fe400078e021d */
[----:B0-----:R-:W-:Y:S02]  /*0fe0*/  IMAD.MOV.U32 R12, RZ, RZ, R3 ;  /* 0x000000ffff0c7224 */ /* 0x001fe400078e0003 */
[----:B------:R-:W-:Y:S02]  /*0ff0*/  IMAD.MOV R7, RZ, RZ, -R7 ;  /* 0x000000ffff077224 */ /* 0x000fe400078e0a07 */
[----:B------:R-:W-:Y:S01]  /*1000*/  @!P3 IMAD.MOV R12, RZ, RZ, -R12 ;  /* 0x000000ffff0cb224 */ /* 0x000fe200078e0a0c */
[C---:B------:R-:W-:Y:S01]  /*1010*/  ISETP.GT.U32.AND P3, PT, R11.reuse, R29, PT ;  /* 0x0000001d0b00720c */ /* 0x040fe20003f64070 */
[----:B------:R-:W-:Y:S01]  /*1020*/  IMAD R28, R11, R7, R28 ;  /* 0x000000070b1c7224 */ /* 0x000fe200078e021c */
[----:B------:R-:W-:Y:S01]  /*1030*/  IADD3 R7, R0, 0x170, RZ ;  /* 0x0000017000077810 */ /* 0x000fe20007ffe0ff */
[----:B------:R-:W-:-:S02]  /*1040*/  @!P4 IMAD.IADD R4, R4, 0x1, -R11 ;  /* 0x000000010404c824 */ /* 0x000fc400078e0a0b */
[----:B------:R-:W-:Y:S01]  /*1050*/  @!P6 IMAD.IADD R5, R5, 0x1, -R11 ;  /* 0x000000010505e824 */ /* 0x000fe200078e0a0b */
[----:B------:R-:W-:Y:S01]  /*1060*/  ISETP.GT.U32.AND P6, PT, R11, R28, PT ;  /* 0x0000001c0b00720c */ /* 0x000fe20003fc4070 */
[----:B------:R-:W-:Y:S01]  /*1070*/  IMAD.MOV.U32 R13, RZ, RZ, R6 ;  /* 0x000000ffff0d7224 */ /* 0x000fe200078e0006 */
[----:B------:R-:W-:Y:S01]  /*1080*/  IABS R27, R7 ;  /* 0x00000007001b7213 */ /* 0x000fe20000000000 */
[----:B------:R-:W-:Y:S01]  /*1090*/  IMAD.MOV.U32 R8, RZ, RZ, R4 ;  /* 0x000000ffff087224 */ /* 0x000fe200078e0004 */
[----:B------:R-:W-:Y:S01]  /*10a0*/  IADD3 R6, R0, 0x150, RZ ;  /* 0x0000015000067810 */ /* 0x000fe20007ffe0ff */
[----:B------:R-:W-:Y:S01]  /*10b0*/  @!P1 IMAD.MOV R13, RZ, RZ, -R13 ;  /* 0x000000ffff0d9224 */ /* 0x000fe200078e0a0d */
[----:B------:R-:W-:Y:S01]  /*10c0*/  ISETP.GE.AND P1, PT, R7, RZ, PT ;  /* 0x000000ff0700720c */ /* 0x000fe20003f26270 */
[----:B------:R-:W-:Y:S01]  /*10d0*/  @!P2 IMAD.MOV R8, RZ, RZ, -R8 ;  /* 0x000000ffff08a224 */ /* 0x000fe200078e0a08 */
[----:B------:R-:W-:Y:S01]  /*10e0*/  ISETP.GT.U32.AND P2, PT, R11, R5, PT ;  /* 0x000000050b00720c */ /* 0x000fe20003f44070 */
[----:B------:R-:W-:Y:S01]  /*10f0*/  IMAD.HI.U32 R7, R17, R27, RZ ;  /* 0x0000001b11077227 */ /* 0x000fe200078e00ff */
[----:B------:R-:W-:Y:S01]  /*1100*/  STL [R1+0x1c], R13 ;  /* 0x00001c0d01007387 */ /* 0x000fe20000100800 */
[----:B------:R-:W-:-:S02]  /*1110*/  IABS R3, R6 ;  /* 0x0000000600037213 */ /* 0x000fc40000000000 */
[----:B------:R-:W-:Y:S01]  /*1120*/  @!P3 IMAD.IADD R29, R29, 0x1, -R11 ;  /* 0x000000011d1db824 */ /* 0x000fe200078e0a0b */
[----:B------:R0:W-:Y:S01]  /*1130*/  STL [R1+0x18], R12 ;  /* 0x0000180c01007387 */ /* 0x0001e20000100800 */
[----:B------:R-:W-:Y:S01]  /*1140*/  IMAD.MOV R7, RZ, RZ, -R7 ;  /* 0x000000ffff077224 */ /* 0x000fe200078e0a07 */
[----:B------:R-:W-:Y:S01]  /*1150*/  ISETP.GE.AND P4, PT, R6, RZ, PT ;  /* 0x000000ff0600720c */ /* 0x000fe20003f86270 */
[----:B------:R-:W-:Y:S01]  /*1160*/  @!P6 IMAD.IADD R28, R28, 0x1, -R11 ;  /* 0x000000011c1ce824 */ /* 0x000fe200078e0a0b */
[C---:B------:R-:W-:Y:S01]  /*1170*/  ISETP.GT.U32.AND P3, PT, R11.reuse, R29, PT ;  /* 0x0000001d0b00720c */ /* 0x040fe20003f64070 */
[----:B------:R-:W-:Y:S01]  /*1180*/  IMAD R27, R11, R7, R27 ;  /* 0x000000070b1b7224 */ /* 0x000fe200078e021b */
[----:B------:R1:W-:Y:S01]  /*1190*/  STL [R1+0x14], R8 ;  /* 0x0000140801007387 */ /* 0x0003e20000100800 */
[----:B------:R-:W-:Y:S01]  /*11a0*/  @!P2 IMAD.IADD R5, R5, 0x1, -R11 ;  /* 0x000000010505a824 */ /* 0x000fe200078e0a0b */
[----:B------:R-:W-:Y:S01]  /*11b0*/  ISETP.GT.U32.AND P6, PT, R11, R28, PT ;  /* 0x0000001c0b00720c */ /* 0x000fe20003fc4070 */
[----:B0-----:R-:W-:Y:S01]  /*11c0*/  IMAD.HI.U32 R12, R17, R9, RZ ;  /* 0x00000009110c7227 */ /* 0x001fe200078e00ff */
[----:B------:R-:W-:-:S02]  /*11d0*/  ISETP.GT.U32.AND P2, PT, R11, R27, PT ;  /* 0x0000001b0b00720c */ /* 0x000fc40003f44070 */
[----:B------:R-:W-:Y:S01]  /*11e0*/  LOP3.LUT R6, R16, 0x140, RZ, 0xfc, !PT ;  /* 0x0000014010067812 */ /* 0x000fe200078efcff */
[----:B------:R-:W-:Y:S01]  /*11f0*/  IMAD.MOV R12, RZ, RZ, -R12 ;  /* 0x000000ffff0c7224 */ /* 0x000fe200078e0a0c */
[----:B------:R-:W-:Y:S01]  /*1200*/  IADD3 R13, R0, 0x110, RZ ;  /* 0x00000110000d7810 */ /* 0x000fe20007ffe0ff */
[----:B-1----:R-:W-:Y:S01]  /*1210*/  IMAD.HI.U32 R8, R17, R3, RZ ;  /* 0x0000000311087227 */ /* 0x002fe200078e00ff */
[----:B------:R-:W-:-:S03]  /*1220*/  IABS R4, R6 ;  /* 0x0000000600047213 */ /* 0x000fc60000000000 */
[----:B------:R-:W-:Y:S01]  /*1230*/  @!P3 IMAD.IADD R29, R29, 0x1, -R11 ;  /* 0x000000011d1db824 */ /* 0x000fe200078e0a0b */
[----:B------:R-:W-:Y:S01]  /*1240*/  ISETP.GE.AND P3, PT, R2, RZ, PT ;  /* 0x000000ff0200720c */ /* 0x000fe20003f66270 */
[C---:B------:R-:W-:Y:S01]  /*1250*/  IMAD R2, R11.reuse, R12, R9 ;  /* 0x0000000c0b027224 */ /* 0x040fe200078e0209 */
[----:B------:R-:W-:Y:S01]  /*1260*/  IADD3 R9, R0, 0x130, RZ ;  /* 0x0000013000097810 */ /* 0x000fe20007ffe0ff */
[----:B------:R-:W-:Y:S02]  /*1270*/  IMAD.MOV R8, RZ, RZ, -R8 ;  /* 0x000000ffff087224 */ /* 0x000fe400078e0a08 */
[----:B------:R-:W-:Y:S01]  /*1280*/  @!P6 IMAD.IADD R28, R28, 0x1, -R11 ;  /* 0x000000011c1ce824 */ /* 0x000fe200078e0a0b */
[C---:B------:R-:W-:Y:S01]  /*1290*/  ISETP.GT.U32.AND P6, PT, R11.reuse, R2, PT ;  /* 0x000000020b00720c */ /* 0x040fe20003fc4070 */
[----:B------:R-:W-:Y:S02]  /*12a0*/  IMAD R3, R11, R8, R3 ;  /* 0x000000080b037224 */ /* 0x000fe400078e0203 */
[----:B------:R-:W-:Y:S01]  /*12b0*/  IMAD.MOV.U32 R14, RZ, RZ, R5 ;  /* 0x000000ffff0e7224 */ /* 0x000fe200078e0005 */
[----:B------:R-:W-:Y:S01]  /*12c0*/  IABS R5, R18 ;  /* 0x0000001200057213 */ /* 0x000fe20000000000 */
[----:B------:R-:W-:Y:S01]  /*12d0*/  @!P2 IMAD.IADD R27, R27, 0x1, -R11 ;  /* 0x000000011b1ba824 */ /* 0x000fe200078e0a0b */
[----:B------:R-:W-:Y:S01]  /*12e0*/  ISETP.GE.AND P2, PT, R9, RZ, PT ;  /* 0x000000ff0900720c */ /* 0x000fe20003f46270 */
[----:B------:R-:W-:Y:S01]  /*12f0*/  @!P0 IMAD.MOV R14, RZ, RZ, -R14 ;  /* 0x000000ffff0e8224 */ /* 0x000fe200078e0a0e */
[----:B------:R-:W-:Y:S01]  /*1300*/  IABS R9, R9 ;  /* 0x0000000900097213 */ /* 0x000fe20000000000 */
[----:B------:R-:W-:Y:S01]  /*1310*/  @!P5 IMAD.MOV R29, RZ, RZ, -R29 ;  /* 0x000000ffff1dd224 */ /* 0x000fe200078e0a1d */
[----:B------:R-:W-:Y:S01]  /*1320*/  ISETP.GT.U32.AND P0, PT, R11, R27, PT ;  /* 0x0000001b0b00720c */ /* 0x000fe20003f04070 */
[----:B------:R-:W-:Y:S01]  /*1330*/  IMAD.HI.U32 R7, R17, R4, RZ ;  /* 0x0000000411077227 */ /* 0x000fe200078e00ff */
[----:B------:R-:W-:Y:S01]  /*1340*/  ISETP.GT.U32.AND P5, PT, R11, R3, PT ;  /* 0x000000030b00720c */ /* 0x000fe20003fa4070 */
[----:B------:R-:W-:Y:S02]  /*1350*/  STL [R1+0x10], R14 ;  /* 0x0000100e01007387 */ /* 0x000fe40000100800 */
[----:B------:R-:W-:-:S02]  /*1360*/  IMAD.MOV R7, RZ, RZ, -R7 ;  /* 0x000000ffff077224 */ /* 0x000fc400078e0a07 */
[----:B------:R-:W-:Y:S01]  /*1370*/  @!P6 IMAD.IADD R2, R2, 0x1, -R11 ;  /* 0x000000010202e824 */ /* 0x000fe200078e0a0b */
[----:B------:R-:W-:Y:S01]  /*1380*/  STL [R1+0x4b0], R29 ;  /* 0x0004b01d01007387 */ /* 0x000fe20000100800 */
[----:B------:R-:W-:Y:S02]  /*1390*/  IMAD R4, R11, R7, R4 ;  /* 0x000000070b047224 */ /* 0x000fe400078e0204 */
[----:B------:R-:W-:Y:S01]  /*13a0*/  IMAD.HI.U32 R12, R17, R9, RZ ;  /* 0x00000009110c7227 */ /* 0x000fe200078e00ff */
[----:B------:R-:W-:-:S03]  /*13b0*/  ISETP.GT.U32.AND P6, PT, R11, R2, PT ;  /* 0x000000020b00720c */ /* 0x000fc60003fc4070 */
[--C-:B------:R-:W-:Y:S01]  /*13c0*/  @!P0 IMAD.IADD R27, R27, 0x1, -R11.reuse ;  /* 0x000000011b1b8824 */ /* 0x100fe200078e0a0b */
[----:B------:R-:W-:Y:S01]  /*13d0*/  ISETP.GT.U32.AND P0, PT, R11, R4, PT ;  /* 0x000000040b00720c */ /* 0x000fe20003f04070 */
[----:B------:R-:W-:Y:S02]  /*13e0*/  @!P5 IMAD.IADD R3, R3, 0x1, -R11 ;  /* 0x000000010303d824 */ /* 0x000fe400078e0a0b */
[----:B------:R-:W-:Y:S01]  /*13f0*/  @!P1 IMAD.MOV R27, RZ, RZ, -R27 ;  /* 0x000000ffff1b9224 */ /* 0x000fe200078e0a1b */
[----:B------:R-:W-:Y:S01]  /*1400*/  ISETP.GE.AND P1, PT, R10, RZ, PT ;  /* 0x000000ff0a00720c */ /* 0x000fe20003f26270 */
[----:B------:R-:W-:Y:S01]  /*1410*/  IMAD.MOV R10, RZ, RZ, -R12 ;  /* 0x000000ffff0a7224 */ /* 0x000fe200078e0a0c */
[----:B------:R-:W-:Y:S01]  /*1420*/  ISETP.GT.U32.AND P5, PT, R11, R3, PT ;  /* 0x000000030b00720c */ /* 0x000fe20003fa4070 */
[----:B------:R-:W-:Y:S01]  /*1430*/  IMAD.HI.U32 R8, R17, R5, RZ ;  /* 0x0000000511087227 */ /* 0x000fe200078e00ff */
[----:B------:R-:W-:-:S03]  /*1440*/  IADD3 R12, R0, 0xf0, RZ ;  /* 0x000000f0000c7810 */ /* 0x000fc60007ffe0ff */
[----:B------:R-:W-:Y:S01]  /*1450*/  @!P6 IMAD.IADD R2, R2, 0x1, -R11 ;  /* 0x000000010202e824 */ /* 0x000fe200078e0a0b */
[----:B------:R-:W-:Y:S01]  /*1460*/  ISETP.GE.AND P6, PT, R6, RZ, PT ;  /* 0x000000ff0600720c */ /* 0x000fe20003fc6270 */
[----:B------:R-:W-:Y:S01]  /*1470*/  IMAD R6, R11, R10, R9 ;  /* 0x0000000a0b067224 */ /* 0x000fe200078e0209 */
[----:B------:R-:W-:Y:S01]  /*1480*/  IABS R9, R26 ;  /* 0x0000001a00097213 */ /* 0x000fe20000000000 */
[--C-:B------:R-:W-:Y:S01]  /*1490*/  @!P0 IMAD.IADD R4, R4, 0x1, -R11.reuse ;  /* 0x0000000104048824 */ /* 0x100fe200078e0a0b */
[----:B------:R-:W-:Y:S01]  /*14a0*/  IADD3 R10, R0, 0xd0, RZ ;  /* 0x000000d0000a7810 */ /* 0x000fe20007ffe0ff */
[----:B------:R-:W-:Y:S02]  /*14b0*/  IMAD.MOV R8, RZ, RZ, -R8 ;  /* 0x000000ffff087224 */ /* 0x000fe400078e0a08 */
[----:B------:R-:W-:Y:S01]  /*14c0*/  @!P3 IMAD.MOV R28, RZ, RZ, -R28 ;  /* 0x000000ffff1cb224 */ /* 0x000fe200078e0a1c */
[----:B------:R-:W-:Y:S01]  /*14d0*/  ISETP.GE.AND P3, PT, R13, RZ, PT ;  /* 0x000000ff0d00720c */ /* 0x000fe20003f66270 */
[----:B------:R-:W-:Y:S01]  /*14e0*/  @!P5 IMAD.IADD R3, R3, 0x1, -R11 ;  /* 0x000000010303d824 */ /* 0x000fe200078e0a0b */
[----:B------:R-:W-:Y:S01]  /*14f0*/  IABS R13, R13 ;  /* 0x0000000d000d7213 */ /* 0x000fe20000000000 */
[C---:B------:R-:W-:Y:S01]  /*1500*/  IMAD R5, R11.reuse, R8, R5 ;  /* 0x000000080b057224 */ /* 0x040fe200078e0205 */
[C---:B------:R-:W-:Y:S01]  /*1510*/  ISETP.GT.U32.AND P0, PT, R11.reuse, R4, PT ;  /* 0x000000040b00720c */ /* 0x040fe20003f04070 */
[----:B------:R-:W-:Y:S01]  /*1520*/  @!P4 IMAD.MOV R3, RZ, RZ, -R3 ;  /* 0x000000ffff03c224 */ /* 0x000fe200078e0a03 */
[----:B------:R-:W-:Y:S01]  /*1530*/  ISETP.GT.U32.AND P5, PT, R11, R6, PT ;  /* 0x000000060b00720c */ /* 0x000fe20003fa4070 */
[----:B------:R-:W-:Y:S01]  /*1540*/  IMAD.HI.U32 R7, R17, R13, RZ ;  /* 0x0000000d11077227 */ /* 0x000fe200078e00ff */
[----:B------:R-:W-:Y:S01]  /*1550*/  ISETP.GT.U32.AND P4, PT, R11, R5, PT ;  /* 0x000000050b00720c */ /* 0x000fe20003f84070 */
[----:B------:R-:W-:Y:S02]  /*1560*/  STL [R1+0x4b4], R28 ;  /* 0x0004b41c01007387 */ /* 0x000fe40000100800 */
[----:B------:R-:W-:-:S02]  /*1570*/  IMAD.MOV R7, RZ, RZ, -R7 ;  /* 0x000000ffff077224 */ /* 0x000fc400078e0a07 */
[----:B------:R-:W-:Y:S01]  /*1580*/  @!P1 IMAD.MOV R2, RZ, RZ, -R2 ;  /* 0x000000ffff029224 */ /* 0x000fe200078e0a02 */
[----:B------:R-:W-:Y:S01]  /*1590*/  ISETP.GE.AND P1, PT, R12, RZ, PT ;  /* 0x000000ff0c00720c */ /* 0x000fe20003f26270 */
[C---:B------:R-:W-:Y:S01]  /*15a0*/  IMAD R13, R11.reuse, R7, R13 ;  /* 0x000000070b0d7224 */ /* 0x040fe200078e020d */
[----:B------:R-:W-:Y:S01]  /*15b0*/  IABS R7, R20 ;  /* 0x0000001400077213 */ /* 0x000fe20000000000 */
[--C-:B------:R-:W-:Y:S01]  /*15c0*/  @!P0 IMAD.IADD R4, R4, 0x1, -R11.reuse ;  /* 0x0000000104048824 */ /* 0x100fe200078e0a0b */
[----:B------:R-:W-:Y:S01]  /*15d0*/  IABS R12, R12 ;  /* 0x0000000c000c7213 */ /* 0x000fe20000000000 */
[--C-:B------:R-:W-:Y:S01]  /*15e0*/  @!P5 IMAD.IADD R6, R6, 0x1, -R11.reuse ;  /* 0x000000010606d824 */ /* 0x100fe200078e0a0b */
[----:B------:R-:W-:Y:S01]  /*15f0*/  ISETP.GE.AND P0, PT, R10, RZ, PT ;  /* 0x000000ff0a00720c */ /* 0x000fe20003f06270 */
[----:B------:R-:W-:Y:S01]  /*1600*/  @!P6 IMAD.MOV R4, RZ, RZ, -R4 ;  /* 0x000000ffff04e224 */ /* 0x000fe200078e0a04 */
[----:B------:R-:W-:Y:S01]  /*1610*/  ISETP.GT.U32.AND P6, PT, R11, R13, PT ;  /* 0x0000000d0b00720c */ /* 0x000fe20003fc4070 */
[----:B------:R-:W-:Y:S01]  /*1620*/  @!P4 IMAD.IADD R5, R5, 0x1, -R11 ;  /* 0x000000010505c824 */ /* 0x000fe200078e0a0b */
[----:B------:R-:W-:Y:S01]  /*1630*/  ISETP.GT.U32.AND P5, PT, R11, R6, PT ;  /* 0x000000060b00720c */ /* 0x000fe20003fa4070 */
[----:B------:R-:W-:Y:S01]  /*1640*/  IMAD.HI.U32 R19, R17, R7, RZ ;  /* 0x0000000711137227 */ /* 0x000fe200078e00ff */
[----:B------:R-:W-:Y:S01]  /*1650*/  IABS R10, R10 ;  /* 0x0000000a000a7213 */ /* 0x000fe20000000000 */
[----:B------:R0:W-:Y:S01]  /*1660*/  STL [R1+0x4b8], R27 ;  /* 0x0004b81b01007387 */ /* 0x0001e20000100800 */
[----:B------:R-:W-:Y:S01]  /*1670*/  ISETP.GT.U32.AND P4, PT, R11, R5, PT ;  /* 0x000000050b00720c */ /* 0x000fe20003f84070 */
[----:B------:R-:W-:-:S02]  /*1680*/  IMAD.MOV R19, RZ, RZ, -R19 ;  /* 0x000000ffff137224 */ /* 0x000fc400078e0a13 */
[----:B------:R-:W-:Y:S01]  /*1690*/  IMAD.HI.U32 R15, R17, R12, RZ ;  /* 0x0000000c110f7227 */ /* 0x000fe200078e00ff */
[----:B------:R-:W-:Y:S03]  /*16a0*/  STL [R1+0x4bc], R2 ;  /* 0x0004bc0201007387 */ /* 0x000fe60000100800 */
[--C-:B------:R-:W-:Y:S01]  /*16b0*/  @!P6 IMAD.IADD R13, R13, 0x1, -R11.reuse ;  /* 0x000000010d0de824 */ /* 0x100fe200078e0a0b */
[----:B------:R1:W-:Y:S01]  /*16c0*/  STL [R1+0x4c0], R3 ;  /* 0x0004c00301007387 */ /* 0x0003e20000100800 */
[----:B------:R-:W-:Y:S01]  /*16d0*/  @!P5 IMAD.IADD R6, R6, 0x1, -R11 ;  /* 0x000000010606d824 */ /* 0x000fe200078e0a0b */
[----:B------:R-:W-:Y:S01]  /*16e0*/  ISETP.GE.AND P5, PT, R18, RZ, PT ;  /* 0x000000ff1200720c */ /* 0x000fe20003fa6270 */
[C---:B------:R-:W-:Y:S01]  /*16f0*/  IMAD R7, R11.reuse, R19, R7 ;  /* 0x000000130b077224 */ /* 0x040fe200078e0207 */
[----:B------:R-:W-:Y:S01]  /*1700*/  ISETP.GT.U32.AND P6, PT, R11, R13, PT ;  /* 0x0000000d0b00720c */ /* 0x000fe20003fc4070 */
[----:B------:R-:W-:Y:S01]  /*1710*/  IMAD.HI.U32 R8, R17, R9, RZ ;  /* 0x0000000911087227 */ /* 0x000fe200078e00ff */
[C---:B0-----:R-:W-:Y:S01]  /*1720*/  LOP3.LUT R27, R16.reuse, 0x60, RZ, 0xfc, !PT ;  /* 0x00000060101b7812 */ /* 0x041fe200078efcff */
[----:B------:R0:W-:Y:S02]  /*1730*/  STL [R1+0x4c4], R4 ;  /* 0x0004c40401007387 */ /* 0x0001e40000100800 */
[----:B------:R-:W-:Y:S01]  /*1740*/  IMAD.MOV R15, RZ, RZ, -R15 ;  /* 0x000000ffff0f7224 */ /* 0x000fe200078e0a0f */
[----:B-1----:R-:W-:Y:S01]  /*1750*/  LOP3.LUT R3, R16, 0x40, RZ, 0xfc, !PT ;  /* 0x0000004010037812 */ /* 0x002fe200078efcff */
[----:B------:R-:W-:Y:S01]  /*1760*/  @!P4 IMAD.IADD R5, R5, 0x1, -R11 ;  /* 0x000000010505c824 */ /* 0x000fe200078e0a0b */
[----:B------:R-:W-:Y:S01]  /*1770*/  ISETP.GT.U32.AND P4, PT, R11, R7, PT ;  /* 0x000000070b00720c */ /* 0x000fe20003f84070 */
[----:B------:R-:W-:-:S02]  /*1780*/  IMAD.MOV R18, RZ, RZ, -R8 ;  /* 0x000000ffff127224 */ /* 0x000fc400078e0a08 */
[C---:B------:R-:W-:Y:S01]  /*1790*/  IMAD R8, R11.reuse, R15, R12 ;  /* 0x0000000f0b087224 */ /* 0x040fe200078e020c */
[C---:B------:R-:W-:Y:S01]  /*17a0*/  LOP3.LUT R15, R16.reuse, 0xc0, RZ, 0xfc, !PT ;  /* 0x000000c0100f7812 */ /* 0x040fe200078efcff */
[C---:B------:R-:W-:Y:S01]  /*17b0*/  IMAD R9, R11.reuse, R18, R9 ;  /* 0x000000120b097224 */ /* 0x040fe200078e0209 */
[C---:B------:R-:W-:Y:S01]  /*17c0*/  LOP3.LUT R18, R16.reuse, 0xa0, RZ, 0xfc, !PT ;  /* 0x000000a010127812 */ /* 0x040fe200078efcff */
[----:B------:R-:W-:Y:S01]  /*17d0*/  @!P5 IMAD.MOV R5, RZ, RZ, -R5 ;  /* 0x000000ffff05d224 */ /* 0x000fe200078e0a05 */
[----:B------:R-:W-:Y:S01]  /*17e0*/  ISETP.GT.U32.AND P5, PT, R11, R8, PT ;  /* 0x000000080b00720c */ /* 0x000fe20003fa4070 */
[--C-:B------:R-:W-:Y:S01]  /*17f0*/  @!P6 IMAD.IADD R13, R13, 0x1, -R11.reuse ;  /* 0x000000010d0de824 */ /* 0x100fe200078e0a0b */
[----:B------:R-:W-:Y:S01]  /*1800*/  ISETP.GT.U32.AND P6, PT, R11, R9, PT ;  /* 0x000000090b00720c */ /* 0x000fe20003fc4070 */
[----:B------:R-:W-:Y:S01]  /*1810*/  IMAD.HI.U32 R14, R17, R10, RZ ;  /* 0x0000000a110e7227 */ /* 0x000fe200078e00ff */
[----:B------:R-:W-:Y:S02]  /*1820*/  IABS R12, R15 ;  /* 0x0000000f000c7213 */ /* 0x000fe40000000000 */
[----:B------:R-:W-:Y:S01]  /*1830*/  IABS R22, R18 ;  /* 0x0000001200167213 */ /* 0x000fe20000000000 */
[----:B------:R-:W-:Y:S01]  /*1840*/  @!P4 IMAD.IADD R7, R7, 0x1, -R11 ;  /* 0x000000010707c824 */ /* 0x000fe200078e0a0b */
[----:B0-----:R-:W-:Y:S01]  /*1850*/  LOP3.LUT R4, R16, 0x20, RZ, 0xfc, !PT ;  /* 0x0000002010047812 */ /* 0x001fe200078efcff */
[----:B------:R-:W-:-:S02]  /*1860*/  IMAD.MOV.U32 R2, RZ, RZ, R23 ;  /* 0x000000ffff027224 */ /* 0x000fc400078e0017 */
[----:B------:R-:W-:Y:S01]  /*1870*/  IMAD.HI.U32 R23, R17, R12, RZ ;  /* 0x0000000c11177227 */ /* 0x000fe200078e00ff */
[----:B------:R-:W-:-:S03]  /*1880*/  ISETP.GT.U32.AND P4, PT, R11, R7, PT ;  /* 0x000000070b00720c */ /* 0x000fc60003f84070 */
[--C-:B------:R-:W-:Y:S01]  /*1890*/  @!P5 IMAD.IADD R8, R8, 0x1, -R11.reuse ;  /* 0x000000010808d824 */ /* 0x100fe200078e0a0b */
[----:B------:R-:W-:Y:S01]  /*18a0*/  ISETP.GE.AND P5, PT, R20, RZ, PT ;  /* 0x000000ff1400720c */ /* 0x000fe20003fa6270 */
[----:B------:R-:W-:Y:S01]  /*18b0*/  @!P2 IMAD.MOV R6, RZ, RZ, -R6 ;  /* 0x000000ffff06a224 */ /* 0x000fe200078e0a06 */
[----:B------:R-:W-:Y:S01]  /*18c0*/  ISETP.GE.AND P2, PT, R21, RZ, PT ;  /* 0x000000ff1500720c */ /* 0x000fe20003f46270 */
[----:B------:R-:W-:Y:S01]  /*18d0*/  IMAD.MOV R14, RZ, RZ, -R14 ;  /* 0x000000ffff0e7224 */ /* 0x000fe200078e0a0e */
[----:B------:R-:W-:Y:S01]  /*18e0*/  IABS R21, R21 ;  /* 0x0000001500157213 */ /* 0x000fe20000000000 */
[----:B------:R-:W-:Y:S01]  /*18f0*/  @!P6 IMAD.IADD R9, R9, 0x1, -R11 ;  /* 0x000000010909e824 */ /* 0x000fe200078e0a0b */
[----:B------:R0:W-:Y:S01]  /*1900*/  STL [R1+0x4c8], R6 ;  /* 0x0004c80601007387 */ /* 0x0001e20000100800 */
[----:B------:R-:W-:Y:S01]  /*1910*/  IMAD.MOV R20, RZ, RZ, -R23 ;  /* 0x000000ffff147224 */ /* 0x000fe200078e0a17 */
[----:B------:R-:W-:Y:S01]  /*1920*/  IADD3 R23, R0, 0x90, RZ ;  /* 0x0000009000177810 */ /* 0x000fe20007ffe0ff */
[----:B------:R-:W-:Y:S01]  /*1930*/  IMAD R10, R11, R14, R10 ;  /* 0x0000000e0b0a7224 */ /* 0x000fe200078e020a */
[----:B------:R-:W-:Y:S01]  /*1940*/  IABS R14, c[0x0][0x178] ;  /* 0x00005e00000e7a13 */ /* 0x000fe20000000000 */
[----:B------:R-:W-:Y:S01]  /*1950*/  IMAD.HI.U32 R19, R17, R21, RZ ;  /* 0x0000001511137227 */ /* 0x000fe200078e00ff */
[----:B------:R-:W-:Y:S01]  /*1960*/  ISETP.GT.U32.AND P6, PT, R11, R9, PT ;  /* 0x000000090b00720c */ /* 0x000fe20003fc4070 */
[----:B------:R1:W-:Y:S02]  /*1970*/  STL [R1+0x4cc], R5 ;  /* 0x0004cc0501007387 */ /* 0x0003e40000100800 */
[----:B------:R-:W-:Y:S01]  /*1980*/  @!P4 IMAD.IADD R7, R7, 0x1, -R11 ;  /* 0x000000010707c824 */ /* 0x000fe200078e0a0b */
[C---:B------:R-:W-:Y:S01]  /*1990*/  ISETP.GT.U32.AND P4, PT, R11.reuse, R10, PT ;  /* 0x0000000a0b00720c */ /* 0x040fe20003f84070 */
[----:B------:R-:W-:-:S02]  /*19a0*/  IMAD R12, R11, R20, R12 ;  /* 0x000000140b0c7224 */ /* 0x000fc400078e020c */
[----:B------:R-:W-:Y:S02]  /*19b0*/  IMAD.MOV.U32 R29, RZ, RZ, R14 ;  /* 0x000000ffff1d7224 */ /* 0x000fe400078e000e */
[----:B------:R-:W-:Y:S02]  /*19c0*/  IMAD.MOV R19, RZ, RZ, -R19 ;  /* 0x000000ffff137224 */ /* 0x000fe400078e0a13 */
[----:B------:R-:W-:Y:S01]  /*19d0*/  @!P3 IMAD.MOV R13, RZ, RZ, -R13 ;  /* 0x000000ffff0db224 */ /* 0x000fe200078e0a0d */
[C---:B------:R-:W-:Y:S01]  /*19e0*/  ISETP.GT.U32.AND P3, PT, R11.reuse, R8, PT ;  /* 0x000000080b00720c */ /* 0x040fe20003f64070 */
[----:B------:R-:W-:Y:S01]  /*19f0*/  @!P5 IMAD.MOV R7, RZ, RZ, -R7 ;  /* 0x000000ffff07d224 */ /* 0x000fe200078e0a07 */
[C---:B------:R-:W-:Y:S01]  /*1a00*/  ISETP.GT.U32.AND P5, PT, R11.reuse, R12, PT ;  /* 0x0000000c0b00720c */ /* 0x040fe20003fa4070 */
[----:B------:R-:W2:Y:S01]  /*1a10*/  I2F.RP R25, R29 ;  /* 0x0000001d00197306 */ /* 0x000ea20000209400 */
[----:B------:R-:W-:Y:S01]  /*1a20*/  IMAD R21, R11, R19, R21 ;  /* 0x000000130b157224 */ /* 0x000fe200078e0215 */
[----:B------:R-:W-:Y:S01]  /*1a30*/  LOP3.LUT R19, R16, 0x80, RZ, 0xfc, !PT ;  /* 0x0000008010137812 */ /* 0x000fe200078efcff */
[--C-:B------:R-:W-:Y:S01]  /*1a40*/  @!P6 IMAD.IADD R9, R9, 0x1, -R11.reuse ;  /* 0x000000010909e824 */ /* 0x100fe200078e0a0b */
[----:B------:R-:W-:Y:S01]  /*1a50*/  STL [R1+0x4d0], R13 ;  /* 0x0004d00d01007387 */ /* 0x000fe20000100800 */
[--C-:B------:R-:W-:Y:S01]  /*1a60*/  @!P4 IMAD.IADD R10, R10, 0x1, -R11.reuse ;  /* 0x000000010a0ac824 */ /* 0x100fe200078e0a0b */
[----:B------:R-:W-:Y:S01]  /*1a70*/  ISETP.GT.U32.AND P6, PT, R11, R21, PT ;  /* 0x000000150b00720c */ /* 0x000fe20003fc4070 */
[----:B------:R-:W-:Y:S01]  /*1a80*/  IMAD.HI.U32 R14, R17, R22, RZ ;  /* 0x00000016110e7227 */ /* 0x000fe200078e00ff */
[----:B------:R-:W-:Y:S01]  /*1a90*/  IABS R24, R19 ;  /* 0x0000001300187213 */ /* 0x000fe20000000000 */
[----:B------:R3:W-:Y:S01]  /*1aa0*/  STL [R1+0x34], R3 ;  /* 0x0000340301007387 */ /* 0x0007e20000100800 */
[----:B------:R-:W-:Y:S01]  /*1ab0*/  ISETP.GT.U32.AND P4, PT, R11, R10, PT ;  /* 0x0000000a0b00720c */ /* 0x000fe20003f84070 */
[--C-:B------:R-:W-:Y:S01]  /*1ac0*/  @!P3 IMAD.IADD R8, R8, 0x1, -R11.reuse ;  /* 0x000000010808b824 */ /* 0x100fe200078e0a0b */
[----:B------:R-:W-:Y:S01]  /*1ad0*/  ISETP.GE.AND P3, PT, R23, RZ, PT ;  /* 0x000000ff1700720c */ /* 0x000fe20003f66270 */
[--C-:B------:R-:W-:Y:S01]  /*1ae0*/  @!P5 IMAD.IADD R12, R12, 0x1, -R11.reuse ;  /* 0x000000010c0cd824 */ /* 0x100fe200078e0a0b */
[----:B------:R-:W-:Y:S01]  /*1af0*/  IABS R23, R23 ;  /* 0x0000001700177213 */ /* 0x000fe20000000000 */
[----:B------:R-:W-:Y:S01]  /*1b00*/  @!P1 IMAD.MOV R8, RZ, RZ, -R8 ;  /* 0x000000ffff089224 */ /* 0x000fe200078e0a08 */
[----:B--2---:R-:W2:Y:S01]  /*1b10*/  MUFU.RCP R25, R25 ;  /* 0x0000001900197308 */ /* 0x004ea20000001000 */
[----:B------:R-:W-:Y:S01]  /*1b20*/  IMAD.MOV R14, RZ, RZ, -R14 ;  /* 0x000000ffff0e7224 */ /* 0x000fe200078e0a0e */
[----:B------:R-:W-:Y:S01]  /*1b30*/  ISETP.GT.U32.AND P1, PT, R11, R12, PT ;  /* 0x0000000c0b00720c */ /* 0x000fe20003f24070 */
[----:B------:R-:W-:Y:S01]  /*1b40*/  @!P6 IMAD.IADD R21, R21, 0x1, -R11 ;  /* 0x000000011515e824 */ /* 0x000fe200078e0a0b */
[----:B------:R-:W-:Y:S01]  /*1b50*/  ISETP.GE.AND P6, PT, R15, RZ, PT ;  /* 0x000000ff0f00720c */ /* 0x000fe20003fc6270 */
[----:B------:R-:W-:Y:S01]  /*1b60*/  IMAD.HI.U32 R20, R17, R23, RZ ;  /* 0x0000001711147227 */ /* 0x000fe200078e00ff */
[----:B------:R-:W-:-:S02]  /*1b70*/  ISETP.GE.AND P5, PT, R26, RZ, PT ;  /* 0x000000ff1a00720c */ /* 0x000fc40003fa6270 */
[----:B------:R-:W-:Y:S01]  /*1b80*/  IABS R26, R27 ;  /* 0x0000001b001a7213 */ /* 0x000fe20000000000 */
[C---:B------:R-:W-:Y:S02]  /*1b90*/  IMAD R22, R11.reuse, R14, R22 ;  /* 0x0000000e0b167224 */ /* 0x040fe400078e0216 */
[----:B------:R-:W-:Y:S02]  /*1ba0*/  IMAD.MOV R20, RZ, RZ, -R20 ;  /* 0x000000ffff147224 */ /* 0x000fe400078e0a14 */
[--C-:B------:R-:W-:Y:S01]  /*1bb0*/  @!P4 IMAD.IADD R10, R10, 0x1, -R11.reuse ;  /* 0x000000010a0ac824 */ /* 0x100fe200078e0a0b */
[----:B------:R-:W-:Y:S01]  /*1bc0*/  ISETP.GT.U32.AND P4, PT, R11, R22, PT ;  /* 0x000000160b00720c */ /* 0x000fe20003f84070 */
[----:B------:R-:W-:Y:S01]  /*1bd0*/  @!P1 IMAD.IADD R12, R12, 0x1, -R11 ;  /* 0x000000010c0c9824 */ /* 0x000fe200078e0a0b */
[----:B--2---:R-:W-:Y:S01]  /*1be0*/  IADD3 R25, R25, 0xffffffe, RZ ;  /* 0x0ffffffe19197810 */ /* 0x004fe20007ffe0ff */
[----:B------:R-:W-:Y:S01]  /*1bf0*/  IMAD R23, R11, R20, R23 ;  /* 0x000000140b177224 */ /* 0x000fe200078e0217 */
[----:B------:R-:W-:Y:S01]  /*1c00*/  ISETP.GE.AND P1, PT, R18, RZ, PT ;  /* 0x000000ff1200720c */ /* 0x000fe20003f26270 */
[----:B------:R-:W-:Y:S01]  /*1c10*/  @!P6 IMAD.MOV R12, RZ, RZ, -R12 ;  /* 0x000000ffff0ce224 */ /* 0x000fe200078e0a0c */
[----:B------:R2:W4:Y:S01]  /*1c20*/  F2I.FTZ.U32.TRUNC.NTZ R15, R25 ;  /* 0x00000019000f7305 */ /* 0x000522000021f000 */
[----:B------:R-:W-:Y:S01]  /*1c30*/  IMAD.HI.U32 R14, R17, R24, RZ ;  /* 0x00000018110e7227 */ /* 0x000fe200078e00ff */
[----:B------:R-:W-:-:S02]  /*1c40*/  ISETP.GT.U32.AND P6, PT, R11, R23, PT ;  /* 0x000000170b00720c */ /* 0x000fc40003fc4070 */
[----:B------:R-:W-:Y:S01]  /*1c50*/  IADD3 R18, R0, 0x50, RZ ;  /* 0x0000005000127810 */ /* 0x000fe20007ffe0ff */
[----:B------:R-:W-:Y:S02]  /*1c60*/  IMAD.MOV R14, RZ, RZ, -R14 ;  /* 0x000000ffff0e7224 */ /* 0x000fe400078e0a0e */
[----:B------:R-:W-:Y:S01]  /*1c70*/  @!P4 IMAD.IADD R22, R22, 0x1, -R11 ;  /* 0x000000011616c824 */ /* 0x000fe200078e0a0b */
[C---:B------:R-:W-:Y:S01]  /*1c80*/  ISETP.GT.U32.AND P4, PT, R11.reuse, R21, PT ;  /* 0x000000150b00720c */ /* 0x040fe20003f84070 */
[C---:B------:R-:W-:Y:S01]  /*1c90*/  IMAD R24, R11.reuse, R14, R24 ;  /* 0x0000000e0b187224 */ /* 0x040fe200078e0218 */
[----:B--2---:R-:W-:Y:S01]  /*1ca0*/  IADD3 R25, R0, 0x70, RZ ;  /* 0x0000007000197810 */ /* 0x004fe20007ffe0ff */
[----:B------:R-:W-:Y:S01]  /*1cb0*/  @!P5 IMAD.MOV R9, RZ, RZ, -R9 ;  /* 0x000000ffff09d224 */ /* 0x000fe200078e0a09 */
[----:B------:R-:W-:Y:S01]  /*1cc0*/  ISETP.GT.U32.AND P5, PT, R11, R22, PT ;  /* 0x000000160b00720c */ /* 0x000fe20003fa4070 */
[----:B------:R-:W-:Y:S01]  /*1cd0*/  @!P0 IMAD.MOV R10, RZ, RZ, -R10 ;  /* 0x000000ffff0a8224 */ /* 0x000fe200078e0a0a */
[----:B------:R-:W-:Y:S01]  /*1ce0*/  ISETP.GE.AND P0, PT, R19, RZ, PT ;  /* 0x000000ff1300720c */ /* 0x000fe20003f06270 */
[----:B------:R-:W-:Y:S01]  /*1cf0*/  @!P6 IMAD.IADD R23, R23, 0x1, -R11 ;  /* 0x000000011717e824 */ /* 0x000fe200078e0a0b */
[----:B------:R-:W-:Y:S01]  /*1d00*/  ISETP.GT.U32.AND P6, PT, R11, R24, PT ;  /* 0x000000180b00720c */ /* 0x000fe20003fc4070 */
[----:B----4-:R-:W-:-:S04]  /*1d10*/  IMAD.MOV R14, RZ, RZ, -R15 ;  /* 0x000000ffff0e7224 */ /* 0x010fc800078e0a0f */
[--C-:B------:R-:W-:Y:S01]  /*1d20*/  @!P4 IMAD.IADD R21, R21, 0x1, -R11.reuse ;  /* 0x000000011515c824 */ /* 0x100fe200078e0a0b */
[----:B------:R-:W-:Y:S01]  /*1d30*/  ISETP.GE.AND P4, PT, R25, RZ, PT ;  /* 0x000000ff1900720c */ /* 0x000fe20003f86270 */
[----:B------:R-:W-:Y:S01]  /*1d40*/  IMAD R19, R14, R29, RZ ;  /* 0x0000001d0e137224 */ /* 0x000fe200078e02ff */
[----:B------:R-:W-:Y:S01]  /*1d50*/  IABS R25, R25 ;  /* 0x0000001900197213 */ /* 0x000fe20000000000 */
[----:B------:R-:W-:Y:S02]  /*1d60*/  IMAD.MOV.U32 R14, RZ, RZ, RZ ;  /* 0x000000ffff0e7224 */ /* 0x000fe400078e00ff */
[--C-:B------:R-:W-:Y:S01]  /*1d70*/  @!P5 IMAD.IADD R22, R22, 0x1, -R11.reuse ;  /* 0x000000011616d824 */ /* 0x100fe200078e0a0b */
[----:B------:R-:W-:Y:S01]  /*1d80*/  ISETP.GE.AND P5, PT, R18, RZ, PT ;  /* 0x000000ff1200720c */ /* 0x000fe20003fa6270 */
[----:B------:R-:W-:Y:S01]  /*1d90*/  @!P6 IMAD.IADD R24, R24, 0x1, -R11 ;  /* 0x000000011818e824 */ /* 0x000fe200078e0a0b */
[----:B------:R-:W-:Y:S01]  /*1da0*/  IABS R18, R18 ;  /* 0x0000001200127213 */ /* 0x000fe20000000000 */
[----:B------:R-:W-:Y:S01]  /*1db0*/  IMAD.HI.U32 R28, R15, R19, R14 ;  /* 0x000000130f1c7227 */ /* 0x000fe200078e000e */
[----:B------:R-:W-:-:S02]  /*1dc0*/  ISETP.GT.U32.AND P6, PT, R11, R23, PT ;  /* 0x000000170b00720c */ /* 0x000fc40003fc4070 */
[----:B------:R-:W-:Y:S01]  /*1dd0*/  IABS R19, R3 ;  /* 0x0000000300137213 */ /* 0x000fe20000000000 */
[----:B------:R-:W-:-:S04]  /*1de0*/  IMAD.HI.U32 R14, R17, R26, RZ ;  /* 0x0000001a110e7227 */ /* 0x000fc800078e00ff */
[----:B------:R-:W-:-:S04]  /*1df0*/  IMAD.HI.U32 R15, R17, R25, RZ ;  /* 0x00000019110f7227 */ /* 0x000fc800078e00ff */
[----:B------:R-:W-:-:S04]  /*1e00*/  IMAD.HI.U32 R20, R17, R18, RZ ;  /* 0x0000001211147227 */ /* 0x000fc800078e00ff */
[----:B------:R-:W-:Y:S02]  /*1e10*/  IMAD.MOV R14, RZ, RZ, -R14 ;  /* 0x000000ffff0e7224 */ /* 0x000fe400078e0a0e */
[----:B------:R-:W-:Y:S02]  /*1e20*/  IMAD.MOV R15, RZ, RZ, -R15 ;  /* 0x000000ffff0f7224 */ /* 0x000fe400078e0a0f */
[----:B------:R-:W-:Y:S02]  /*1e30*/  IMAD.MOV R20, RZ, RZ, -R20 ;  /* 0x000000ffff147224 */ /* 0x000fe400078e0a14 */
[C---:B------:R-:W-:Y:S01]  /*1e40*/  IMAD R26, R11.reuse, R14, R26 ;  /* 0x0000000e0b1a7224 */ /* 0x040fe200078e021a */
[C---:B------:R-:W-:Y:S01]  /*1e50*/  IADD3 R14, R0.reuse, 0x30, RZ ;  /* 0x00000030000e7810 */ /* 0x040fe20007ffe0ff */
[C---:B------:R-:W-:Y:S01]  /*1e60*/  IMAD R25, R11.reuse, R15, R25 ;  /* 0x0000000f0b197224 */ /* 0x040fe200078e0219 */
[----:B------:R-:W-:Y:S01]  /*1e70*/  IADD3 R15, R0, 0x10, RZ ;  /* 0x00000010000f7810 */ /* 0x000fe20007ffe0ff */
[----:B------:R-:W-:Y:S01]  /*1e80*/  IMAD R20, R11, R20, R18 ;  /* 0x000000140b147224 */ /* 0x000fe200078e0212 */
[----:B------:R-:W-:Y:S01]  /*1e90*/  IABS R18, R14 ;  /* 0x0000000e00127213 */ /* 0x000fe20000000000 */
[----:B------:R-:W-:Y:S01]  /*1ea0*/  @!P6 IMAD.IADD R23, R23, 0x1, -R11 ;  /* 0x000000011717e824 */ /* 0x000fe200078e0a0b */
[----:B------:R-:W-:Y:S01]  /*1eb0*/  ISETP.GE.AND P6, PT, R14, RZ, PT ;  /* 0x000000ff0e00720c */ /* 0x000fe20003fc6270 */
[----:B------:R-:W-:Y:S01]  /*1ec0*/  @!P2 IMAD.MOV R21, RZ, RZ, -R21 ;  /* 0x000000ffff15a224 */ /* 0x000fe200078e0a15 */
[----:B------:R-:W-:Y:S01]  /*1ed0*/  IABS R14, R15 ;  /* 0x0000000f000e7213 */ /* 0x000fe20000000000 */
[----:B------:R-:W-:Y:S01]  /*1ee0*/  IMAD.HI.U32 R0, R17, R19, RZ ;  /* 0x0000001311007227 */ /* 0x000fe200078e00ff */
[----:B------:R-:W-:-:S03]  /*1ef0*/  ISETP.GT.U32.AND P2, PT, R11, R24, PT ;  /* 0x000000180b00720c */ /* 0x000fc60003f44070 */
[----:B0-----:R-:W-:Y:S02]  /*1f00*/  IMAD.MOV.U32 R6, RZ, RZ, R14 ;  /* 0x000000ffff067224 */ /* 0x001fe400078e000e */
[----:B------:R-:W-:-:S04]  /*1f10*/  IMAD.HI.U32 R14, R17, R18, RZ ;  /* 0x00000012110e7227 */ /* 0x000fc800078e00ff */
[----:B------:R-:W-:Y:S02]  /*1f20*/  IMAD.MOV R0, RZ, RZ, -R0 ;  /* 0x000000ffff007224 */ /* 0x000fe400078e0a00 */
[----:B------:R-:W-:Y:S02]  /*1f30*/  IMAD.MOV R14, RZ, RZ, -R14 ;  /* 0x000000ffff0e7224 */ /* 0x000fe400078e0a0e */
[C---:B------:R-:W-:Y:S01]  /*1f40*/  IMAD R19, R11.reuse, R0, R19 ;  /* 0x000000000b137224 */ /* 0x040fe200078e0213 */
[----:B------:R-:W-:Y:S01]  /*1f50*/  IABS R0, R2 ;  /* 0x0000000200007213 */ /* 0x000fe20000000000 */
[----:B------:R-:W-:Y:S01]  /*1f60*/  IMAD R18, R11, R14, R18 ;  /* 0x0000000e0b127224 */ /* 0x000fe200078e0212 */
[----:B------:R-:W-:Y:S01]  /*1f70*/  IABS R2, R16 ;  /* 0x0000001000027213 */ /* 0x000fe20000000000 */
[----:B------:R-:W-:Y:S01]  /*1f80*/  @!P2 IMAD.IADD R24, R24, 0x1, -R11 ;  /* 0x000000011818a824 */ /* 0x000fe200078e0a0b */
[----:B------:R-:W-:Y:S01]  /*1f90*/  ISETP.GE.AND P2, PT, R15, RZ, PT ;  /* 0x000000ff0f00720c */ /* 0x000fe20003f46270 */
[----:B------:R-:W-:Y:S01]  /*1fa0*/  IMAD.HI.U32 R14, R17, R6, RZ ;  /* 0x00000006110e7227 */ /* 0x000fe200078e00ff */
[----:B------:R-:W-:-:S03]  /*1fb0*/  IABS R15, R4 ;  /* 0x00000004000f7213 */ /* 0x000fc60000000000 */
[----:B-1----:R-:W-:Y:S02]  /*1fc0*/  IMAD.MOV.U32 R5, RZ, RZ, R2 ;  /* 0x000000ffff057224 */ /* 0x002fe400078e0002 */
[----:B------:R-:W-:Y:S02]  /*1fd0*/  IMAD.MOV R14, RZ, RZ, -R14 ;  /* 0x000000ffff0e7224 */ /* 0x000fe400078e0a0e */
[----:B---3--:R-:W-:-:S04]  /*1fe0*/  IMAD.HI.U32 R3, R17, R15, RZ ;  /* 0x0000000f11037227 */ /* 0x008fc800078e00ff */
[----:B------:R-:W-:-:S04]  /*1ff0*/  IMAD.HI.U32 R2, R17, R5, RZ ;  /* 0x0000000511027227 */ /* 0x000fc800078e00ff */
[----:B------:R-:W-:Y:S02]  /*2000*/  IMAD R17, R11, R14, R6 ;  /* 0x0000000e0b117224 */ /* 0x000fe400078e0206 */
[----:B------:R-:W-:Y:S02]  /*2010*/  IMAD.HI.U32 R14, R28, R0, RZ ;  /* 0x000000001c0e7227 */ /* 0x000fe400078e00ff */
[----:B------:R-:W0:Y:S02]  /*2020*/  S2R R28, SR_TID.X ;  /* 0x00000000001c7919 */ /* 0x000e240000002100 */
[----:B------:R-:W-:Y:S02]  /*2030*/  IMAD.MOV R6, RZ, RZ, -R3 ;  /* 0x000000ffff067224 */ /* 0x000fe400078e0a03 */
[----:B------:R-:W-:Y:S02]  /*2040*/  IMAD.MOV R2, RZ, RZ, -R2 ;  /* 0x000000ffff027224 */ /* 0x000fe400078e0a02 */
[----:B------:R-:W-:-:S02]  /*2050*/  IMAD.MOV R3, RZ, RZ, -R14 ;  /* 0x000000ffff037224 */ /* 0x000fc400078e0a0e */
[C---:B------:R-:W-:Y:S02]  /*2060*/  IMAD R14, R11.reuse, R6, R15 ;  /* 0x000000060b0e7224 */ /* 0x040fe400078e020f */
[----:B------:R-:W-:Y:S02]  /*2070*/  IMAD R15, R11, R2, R5 ;  /* 0x000000020b0f7224 */ /* 0x000fe400078e0205 */
[----:B------:R-:W-:Y:S02]  /*2080*/  IMAD R3, R29, R3, R0 ;  /* 0x000000031d037224 */ /* 0x000fe400078e0200 */
[----:B------:R-:W-:Y:S01]  /*2090*/  @!P1 IMAD.MOV R22, RZ, RZ, -R22 ;  /* 0x000000ffff169224 */ /* 0x000fe200078e0a16 */
[C---:B------:R-:W-:Y:S01]  /*20a0*/  ISETP.GT.U32.AND P1, PT, R11.reuse, R25, PT ;  /* 0x000000190b00720c */ /* 0x040fe20003f24070 */
[----:B------:R-:W-:Y:S02]  /*20b0*/  @!P3 IMAD.MOV R23, RZ, RZ, -R23 ;  /* 0x000000ffff17b224 */ /* 0x000fe400078e0a17 */
[----:B------:R-:W-:Y:S01]  /*20c0*/  @!P0 IMAD.MOV R24, RZ, RZ, -R24 ;  /* 0x000000ffff188224 */ /* 0x000fe200078e0a18 */
[----:B------:R-:W-:Y:S01]  /*20d0*/  ISETP.GT.U32.AND P0, PT, R11, R20, PT ;  /* 0x000000140b00720c */ /* 0x000fe20003f04070 */
[----:B0-----:R-:W-:Y:S01]  /*20e0*/  IMAD.SHL.U32 R13, R28, 0x2, RZ ;  /* 0x000000021c0d7824 */ /* 0x001fe200078e00ff */
[----:B------:R-:W-:-:S07]  /*20f0*/  SHF.R.U32.HI R5, RZ, 0x2, R28 ;  /* 0x00000002ff057819 */ /* 0x000fce000001161c */
[--C-:B------:R-:W-:Y:S01]  /*2100*/  @!P1 IMAD.IADD R25, R25, 0x1, -R11.reuse ;  /* 0x0000000119199824 */ /* 0x100fe200078e0a0b */
[----:B------:R-:W-:Y:S02]  /*2110*/  LOP3.LUT R2, R13, 0x3fe, RZ, 0xc0, !PT ;  /* 0x000003fe0d027812 */ /* 0x000fe400078ec0ff */
[C---:B------:R-:W-:Y:S01]  /*2120*/  ISETP.GT.U32.AND P1, PT, R11.reuse, R26, PT ;  /* 0x0000001a0b00720c */ /* 0x040fe20003f24070 */
[----:B------:R-:W-:Y:S01]  /*2130*/  @!P0 IMAD.IADD R20, R20, 0x1, -R11 ;  /* 0x0000000114148824 */ /* 0x000fe200078e0a0b */
[----:B------:R-:W-:Y:S02]  /*2140*/  LOP3.LUT R0, R2, 0x30, R5, 0x78, !PT ;  /* 0x0000003002007812 */ /* 0x000fe400078e7805 */
[----:B------:R-:W2:Y:S01]  /*2150*/  LDL.LU R5, [R1+0x38] ;  /* 0x0000380001057983 */ /* 0x000ea20000300800 */
[----:B------:R-:W-:-:S08]  /*2160*/  ISETP.GT.U32.AND P3, PT, R11, R25, PT ;  /* 0x000000190b00720c */ /* 0x000fd00003f64070 */
[----:B------:R-:W-:Y:S01]  /*2170*/  @!P1 IMAD.IADD R26, R26, 0x1, -R11 ;  /* 0x000000011a1a9824 */ /* 0x000fe200078e0a0b */
[----:B------:R-:W-:-:S04]  /*2180*/  ISETP.GT.U32.AND P1, PT, R11, R18, PT ;  /* 0x000000120b00720c */ /* 0x000fc80003f24070 */
[----:B------:R-:W-:Y:S01]  /*2190*/  @!P3 IMAD.IADD R25, R25, 0x1, -R11 ;  /* 0x000000011919b824 */ /* 0x000fe200078e0a0b */
[C---:B------:R-:W-:Y:S02]  /*21a0*/  ISETP.GT.U32.AND P3, PT, R11.reuse, R19, PT ;  /* 0x000000130b00720c */ /* 0x040fe40003f64070 */
[----:B------:R-:W-:Y:S01]  /*21b0*/  ISETP.GT.U32.AND P0, PT, R11, R26, PT ;  /* 0x0000001a0b00720c */ /* 0x000fe20003f04070 */
[----:B------:R-:W-:-:S05]  /*21c0*/  @!P4 IMAD.MOV R25, RZ, RZ, -R25 ;  /* 0x000000ffff19c224 */ /* 0x000fca00078e0a19 */
[----:B------:R-:W-:-:S05]  /*21d0*/  @!P1 IMAD.IADD R18, R18, 0x1, -R11 ;  /* 0x0000000112129824 */ /* 0x000fca00078e0a0b */
[--C-:B------:R-:W-:Y:S01]  /*21e0*/  @!P3 IMAD.IADD R19, R19, 0x1, -R11.reuse ;  /* 0x000000011313b824 */ /* 0x100fe200078e0a0b */
[C---:B------:R-:W-:Y:S01]  /*21f0*/  ISETP.GT.U32.AND P3, PT, R11.reuse, R20, PT ;  /* 0x000000140b00720c */ /* 0x040fe20003f64070 */
[----:B------:R-:W-:Y:S01]  /*2200*/  @!P0 IMAD.IADD R26, R26, 0x1, -R11 ;  /* 0x000000011a1a8824 */ /* 0x000fe200078e0a0b */
[C---:B------:R-:W-:Y:S02]  /*2210*/  ISETP.GT.U32.AND P0, PT, R11.reuse, R17, PT ;  /* 0x000000110b00720c */ /* 0x040fe40003f04070 */
[C---:B------:R-:W-:Y:S02]  /*2220*/  ISETP.GT.U32.AND P4, PT, R11.reuse, R19, PT ;  /* 0x000000130b00720c */ /* 0x040fe40003f84070 */
[----:B------:R-:W-:-:S07]  /*2230*/  ISETP.GT.U32.AND P1, PT, R11, R18, PT ;  /* 0x000000120b00720c */ /* 0x000fce0003f24070 */
[----:B------:R-:W-:Y:S01]  /*2240*/  @!P3 IMAD.IADD R20, R20, 0x1, -R11 ;  /* 0x000000011414b824 */ /* 0x000fe200078e0a0b */
[----:B------:R-:W-:-:S03]  /*2250*/  ISETP.GT.U32.AND P3, PT, R11, R15, PT ;  /* 0x0000000f0b00720c */ /* 0x000fc60003f64070 */
[--C-:B------:R-:W-:Y:S01]  /*2260*/  @!P4 IMAD.IADD R19, R19, 0x1, -R11.reuse ;  /* 0x000000011313c824 */ /* 0x100fe200078e0a0b */
[----:B------:R-:W-:Y:S01]  /*2270*/  ISETP.GT.U32.AND P4, PT, R11, R14, PT ;  /* 0x0000000e0b00720c */ /* 0x000fe20003f84070 */
[--C-:B------:R-:W-:Y:S01]  /*2280*/  @!P0 IMAD.IADD R17, R17, 0x1, -R11.reuse ;  /* 0x0000000111118824 */ /* 0x100fe200078e0a0b */
[----:B------:R-:W-:Y:S01]  /*2290*/  ISETP.GE.AND P0, PT, R27, RZ, PT ;  /* 0x000000ff1b00720c */ /* 0x000fe20003f06270 */
[----:B------:R0:W-:Y:S01]  /*22a0*/  STL [R1+0x488], R0 ;  /* 0x0004880001007387 */ /* 0x0001e20000100800 */
[----:B------:R-:W-:-:S05]  /*22b0*/  @!P1 IMAD.IADD R18, R18, 0x1, -R11 ;  /* 0x0000000112129824 */ /* 0x000fca00078e0a0b */
[----:B------:R-:W-:-:S04]  /*22c0*/  @!P3 IMAD.IADD R15, R15, 0x1, -R11 ;  /* 0x000000010f0fb824 */ /* 0x000fc800078e0a0b */
[----:B------:R-:W-:Y:S02]  /*22d0*/  @!P4 IMAD.IADD R14, R14, 0x1, -R11 ;  /* 0x000000010e0ec824 */ /* 0x000fe400078e0a0b */
[C---:B0-----:R-:W-:Y:S01]  /*22e0*/  IMAD.SHL.U32 R0, R28.reuse, 0x10, RZ ;  /* 0x000000101c007824 */ /* 0x041fe200078e00ff */
[C---:B------:R-:W-:Y:S01]  /*22f0*/  ISETP.GT.U32.AND P3, PT, R11.reuse, R17, PT ;  /* 0x000000110b00720c */ /* 0x040fe20003f64070 */
[----:B------:R-:W-:Y:S01]  /*2300*/  @!P0 IMAD.MOV R26, RZ, RZ, -R26 ;  /* 0x000000ffff1a8224 */ /* 0x000fe200078e0a1a */
[----:B------:R-:W-:Y:S02]  /*2310*/  LOP3.LUT R6, R28, 0x7, RZ, 0xc0, !PT ;  /* 0x000000071c067812 */ /* 0x000fe400078ec0ff */
[C---:B------:R-:W-:Y:S02]  /*2320*/  ISETP.GT.U32.AND P4, PT, R11.reuse, R15, PT ;  /* 0x0000000f0b00720c */ /* 0x040fe40003f84070 */
[----:B------:R-:W-:Y:S02]  /*2330*/  ISETP.GT.U32.AND P0, PT, R11, R14, PT ;  /* 0x0000000e0b00720c */ /* 0x000fe40003f04070 */
[----:B------:R-:W-:Y:S01]  /*2340*/  LOP3.LUT R11, R0, 0xe00, RZ, 0xc0, !PT ;  /* 0x00000e00000b7812 */ /* 0x000fe200078ec0ff */
[----:B------:R0:W-:Y:S02]  /*2350*/  STL [R1+0x444], R0 ;  /* 0x0004440001007387 */ /* 0x0001e40000100800 */
[----:B0-----:R-:W-:-:S02]  /*2360*/  IMAD R0, R6, 0x110, RZ ;  /* 0x0000011006007824 */ /* 0x001fc400078e02ff */
[----:B------:R-:W-:Y:S01]  /*2370*/  IMAD R6, R6, 0x40, R11 ;  /* 0x0000004006067824 */ /* 0x000fe200078e020b */
[----:B------:R-:W-:-:S05]  /*2380*/  IABS R11, c[0x0][0x17c] ;  /* 0x00005f00000b7a13 */ /* 0x000fca0000000000 */
[----:B------:R-:W-:Y:S02]  /*2390*/  @!P3 IMAD.IADD R17, R17, 0x1, -R11 ;  /* 0x000000011111b824 */ /* 0x000fe400078e0a0b */
[----:B------:R-:W0:Y:S01]  /*23a0*/  S2R R11, SR_TID.X ;  /* 0x00000000000b7919 */ /* 0x000e220000002100 */
[----:B------:R-:W-:Y:S02]  /*23b0*/  ISETP.GT.U32.AND P1, PT, R29, R3, PT ;  /* 0x000000031d00720c */ /* 0x000fe40003f24070 */
[C---:B------:R-:W-:Y:S01]  /*23c0*/  LOP3.LUT R2, R28.reuse, 0x180, RZ, 0xc0, !PT ;  /* 0x000001801c027812 */ /* 0x040fe200078ec0ff */
[----:B------:R-:W-:-:S03]  /*23d0*/  IMAD.SHL.U32 R27, R28, 0x8, RZ ;  /* 0x000000081c1b7824 */ /* 0x000fc600078e00ff */
[----:B------:R-:W-:Y:S02]  /*23e0*/  SHF.R.U32.HI R2, RZ, 0x3, R2 ;  /* 0x00000003ff027819 */ /* 0x000fe40000011602 */
[--C-:B------:R-:W-:Y:S02]  /*23f0*/  LOP3.LUT R27, R27, 0x30, R13.reuse, 0x48, !PT ;  /* 0x000000301b1b7812 */ /* 0x100fe400078e480d */
[----:B------:R-:W-:Y:S02]  /*2400*/  LOP3.LUT R28, R2, 0x3fe, R13, 0x78, !PT ;  /* 0x000003fe021c7812 */ /* 0x000fe400078e780d */
[----:B------:R-:W3:Y:S01]  /*2410*/  LDL.LU R2, [R1+0x2c] ;  /* 0x00002c0001027983 */ /* 0x000ee20000300800 */
[----:B------:R-:W-:Y:S01]  /*2420*/  @!P1 IMAD.IADD R3, R3, 0x1, -R29 ;  /* 0x0000000103039824 */ /* 0x000fe200078e0a1d */
[----:B------:R-:W-:Y:S02]  /*2430*/  ISETP.GE.AND P3, PT, R16, RZ, PT ;  /* 0x000000ff1000720c */ /* 0x000fe40003f66270 */
[----:B------:R-:W4:Y:S01]  /*2440*/  LDL.LU R27, [R1+0x28] ;  /* 0x00002800011b7983 */ /* 0x000f220000300800 */
[----:B0-----:R-:W-:Y:S01]  /*2450*/  IMAD.SHL.U32 R11, R11, 0x8, RZ ;  /* 0x000000080b0b7824 */ /* 0x001fe200078e00ff */
[----:B------:R-:W-:-:S02]  /*2460*/  ISETP.GT.U32.AND P1, PT, R29, R3, PT ;  /* 0x000000031d00720c */ /* 0x000fc40003f24070 */
[----:B------:R-:W3:Y:S02]  /*2470*/  LDL.LU R28, [R1+0x1c] ;  /* 0x00001c00011c7983 */ /* 0x000ee40000300800 */
[----:B------:R-:W-:Y:S02]  /*2480*/  LOP3.LUT R11, R11, 0x30, R13, 0x48, !PT ;  /* 0x000000300b0b7812 */ /* 0x000fe400078e480d */
[----:B------:R-:W3:Y:S04]  /*2490*/  LDL.LU R29, [R1+0x18] ;  /* 0x00001800011d7983 */ /* 0x000ee80000300800 */
[----:B------:R-:W3:Y:S01]  /*24a0*/  LDL.LU R16, [R1+0x10] ;  /* 0x0000100001107983 */ /* 0x000ee20000300800 */
[----:B------:R-:W-:-:S03]  /*24b0*/  IMAD.IADD R11, R11, 0x1, R6 ;  /* 0x000000010b0b7824 */ /* 0x000fc600078e0206 */
[----:B------:R-:W3:Y:S01]  /*24c0*/  LDL.LU R13, [R1+0x4d0] ;  /* 0x0004d000010d7983 */ /* 0x000ee20000300800 */
[----:B--2---:R-:W-:-:S03]  /*24d0*/  LOP3.LUT R0, R0, R5, RZ, 0x3c, !PT ;  /* 0x0000000500007212 */ /* 0x004fc600078e3cff */
[----:B------:R-:W2:Y:S04]  /*24e0*/  LDL.LU R5, [R1+0x4cc] ;  /* 0x0004cc0001057983 */ /* 0x000ea80000300800 */
[----:B------:R0:W-:Y:S04]  /*24f0*/  STL [R1+0x4ac], R0 ;  /* 0x0004ac0001007387 */ /* 0x0001e80000100800 */
[----:B0-----:R-:W2:Y:S04]  /*2500*/  LDL.LU R0, [R1+0x14] ;  /* 0x0000140001007983 */ /* 0x001ea80000300800 */
[----:B------:R-:W2:Y:S04]  /*2510*/  LDL.LU R6, [R1+0x4c8] ;  /* 0x0004c80001067983 */ /* 0x000ea80000300800 */
[----:B------:R0:W-:Y:S02]  /*2520*/  STL [R1+0x300], R11 ;  /* 0x0003000b01007387 */ /* 0x0001e40000100800 */
[----:B0-----:R-:W-:-:S05]  /*2530*/  IABS R11, c[0x0][0x17c] ;  /* 0x00005f00000b7a13 */ /* 0x001fca0000000000 */
[----:B------:R-:W-:Y:S02]  /*2540*/  @!P4 IMAD.IADD R15, R15, 0x1, -R11 ;  /* 0x000000010f0fc824 */ /* 0x000fe400078e0a0b */
[----:B------:R-:W2:Y:S02]  /*2550*/  LDL.LU R11, [R1+0x34] ;  /* 0x00003400010b7983 */ /* 0x000ea40000300800 */
[----:B--2---:R-:W-:Y:S02]  /*2560*/  ISETP.GE.AND P4, PT, R11, RZ, PT ;  /* 0x000000ff0b00720c */ /* 0x004fe40003f86270 */
[----:B------:R-:W-:-:S05]  /*2570*/  IABS R11, c[0x0][0x17c] ;  /* 0x00005f00000b7a13 */ /* 0x000fca0000000000 */
[----:B------:R-:W-:Y:S01]  /*2580*/  @!P0 IMAD.IADD R14, R14, 0x1, -R11 ;  /* 0x000000010e0e8824 */ /* 0x000fe200078e0a0b */
[----:B------:R-:W-:-:S05]  /*2590*/  IABS R11, c[0x0][0x178] ;  /* 0x00005e00000b7a13 */ /* 0x000fca0000000000 */
[----:B------:R-:W-:Y:S01]  /*25a0*/  @!P1 IMAD.IADD R3, R3, 0x1, -R11 ;  /* 0x0000000103039824 */ /* 0x000fe200078e0a0b */
[----:B------:R-:W-:Y:S02]  /*25b0*/  ISETP.NE.AND P1, PT, RZ, c[0x0][0x17c], PT ;  /* 0x00005f00ff007a0c */ /* 0x000fe40003f25270 */
[----:B------:R-:W-:Y:S02]  /*25c0*/  LOP3.LUT R11, RZ, c[0x0][0x17c], RZ, 0x33, !PT ;  /* 0x00005f00ff0b7a12 */ /* 0x000fe400078e33ff */
[----:B------:R-:W-:Y:S02]  /*25d0*/  ISETP.GE.AND P0, PT, R4, RZ, PT ;  /* 0x000000ff0400720c */ /* 0x000fe40003f06270 */
[C---:B---3--:R-:W-:Y:S01]  /*25e0*/  SEL R2, R11.reuse, R2, !P1 ;  /* 0x000000020b027207 */ /* 0x048fe20004800000 */
[----:B------:R-:W2:Y:S01]  /*25f0*/  LDL.LU R4, [R1+0x4c4] ;  /* 0x0004c40001047983 */ /* 0x000ea20000300800 */
[C---:B----4-:R-:W-:Y:S02]  /*2600*/  SEL R27, R11.reuse, R27, !P1 ;  /* 0x0000001b0b1b7207 */ /* 0x050fe40004800000 */
[C---:B------:R-:W-:Y:S01]  /*2610*/  SEL R28, R11.reuse, R28, !P1 ;  /* 0x0000001c0b1c7207 */ /* 0x040fe20004800000 */
[----:B------:R0:W-:Y:S01]  /*2620*/  STL [R1+0x8], R3 ;  /* 0x0000080301007387 */ /* 0x0001e20000100800 */
[----:B------:R-:W-:-:S03]  /*2630*/  SEL R29, R11, R29, !P1 ;  /* 0x0000001d0b1d7207 */ /* 0x000fc60004800000 */
[----:B0-----:R-:W3:Y:S04]  /*2640*/  LDL.LU R3, [R1+0x4c0] ;  /* 0x0004c00001037983 */ /* 0x001ee80000300800 */
[----:B------:R0:W-:Y:S04]  /*2650*/  STL [R1+0x24], R2 ;  /* 0x0000240201007387 */ /* 0x0001e80000100800 */
[----:B0-----:R-:W4:Y:S04]  /*2660*/  LDL.LU R2, [R1+0x4bc] ;  /* 0x0004bc0001027983 */ /* 0x001f280000300800 */
[----:B------:R0:W-:Y:S04]  /*2670*/  STL [R1+0x20], R27 ;  /* 0x0000201b01007387 */ /* 0x0001e80000100800 */
[----:B0-----:R-:W2:Y:S04]  /*2680*/  LDL.LU R27, [R1+0x4b8] ;  /* 0x0004b800011b7983 */ /* 0x001ea80000300800 */
[----:B------:R0:W-:Y:S04]  /*2690*/  STL [R1+0x1c], R28 ;  /* 0x00001c1c01007387 */ /* 0x0001e80000100800 */
[----:B0-----:R-:W2:Y:S04]  /*26a0*/  LDL.LU R28, [R1+0x4b4] ;  /* 0x0004b400011c7983 */ /* 0x001ea80000300800 */
[----:B------:R0:W-:Y:S04]  /*26b0*/  STL [R1+0xc], R29 ;  /* 0x00000c1d01007387 */ /* 0x0001e80000100800 */
[----:B0-----:R-:W2:Y:S01]  /*26c0*/  LDL.LU R29, [R1+0x4b0] ;  /* 0x0004b000011d7983 */ /* 0x001ea20000300800 */
[----:B------:R-:W-:-:S05]  /*26d0*/  SEL R0, R11, R0, !P1 ;  /* 0x000000000b007207 */ /* 0x000fca0004800000 */
[----:B------:R0:W-:Y:S04]  /*26e0*/  STL [R1+0x4], R0 ;  /* 0x0000040001007387 */ /* 0x0001e80000100800 */
[----:B0-----:R-:W2:Y:S01]  /*26f0*/  LDL R0, [R1+0x43c] ;  /* 0x00043c0001007983 */ /* 0x001ea20000100800 */
[----:B------:R-:W-:-:S05]  /*2700*/  SEL R16, R11, R16, !P1 ;  /* 0x000000100b107207 */ /* 0x000fca0004800000 */
[----:B------:R4:W-:Y:S01]  /*2710*/  STL [R1], R16 ;  /* 0x0000001001007387 */ /* 0x0009e20000100800 */
[----:B------:R-:W-:Y:S02]  /*2720*/  @!P5 IMAD.MOV R20, RZ, RZ, -R20 ;  /* 0x000000ffff14d224 */ /* 0x000fe400078e0a14 */
[----:B------:R-:W-:Y:S02]  /*2730*/  @!P4 IMAD.MOV R19, RZ, RZ, -R19 ;  /* 0x000000ffff13c224 */ /* 0x000fe400078e0a13 */
[----:B------:R-:W-:Y:S02]  /*2740*/  @!P6 IMAD.MOV R18, RZ, RZ, -R18 ;  /* 0x000000ffff12e224 */ /* 0x000fe400078e0a12 */
[----:B------:R-:W-:Y:S02]  /*2750*/  @!P2 IMAD.MOV R17, RZ, RZ, -R17 ;  /* 0x000000ffff11a224 */ /* 0x000fe400078e0a11 */
[----:B------:R-:W-:Y:S02]  /*2760*/  @!P0 IMAD.MOV R14, RZ, RZ, -R14 ;  /* 0x000000ffff0e8224 */ /* 0x000fe400078e0a0e */
[----:B------:R-:W-:Y:S01]  /*2770*/  @!P3 IMAD.MOV R15, RZ, RZ, -R15 ;  /* 0x000000ffff0fb224 */ /* 0x000fe200078e0a0f */
[----:B------:R-:W-:-:S02]  /*2780*/  SEL R6, R11, R6, !P1 ;  /* 0x000000060b067207 */ /* 0x000fc40004800000 */
[C---:B------:R-:W-:Y:S02]  /*2790*/  SEL R5, R11.reuse, R5, !P1 ;  /* 0x000000050b057207 */ /* 0x040fe40004800000 */
[C---:B------:R-:W-:Y:S02]  /*27a0*/  SEL R13, R11.reuse, R13, !P1 ;  /* 0x0000000d0b0d7207 */ /* 0x040fe40004800000 */
[C---:B------:R-:W-:Y:S02]  /*27b0*/  SEL R7, R11.reuse, R7, !P1 ;  /* 0x000000070b077207 */ /* 0x040fe40004800000 */
[C---:B------:R-:W-:Y:S02]  /*27c0*/  SEL R8, R11.reuse, R8, !P1 ;  /* 0x000000080b087207 */ /* 0x040fe40004800000 */
[C---:B------:R-:W-:Y:S02]  /*27d0*/  SEL R9, R11.reuse, R9, !P1 ;  /* 0x000000090b097207 */ /* 0x040fe40004800000 */
        /* <DEDUP_REMOVED lines=13> */
[C---:B---3--:R-:W-:Y:S02]  /*28b0*/  SEL R3, R11.reuse, R3, !P1 ;  /* 0x000000030b037207 */ /* 0x048fe40004800000 */
[C---:B----4-:R-:W-:Y:S02]  /*28c0*/  SEL R16, R11.reuse, R2, !P1 ;  /* 0x000000020b107207 */ /* 0x050fe40004800000 */
[C---:B--2---:R-:W-:Y:S02]  /*28d0*/  SEL R27, R11.reuse, R27, !P1 ;  /* 0x0000001b0b1b7207 */ /* 0x044fe40004800000 */
[----:B------:R-:W-:-:S05]  /*28e0*/  SEL R29, R11, R29, !P1 ;  /* 0x0000001d0b1d7207 */ /* 0x000fca0004800000 */
[----:B------:R0:W-:Y:S04]  /*28f0*/  STL [R1+0x498], R29 ;  /* 0x0004981d01007387 */ /* 0x0001e80000100800 */
[----:B0-----:R-:W0:Y:S01]  /*2900*/  S2R R29, SR_TID.X ;  /* 0x00000000001d7919 */ /* 0x001e220000002100 */
[----:B------:R-:W-:-:S05]  /*2910*/  SEL R28, R11, R28, !P1 ;  /* 0x0000001c0b1c7207 */ /* 0x000fca0004800000 */
[----:B------:R-:W-:Y:S04]  /*2920*/  STL [R1+0x49c], R28 ;  /* 0x00049c1c01007387 */ /* 0x000fe80000100800 */
[----:B------:R-:W-:Y:S04]  /*2930*/  STL [R1+0x4a0], R27 ;  /* 0x0004a01b01007387 */ /* 0x000fe80000100800 */
[----:B------:R-:W-:Y:S04]  /*2940*/  STL [R1+0x4a4], R16 ;  /* 0x0004a41001007387 */ /* 0x000fe80000100800 */
[----:B------:R0:W-:Y:S02]  /*2950*/  STL [R1+0x4a8], R3 ;  /* 0x0004a80301007387 */ /* 0x0001e40000100800 */
[----:B0-----:R-:W-:-:S05]  /*2960*/  IMAD.SHL.U32 R3, R29, 0x80, RZ ;  /* 0x000000801d037824 */ /* 0x001fca00078e00ff */
[----:B------:R-:W-:Y:S04]  /*2970*/  STL [R1+0x440], R3 ;  /* 0x0004400301007387 */ /* 0x000fe80000100800 */
[----:B------:R-:W-:Y:S04]  /*2980*/  STL [R1+0x1d0], RZ ;  /* 0x0001d0ff01007387 */ /* 0x000fe80000100800 */
        /* <DEDUP_REMOVED lines=56> */
[----:B------:R-:W-:Y:S01]  /*2d10*/  STL [R1+0x164], RZ ;  /* 0x000164ff01007387 */ /* 0x000fe20000100800 */
[----:B------:R-:W-:-:S03]  /*2d20*/  SEL R4, R11, R4, !P1 ;  /* 0x000000040b047207 */ /* 0x000fc60004800000 */
[----:B------:R-:W-:Y:S01]  /*2d30*/  STL [R1+0x168], RZ ;  /* 0x000168ff01007387 */ /* 0x000fe20000100800 */
[----:B------:R-:W-:-:S03]  /*2d40*/  SEL R11, R11, R15, !P1 ;  /* 0x0000000f0b0b7207 */ /* 0x000fc60004800000 */
[----:B------:R-:W-:Y:S01]  /*2d50*/  STL [R1+0x16c], RZ ;  /* 0x00016cff01007387 */ /* 0x000fe20000100800 */
[----:B------:R-:W-:-:S03]  /*2d60*/  ISETP.GE.AND P1, PT, R0, RZ, PT ;  /* 0x000000ff0000720c */ /* 0x000fc60003f26270 */
[----:B------:R-:W-:Y:S01]  /*2d70*/  STL [R1+0x1a0], RZ ;  /* 0x0001a0ff01007387 */ /* 0x000fe20000100800 */
[----:B------:R-:W-:-:S03]  /*2d80*/  SHF.R.U32.HI R0, RZ, 0x7, R29 ;  /* 0x00000007ff007819 */ /* 0x000fc6000001161d */
[----:B------:R-:W-:Y:S01]  /*2d90*/  STL [R1+0x1a4], RZ ;  /* 0x0001a4ff01007387 */ /* 0x000fe20000100800 */
[----:B------:R-:W-:-:S03]  /*2da0*/  SHF.R.U32.HI R29, RZ, 0x7, R29 ;  /* 0x00000007ff1d7819 */ /* 0x000fc6000001161d */
[----:B------:R-:W-:Y:S04]  /*2db0*/  STL [R1+0x1a8], RZ ;  /* 0x0001a8ff01007387 */ /* 0x000fe80000100800 */
[----:B------:R-:W-:Y:S04]  /*2dc0*/  STL [R1+0x1ac], RZ ;  /* 0x0001acff01007387 */ /* 0x000fe80000100800 */
[----:B------:R-:W-:Y:S04]  /*2dd0*/  STL [R1+0x110], RZ ;  /* 0x000110ff01007387 */ /* 0x000fe80000100800 */
[----:B------:R-:W-:Y:S01]  /*2de0*/  STL [R1+0x114], RZ ;  /* 0x000114ff01007387 */ /* 0x000fe20000100800 */
[----:B------:R-:W-:-:S03]  /*2df0*/  SGXT.U32 R29, R29, 0x2 ;  /* 0x000000021d1d781a */ /* 0x000fc60000000000 */
[----:B------:R-:W-:Y:S04]  /*2e00*/  STL [R1+0x118], RZ ;  /* 0x000118ff01007387 */ /* 0x000fe80000100800 */
[----:B------:R-:W-:Y:S04]  /*2e10*/  STL [R1+0x11c], RZ ;  /* 0x00011cff01007387 */ /* 0x000fe80000100800 */
[----:B------:R-:W-:Y:S04]  /*2e20*/  STL [R1+0x140], RZ ;  /* 0x000140ff01007387 */ /* 0x000fe80000100800 */
[----:B------:R-:W-:Y:S01]  /*2e30*/  STL [R1+0x144], RZ ;  /* 0x000144ff01007387 */ /* 0x000fe20000100800 */
[----:B------:R-:W-:-:S03]  /*2e40*/  SGXT.U32 R0, R0, 0x2 ;  /* 0x000000020000781a */ /* 0x000fc60000000000 */
[----:B------:R-:W-:Y:S01]  /*2e50*/  STL [R1+0x148], RZ ;  /* 0x000148ff01007387 */ /* 0x000fe20000100800 */
[----:B------:R-:W-:-:S03]  /*2e60*/  LOP3.LUT R27, R29, 0x1c, RZ, 0xfc, !PT ;  /* 0x0000001c1d1b7812 */ /* 0x000fc600078efcff */
[----:B------:R-:W-:Y:S01]  /*2e70*/  STL [R1+0x14c], RZ ;  /* 0x00014cff01007387 */ /* 0x000fe20000100800 */
[----:B------:R-:W-:-:S03]  /*2e80*/  LOP3.LUT R28, R29, 0x18, RZ, 0xfc, !PT ;  /* 0x000000181d1c7812 */ /* 0x000fc600078efcff */
[----:B------:R-:W-:Y:S01]  /*2e90*/  STL [R1+0x120], RZ ;  /* 0x000120ff01007387 */ /* 0x000fe20000100800 */
[----:B------:R-:W-:-:S03]  /*2ea0*/  LOP3.LUT R29, R29, 0x14, RZ, 0xfc, !PT ;  /* 0x000000141d1d7812 */ /* 0x000fc600078efcff */
[----:B------:R-:W-:Y:S04]  /*2eb0*/  STL [R1+0x124], RZ ;  /* 0x000124ff01007387 */ /* 0x000fe80000100800 */
[----:B------:R-:W-:Y:S01]  /*2ec0*/  STL [R1+0x128], RZ ;  /* 0x000128ff01007387 */ /* 0x000fe20000100800 */
[----:B------:R-:W-:-:S03]  /*2ed0*/  IMAD R2, R0, c[0x0][0x188], RZ ;  /* 0x0000620000027a24 */ /* 0x000fc600078e02ff */
[----:B------:R-:W-:Y:S01]  /*2ee0*/  STL [R1+0x12c], RZ ;  /* 0x00012cff01007387 */ /* 0x000fe20000100800 */
[----:B------:R-:W-:-:S03]  /*2ef0*/  IMAD R16, R27, c[0x0][0x188], RZ ;  /* 0x000062001b107a24 */ /* 0x000fc600078e02ff */
[----:B------:R-:W-:Y:S01]  /*2f00*/  STL [R1+0x250], RZ ;  /* 0x000250ff01007387 */ /* 0x000fe20000100800 */
[----:B------:R-:W-:-:S03]  /*2f10*/  IMAD R15, R28, c[0x0][0x188], RZ ;  /* 0x000062001c0f7a24 */ /* 0x000fc600078e02ff */
[----:B------:R-:W-:Y:S01]  /*2f20*/  STL [R1+0x254], RZ ;  /* 0x000254ff01007387 */ /* 0x000fe20000100800 */
[----:B------:R-:W-:Y:S01]  /*2f30*/  IMAD R2, R29, c[0x0][0x188], RZ ;  /* 0x000062001d027a24 */ /* 0x000fe200078e02ff */
[C---:B------:R-:W-:Y:S02]  /*2f40*/  LOP3.LUT R27, R0.reuse, 0x10, RZ, 0xfc, !PT ;  /* 0x00000010001b7812 */ /* 0x040fe400078efcff */
[----:B------:R-:W-:Y:S01]  /*2f50*/  STL [R1+0x258], RZ ;  /* 0x000258ff01007387 */ /* 0x000fe20000100800 */
[C---:B------:R-:W-:Y:S02]  /*2f60*/  LOP3.LUT R28, R0.reuse, 0xc, RZ, 0xfc, !PT ;  /* 0x0000000c001c7812 */ /* 0x040fe400078efcff */
[C---:B------:R-:W-:Y:S01]  /*2f70*/  LOP3.LUT R29, R0.reuse, 0x8, RZ, 0xfc, !PT ;  /* 0x00000008001d7812 */ /* 0x040fe200078efcff */
[----:B------:R-:W-:Y:S01]  /*2f80*/  STL [R1+0x25c], RZ ;  /* 0x00025cff01007387 */ /* 0x000fe20000100800 */
[----:B------:R-:W-:-:S03]  /*2f90*/  LOP3.LUT R0, R0, 0x4, RZ, 0xfc, !PT ;  /* 0x0000000400007812 */ /* 0x000fc600078efcff */
[----:B------:R-:W-:Y:S04]  /*2fa0*/  STL [R1+0x290], RZ ;  /* 0x000290ff01007387 */ /* 0x000fe80000100800 */
[----:B------:R-:W-:Y:S04]  /*2fb0*/  STL [R1+0x294], RZ ;  /* 0x000294ff01007387 */ /* 0x000fe80000100800 */
[----:B------:R-:W-:Y:S01]  /*2fc0*/  STL [R1+0x298], RZ ;  /* 0x000298ff01007387 */ /* 0x000fe20000100800 */
[----:B------:R-:W-:-:S03]  /*2fd0*/  IMAD R0, R0, c[0x0][0x188], RZ ;  /* 0x0000620000007a24 */ /* 0x000fc600078e02ff */
        /* <DEDUP_REMOVED lines=9> */
[----:B------:R-:W2:Y:S01]  /*3070*/  LDL.LU R0, [R1+0x3c] ;  /* 0x00003c0001007983 */ /* 0x000ea20000300800 */
[----:B------:R-:W-:-:S06]  /*3080*/  IMAD R16, R27, c[0x0][0x188], RZ ;  /* 0x000062001b107a24 */ /* 0x000fcc00078e02ff */
[----:B------:R-:W3:Y:S04]  /*3090*/  LDL.LU R16, [R1+0x20] ;  /* 0x0000200001107983 */ /* 0x000ee80000300800 */
[----:B------:R-:W-:Y:S01]  /*30a0*/  STL [R1+0x260], RZ ;  /* 0x000260ff01007387 */ /* 0x000fe20000100800 */
[----:B------:R-:W-:-:S03]  /*30b0*/  IMAD R15, R28, c[0x0][0x188], RZ ;  /* 0x000062001c0f7a24 */ /* 0x000fc600078e02ff */
[----:B------:R-:W-:Y:S01]  /*30c0*/  STL [R1+0x264], RZ ;  /* 0x000264ff01007387 */ /* 0x000fe20000100800 */
[----:B------:R-:W-:-:S03]  /*30d0*/  IMAD R2, R29, c[0x0][0x188], RZ ;  /* 0x000062001d027a24 */ /* 0x000fc600078e02ff */
[----:B------:R-:W-:Y:S04]  /*30e0*/  STL [R1+0x268], RZ ;  /* 0x000268ff01007387 */ /* 0x000fe80000100800 */
[----:B------:R-:W-:Y:S04]  /*30f0*/  STL [R1+0x26c], RZ ;  /* 0x00026cff01007387 */ /* 0x000fe80000100800 */
[----:B------:R-:W4:Y:S04]  /*3100*/  LDL.LU R27, [R1+0x1c] ;  /* 0x00001c00011b7983 */ /* 0x000f280000300800 */
[----:B------:R-:W4:Y:S04]  /*3110*/  LDL.LU R28, [R1+0xc] ;  /* 0x00000c00011c7983 */ /* 0x000f280000300800 */
[----:B------:R-:W4:Y:S04]  /*3120*/  LDL.LU R29, [R1+0x4] ;  /* 0x00000400011d7983 */ /* 0x000f280000300800 */
        /* <DEDUP_REMOVED lines=16> */
[----:B------:R-:W4:Y:S04]  /*3230*/  LDL.LU R2, [R1+0x8] ;  /* 0x0000080001027983 */ /* 0x000f280000300800 */
[----:B------:R-:W-:Y:S04]  /*3240*/  STL [R1+0x210], RZ ;  /* 0x000210ff01007387 */ /* 0x000fe80000100800 */
[----:B------:R-:W-:Y:S04]  /*3250*/  STL [R1+0x214], RZ ;  /* 0x000214ff01007387 */ /* 0x000fe80000100800 */
[----:B------:R-:W4:Y:S01]  /*3260*/  LDL.LU R15, [R1+0x24] ;  /* 0x00002400010f7983 */ /* 0x000f220000300800 */
[----:B--2---:R-:W-:-:S05]  /*3270*/  SHF.R.S32.HI R0, RZ, 0x5, R0 ;  /* 0x00000005ff007819 */ /* 0x004fca0000011400 */
[----:B------:R0:W-:Y:S04]  /*3280*/  STL [R1+0x418], R0 ;  /* 0x0004180001007387 */ /* 0x0001e80000100800 */
[----:B0-----:R-:W2:Y:S01]  /*3290*/  LDL.LU R0, [R1+0x4ac] ;  /* 0x0004ac0001007983 */ /* 0x001ea20000300800 */
[----:B---3--:R-:W-:Y:S02]  /*32a0*/  IMAD R16, R16, c[0x0][0x190], RZ ;  /* 0x0000640010107a24 */ /* 0x008fe400078e02ff */
[----:B----4-:R-:W-:Y:S02]  /*32b0*/  IMAD R27, R27, c[0x0][0x190], RZ ;  /* 0x000064001b1b7a24 */ /* 0x010fe400078e02ff */
[----:B------:R-:W-:Y:S02]  /*32c0*/  IMAD R28, R28, c[0x0][0x190], RZ ;  /* 0x000064001c1c7a24 */ /* 0x000fe400078e02ff */
[----:B------:R-:W-:Y:S01]  /*32d0*/  IMAD R29, R29, c[0x0][0x190], RZ ;  /* 0x000064001d1d7a24 */ /* 0x000fe200078e02ff */
[----:B--2---:R-:W-:-:S02]  /*32e0*/  LOP3.LUT R0, R0, 0x800, R3, 0xf8, !PT ;  /* 0x0000080000007812 */ /* 0x004fc400078ef803 */
[----:B------:R-:W2:Y:S04]  /*32f0*/  LDL.LU R3, [R1+0x4a8] ;  /* 0x0004a80001037983 */ /* 0x000ea80000300800 */
[----:B------:R0:W-:Y:S04]  /*3300*/  STL [R1+0x8], R16 ;  /* 0x0000081001007387 */ /* 0x0001e80000100800 */
[----:B0-----:R-:W3:Y:S04]  /*3310*/  LDL.LU R16, [R1+0x4a4] ;  /* 0x0004a40001107983 */ /* 0x001ee80000300800 */
[----:B------:R-:W-:Y:S04]  /*3320*/  STL [R1+0x40c], R0 ;  /* 0x00040c0001007387 */ /* 0x000fe80000100800 */
[----:B------:R0:W-:Y:S04]  /*3330*/  STL [R1+0x48c], R0 ;  /* 0x00048c0001007387 */ /* 0x0001e80000100800 */
[----:B0-----:R-:W4:Y:S04]  /*3340*/  LDL.LU R0, [R1] ;  /* 0x0000000001007983 */ /* 0x001f280000300800 */
[----:B------:R0:W-:Y:S04]  /*3350*/  STL [R1+0x10], R27 ;  /* 0x0000101b01007387 */ /* 0x0001e80000100800 */
[----:B0-----:R-:W2:Y:S04]  /*3360*/  LDL.LU R27, [R1+0x4a0] ;  /* 0x0004a000011b7983 */ /* 0x001ea80000300800 */
[----:B------:R0:W-:Y:S04]  /*3370*/  STL [R1+0xc], R28 ;  /* 0x00000c1c01007387 */ /* 0x0001e80000100800 */
[----:B0-----:R-:W2:Y:S04]  /*3380*/  LDL.LU R28, [R1+0x49c] ;  /* 0x00049c00011c7983 */ /* 0x001ea80000300800 */
[----:B------:R0:W-:Y:S04]  /*3390*/  STL [R1+0x4], R29 ;  /* 0x0000041d01007387 */ /* 0x0001e80000100800 */
[----:B0-----:R-:W3:Y:S01]  /*33a0*/  LDL.LU R29, [R1+0x498] ;  /* 0x00049800011d7983 */ /* 0x001ee20000300800 */
[----:B------:R-:W-:-:S02]  /*33b0*/  IMAD R4, R4, c[0x0][0x190], RZ ;  /* 0x0000640004047a24 */ /* 0x000fc400078e02ff */
[----:B------:R-:W-:Y:S02]  /*33c0*/  IMAD R6, R6, c[0x0][0x190], RZ ;  /* 0x0000640006067a24 */ /* 0x000fe400078e02ff */
[----:B------:R-:W-:Y:S02]  /*33d0*/  IMAD R26, R26, c[0x0][0x190], RZ ;  /* 0x000064001a1a7a24 */ /* 0x000fe400078e02ff */
[----:B----4-:R-:W-:-:S05]  /*33e0*/  IMAD R0, R0, c[0x0][0x190], RZ ;  /* 0x0000640000007a24 */ /* 0x010fca00078e02ff */
[----:B------:R2:W-:Y:S02]  /*33f0*/  STL [R1], R0 ;  /* 0x0000000001007387 */ /* 0x0005e40000100800 */
[----:B--2---:R-:W-:Y:S02]  /*3400*/  IMAD R0, R28, c[0x0][0x190], RZ ;  /* 0x000064001c007a24 */ /* 0x004fe400078e02ff */
[----:B---3--:R-:W-:-:S05]  /*3410*/  IMAD R29, R29, c[0x0][0x190], RZ ;  /* 0x000064001d1d7a24 */ /* 0x008fca00078e02ff */
[----:B------:R-:W-:Y:S04]  /*3420*/  STL [R1+0x14], R29 ;  /* 0x0000141d01007387 */ /* 0x000fe80000100800 */
[----:B------:R0:W-:Y:S04]  /*3430*/  STL [R1+0x18], R0 ;  /* 0x0000180001007387 */ /* 0x0001e80000100800 */
[----:B------:R1:W-:Y:S01]  /*3440*/  STL [R1+0x490], R4 ;  /* 0x0004900401007387 */ /* 0x0003e20000100800 */
[----:B0-----:R-:W-:-:S03]  /*3450*/  IMAD R0, R25, c[0x0][0x190], RZ ;  /* 0x0000640019007a24 */ /* 0x001fc600078e02ff */
[----:B-1----:R-:W2:Y:S04]  /*3460*/  LDL.LU R4, [R1+0x10] ;  /* 0x0000100001047983 */ /* 0x002ea80000300800 */
[----:B------:R0:W-:Y:S04]  /*3470*/  STL [R1+0x494], R6 ;  /* 0x0004940601007387 */ /* 0x0001e80000100800 */
[----:B0-----:R-:W3:Y:S04]  /*3480*/  LDL.LU R6, [R1+0x8] ;  /* 0x0000080001067983 */ /* 0x001ee80000300800 */
[----:B------:R-:W4:Y:S04]  /*3490*/  LDL.LU R25, [R1+0x18] ;  /* 0x0000180001197983 */ /* 0x000f280000300800 */
[----:B------:R0:W-:Y:S02]  /*34a0*/  STL [R1+0x24], R0 ;  /* 0x0000240001007387 */ /* 0x0001e40000100800 */
[----:B0-----:R-:W-:-:S02]  /*34b0*/  IMAD R0, R20, c[0x0][0x190], RZ ;  /* 0x0000640014007a24 */ /* 0x001fc400078e02ff */
[----:B------:R-:W4:Y:S04]  /*34c0*/  LDL.LU R20, [R1+0x14] ;  /* 0x0000140001147983 */ /* 0x000f280000300800 */
[----:B------:R0:W-:Y:S04]  /*34d0*/  STL [R1+0x30], R26 ;  /* 0x0000301a01007387 */ /* 0x0001e80000100800 */
[----:B------:R1:W-:Y:S01]  /*34e0*/  STL [R1+0x2c], R0 ;  /* 0x00002c0001007387 */ /* 0x0003e20000100800 */
[----:B0-----:R-:W-:-:S03]  /*34f0*/  IMAD R26, R18, c[0x0][0x190], RZ ;  /* 0x00006400121a7a24 */ /* 0x001fc600078e02ff */
[----:B------:R-:W4:Y:S01]  /*3500*/  LDL.LU R18, [R1] ;  /* 0x0000000001127983 */ /* 0x000f220000300800 */
[----:B-1----:R-:W-:-:S03]  /*3510*/  IMAD R0, R17, c[0x0][0x190], RZ ;  /* 0x0000640011007a24 */ /* 0x002fc600078e02ff */
[----:B------:R0:W-:Y:S04]  /*3520*/  STL [R1+0x20], R26 ;  /* 0x0000201a01007387 */ /* 0x0001e80000100800 */
[----:B------:R-:W4:Y:S01]  /*3530*/  LDL.LU R17, [R1+0x4] ;  /* 0x0000040001117983 */ /* 0x000f220000300800 */
[----:B0-----:R-:W-:-:S03]  /*3540*/  IMAD R26, R14, c[0x0][0x190], RZ ;  /* 0x000064000e1a7a24 */ /* 0x001fc600078e02ff */
[----:B------:R-:W4:Y:S01]  /*3550*/  LDL.LU R14, [R1+0xc] ;  /* 0x00000c00010e7983 */ /* 0x000f220000300800 */
[----:B------:R-:W-:-:S05]  /*3560*/  IMAD R15, R15, c[0x0][0x190], RZ ;  /* 0x000064000f0f7a24 */ /* 0x000fca00078e02ff */
[----:B------:R-:W-:-:S05]  /*3570*/  LEA R28, P2, R15, c[0x0][0x168], 0x1 ;  /* 0x00005a000f1c7a11 */ /* 0x000fca00078408ff */
[----:B------:R3:W-:Y:S01]  /*3580*/  STL [R1+0x430], R28 ;  /* 0x0004301c01007387 */ /* 0x0007e20000100800 */
[----:B------:R-:W-:Y:S01]  /*3590*/  ISETP.NE.AND P0, PT, RZ, c[0x0][0x178], PT ;  /* 0x00005e00ff007a0c */ /* 0x000fe20003f05270 */
[----:B------:R-:W-:-:S12]  /*35a0*/  @!P1 IMAD.MOV R2, RZ, RZ, -R2 ;  /* 0x000000ffff029224 */ /* 0x000fd800078e0a02 */
[----:B------:R-:W-:-:S05]  /*35b0*/  @!P0 LOP3.LUT R2, RZ, c[0x0][0x178], RZ, 0x33, !PT ;  /* 0x00005e00ff028a12 */ /* 0x000fca00078e33ff */
[----:B------:R-:W-:-:S05]  /*35c0*/  IMAD R2, R2, c[0x0][0x184], RZ ;  /* 0x0000610002027a24 */ /* 0x000fca00078e02ff */
[----:B------:R-:W-:Y:S01]  /*35d0*/  LEA R29, P1, R2, c[0x0][0x160], 0x1 ;  /* 0x00005800021d7a11 */ /* 0x000fe200078208ff */
[----:B------:R-:W-:Y:S02]  /*35e0*/  IMAD R27, R27, c[0x0][0x190], RZ ;  /* 0x000064001b1b7a24 */ /* 0x000fe400078e02ff */
[----:B------:R-:W-:Y:S02]  /*35f0*/  IMAD R16, R16, c[0x0][0x190], RZ ;  /* 0x0000640010107a24 */ /* 0x000fe400078e02ff */
[----:B------:R-:W-:Y:S01]  /*3600*/  IMAD R3, R3, c[0x0][0x190], RZ ;  /* 0x0000640003037a24 */ /* 0x000fe200078e02ff */
[----:B---3--:R-:W-:-:S05]  /*3610*/  LEA R28, P3, R6, c[0x0][0x168], 0x1 ;  /* 0x00005a00061c7a11 */ /* 0x008fca00078608ff */
[----:B------:R2:W-:Y:S02]  /*3620*/  STL [R1+0x428], R28 ;  /* 0x0004281c01007387 */ /* 0x0005e40000100800 */
[----:B--2---:R-:W-:-:S05]  /*3630*/  LEA R28, P4, R4, c[0x0][0x168], 0x1 ;  /* 0x00005a00041c7a11 */ /* 0x004fca00078808ff */
[----:B------:R4:W-:Y:S02]  /*3640*/  STL [R1+0x420], R28 ;  /* 0x0004201c01007387 */ /* 0x0009e40000100800 */
[----:B----4-:R-:W-:-:S05]  /*3650*/  LEA R28, P5, R14, c[0x0][0x168], 0x1 ;  /* 0x00005a000e1c7a11 */ /* 0x010fca00078a08ff */
[----:B------:R0:W-:Y:S02]  /*3660*/  STL [R1+0x31c], R28 ;  /* 0x00031c1c01007387 */ /* 0x0001e40000100800 */
[----:B0-----:R-:W-:-:S05]  /*3670*/  LEA R28, P6, R17, c[0x0][0x168], 0x1 ;  /* 0x00005a00111c7a11 */ /* 0x001fca00078c08ff */
[----:B------:R0:W-:Y:S02]  /*3680*/  STL [R1+0x314], R28 ;  /* 0x0003141c01007387 */ /* 0x0001e40000100800 */
[----:B0-----:R-:W-:-:S05]  /*3690*/  LEA R28, P0, R18, c[0x0][0x168], 0x1 ;  /* 0x00005a00121c7a11 */ /* 0x001fca00078008ff */
[----:B------:R0:W-:Y:S02]  /*36a0*/  STL [R1+0x30c], R28 ;  /* 0x00030c1c01007387 */ /* 0x0001e40000100800 */
[----:B0-----:R-:W-:Y:S02]  /*36b0*/  LEA.HI.X.SX32 R28, R2, c[0x0][0x164], 0x1, P1 ;  /* 0x00005900021c7a11 */ /* 0x001fe400008f0eff */
[----:B------:R-:W-:-:S05]  /*36c0*/  LEA R2, P1, R20, c[0x0][0x168], 0x1 ;  /* 0x00005a0014027a11 */ /* 0x000fca00078208ff */
[----:B------:R0:W-:Y:S02]  /*36d0*/  STL [R1+0x208], R2 ;  /* 0x0002080201007387 */ /* 0x0001e40000100800 */
[----:B0-----:R-:W-:Y:S02]  /*36e0*/  LEA.HI.X.SX32 R2, R15, c[0x0][0x16c], 0x1, P2 ;  /* 0x00005b000f027a11 */ /* 0x001fe400010f0eff */
[----:B------:R-:W-:-:S03]  /*36f0*/  LEA R15, P2, R25, c[0x0][0x168], 0x1 ;  /* 0x00005a00190f7a11 */ /* 0x000fc600078408ff */
[----:B------:R0:W-:Y:S02]  /*3700*/  STL [R1+0x42c], R2 ;  /* 0x00042c0201007387 */ /* 0x0001e40000100800 */
[----:B0-----:R-:W-:Y:S02]  /*3710*/  LEA.HI.X.SX32 R2, R6, c[0x0][0x16c], 0x1, P3 ;  /* 0x00005b0006027a11 */ /* 0x001fe400018f0eff */
[----:B------:R-:W2:Y:S04]  /*3720*/  LDL.LU R6, [R1+0x494] ;  /* 0x0004940001067983 */ /* 0x000ea80000300800 */
[----:B------:R-:W-:Y:S04]  /*3730*/  STL [R1+0x200], R15 ;  /* 0x0002000f01007387 */ /* 0x000fe80000100800 */
[----:B------:R0:W-:Y:S02]  /*3740*/  STL [R1+0x424], R2 ;  /* 0x0004240201007387 */ /* 0x0001e40000100800 */
[----:B0-----:R-:W-:-:S02]  /*3750*/  LEA.HI.X.SX32 R2, R4, c[0x0][0x16c], 0x1, P4 ;  /* 0x00005b0004027a11 */ /* 0x001fc400020f0eff */
[----:B------:R-:W3:Y:S01]  /*3760*/  LDL.LU R4, [R1+0x490] ;  /* 0x0004900001047983 */ /* 0x000ee20000300800 */
[----:B------:R-:W-:-:S05]  /*3770*/  LEA R15, P3, R27, c[0x0][0x168], 0x1 ;  /* 0x00005a001b0f7a11 */ /* 0x000fca00078608ff */
[----:B------:R0:W-:Y:S04]  /*3780*/  STL [R1+0x1c8], R15 ;  /* 0x0001c80f01007387 */ /* 0x0001e80000100800 */
[----:B------:R1:W-:Y:S01]  /*3790*/  STL [R1+0x41c], R2 ;  /* 0x00041c0201007387 */ /* 0x0003e20000100800 */
[----:B0-----:R-:W-:Y:S02]  /*37a0*/  LEA R15, P4, R16, c[0x0][0x168], 0x1 ;  /* 0x00005a00100f7a11 */ /* 0x001fe400078808ff */
[----:B-1----:R-:W-:-:S03]  /*37b0*/  LEA.HI.X.SX32 R2, R14, c[0x0][0x16c], 0x1, P5 ;  /* 0x00005b000e027a11 */ /* 0x002fc600028f0eff */
[----:B------:R0:W-:Y:S04]  /*37c0*/  STL [R1+0x1c0], R15 ;  /* 0x0001c00f01007387 */ /* 0x0001e80000100800 */
[----:B------:R-:W4:Y:S04]  /*37d0*/  LDL.LU R14, [R1+0x24] ;  /* 0x00002400010e7983 */ /* 0x000f280000300800 */
[----:B------:R1:W-:Y:S01]  /*37e0*/  STL [R1+0x318], R2 ;  /* 0x0003180201007387 */ /* 0x0003e20000100800 */
[----:B0-----:R-:W-:-:S05]  /*37f0*/  LEA R15, P5, R3, c[0x0][0x168], 0x1 ;  /* 0x00005a00030f7a11 */ /* 0x001fca00078a08ff */
[----:B------:R0:W-:Y:S01]  /*3800*/  STL [R1+0x1b8], R15 ;  /* 0x0001b80f01007387 */ /* 0x0001e20000100800 */
[----:B-1----:R-:W-:-:S03]  /*3810*/  LEA.HI.X.SX32 R2, R17, c[0x0][0x16c], 0x1, P6 ;  /* 0x00005b0011027a11 */ /* 0x002fc600030f0eff */
[----:B0-----:R-:W4:Y:S04]  /*3820*/  LDL.LU R15, [R1+0x30] ;  /* 0x00003000010f7983 */ /* 0x001f280000300800 */
[----:B------:R0:W-:Y:S04]  /*3830*/  STL [R1+0x310], R2 ;  /* 0x0003100201007387 */ /* 0x0001e80000100800 */
[----:B0-----:R-:W4:Y:S01]  /*3840*/  LDL.LU R2, [R1+0x2c] ;  /* 0x00002c0001027983 */ /* 0x001f220000300800 */
[----:B------:R-:W-:Y:S01]  /*3850*/  IMAD R5, R5, c[0x0][0x190], RZ ;  /* 0x0000640005057a24 */ /* 0x000fe200078e02ff */
[----:B------:R-:W-:Y:S01]  /*3860*/  LEA.HI.X.SX32 R20, R20, c[0x0][0x16c], 0x1, P1 ;  /* 0x00005b0014147a11 */ /* 0x000fe200008f0eff */
[----:B------:R-:W-:Y:S01]  /*3870*/  IMAD R13, R13, c[0x0][0x190], RZ ;  /* 0x000064000d0d7a24 */ /* 0x000fe200078e02ff */
[----:B------:R-:W-:Y:S01]  /*3880*/  LEA.HI.X.SX32 R25, R25, c[0x0][0x16c], 0x1, P2 ;  /* 0x00005b0019197a11 */ /* 0x000fe200010f0eff */
[----:B------:R-:W-:-:S02]  /*3890*/  IMAD R7, R7, c[0x0][0x190], RZ ;  /* 0x0000640007077a24 */ /* 0x000fc400078e02ff */
[----:B------:R-:W-:Y:S02]  /*38a0*/  IMAD R8, R8, c[0x0][0x190], RZ ;  /* 0x0000640008087a24 */ /* 0x000fe400078e02ff */
[----:B------:R-:W-:Y:S02]  /*38b0*/  IMAD R9, R9, c[0x0][0x190], RZ ;  /* 0x0000640009097a24 */ /* 0x000fe400078e02ff */
[----:B------:R-:W-:Y:S02]  /*38c0*/  IMAD R10, R10, c[0x0][0x190], RZ ;  /* 0x000064000a0a7a24 */ /* 0x000fe400078e02ff */
[----:B------:R-:W-:Y:S02]  /*38d0*/  IMAD R12, R12, c[0x0][0x190], RZ ;  /* 0x000064000c0c7a24 */ /* 0x000fe400078e02ff */
[----:B------:R-:W-:Y:S02]  /*38e0*/  IMAD R21, R21, c[0x0][0x190], RZ ;  /* 0x0000640015157a24 */ /* 0x000fe400078e02ff */
[----:B------:R-:W-:-:S02]  /*38f0*/  IMAD R22, R22, c[0x0][0x190], RZ ;  /* 0x0000640016167a24 */ /* 0x000fc400078e02ff */
[----:B------:R-:W-:Y:S02]  /*3900*/  IMAD R23, R23, c[0x0][0x190], RZ ;  /* 0x0000640017177a24 */ /* 0x000fe400078e02ff */
[----:B------:R-:W-:Y:S01]  /*3910*/  IMAD R24, R24, c[0x0][0x190], RZ ;  /* 0x0000640018187a24 */ /* 0x000fe200078e02ff */
[----:B---3--:R-:W-:-:S05]  /*3920*/  LEA R17, P6, R4, c[0x0][0x168], 0x1 ;  /* 0x00005a0004117a11 */ /* 0x008fca00078c08ff */
[----:B------:R0:W-:Y:S02]  /*3930*/  STL [R1+0x1b0], R17 ;  /* 0x0001b01101007387 */ /* 0x0001e40000100800 */
[----:B0-----:R-:W-:Y:S02]  /*3940*/  LEA.HI.X.SX32 R17, R18, c[0x0][0x16c], 0x1, P0 ;  /* 0x00005b0012117a11 */ /* 0x001fe400000f0eff */
[----:B--2---:R-:W-:-:S03]  /*3950*/  LEA R18, P0, R6, c[0x0][0x168], 0x1 ;  /* 0x00005a0006127a11 */ /* 0x004fc600078008ff */
[----:B------:R0:W-:Y:S04]  /*3960*/  STL [R1+0x308], R17 ;  /* 0x0003081101007387 */ /* 0x0001e80000100800 */
[----:B0-----:R-:W2:Y:S04]  /*3970*/  LDL.LU R17, [R1+0x20] ;  /* 0x0000200001117983 */ /* 0x001ea80000300800 */
[----:B------:R0:W-:Y:S04]  /*3980*/  STL [R1+0x198], R18 ;  /* 0x0001981201007387 */ /* 0x0001e80000100800 */
[----:B------:R1:W-:Y:S01]  /*3990*/  STL [R1+0x204], R20 ;  /* 0x0002041401007387 */ /* 0x0003e20000100800 */
[----:B0-----:R-:W-:-:S02]  /*39a0*/  LEA R18, P1, R5, c[0x0][0x168], 0x1 ;  /* 0x00005a0005127a11 */ /* 0x001fc400078208ff */
[----:B-1----:R-:W-:-:S03]  /*39b0*/  LEA R20, P2, R13, c[0x0][0x168], 0x1 ;  /* 0x00005a000d147a11 */ /* 0x002fc600078408ff */
[----:B------:R0:W-:Y:S04]  /*39c0*/  STL [R1+0x190], R18 ;  /* 0x0001901201007387 */ /* 0x0001e80000100800 */
[----:B------:R1:W-:Y:S01]  /*39d0*/  STL [R1+0x1cc], R25 ;  /* 0x0001cc1901007387 */ /* 0x0003e20000100800 */
[----:B0-----:R-:W-:-:S03]  /*39e0*/  LEA.HI.X.SX32 R18, R27, c[0x0][0x16c], 0x1, P3 ;  /* 0x00005b001b127a11 */ /* 0x001fc600018f0eff */
[----:B------:R0:W-:Y:S01]  /*39f0*/  STL [R1+0x178], R20 ;  /* 0x0001781401007387 */ /* 0x0001e20000100800 */
[----:B-1----:R-:W-:-:S03]  /*3a00*/  LEA R25, P3, R7, c[0x0][0x168], 0x1 ;  /* 0x00005a0007197a11 */ /* 0x002fc600078608ff */
[----:B------:R1:W-:Y:S01]  /*3a10*/  STL [R1+0x1c4], R18 ;  /* 0x0001c41201007387 */ /* 0x0003e20000100800 */
[----:B0-----:R-:W-:Y:S02]  /*3a20*/  LEA.HI.X.SX32 R20, R16, c[0x0][0x16c], 0x1, P4 ;  /* 0x00005b0010147a11 */ /* 0x001fe400020f0eff */
[----:B------:R-:W-:Y:S02]  /*3a30*/  LEA.HI.X.SX32 R16, R3, c[0x0][0x16c], 0x1, P5 ;  /* 0x00005b0003107a11 */ /* 0x000fe400028f0eff */
[----:B-1----:R-:W-:Y:S01]  /*3a40*/  LEA R18, P4, R8, c[0x0][0x168], 0x1 ;  /* 0x00005a0008127a11 */ /* 0x002fe200078808ff */
[----:B------:R-:W-:Y:S01]  /*3a50*/  STL [R1+0x170], R25 ;  /* 0x0001701901007387 */ /* 0x000fe20000100800 */
[----:B------:R-:W-:-:S03]  /*3a60*/  LEA R3, P5, R9, c[0x0][0x168], 0x1 ;  /* 0x00005a0009037a11 */ /* 0x000fc600078a08ff */
[----:B------:R-:W-:Y:S01]  /*3a70*/  STL [R1+0x1bc], R20 ;  /* 0x0001bc1401007387 */ /* 0x000fe20000100800 */
[----:B------:R-:W-:-:S03]  /*3a80*/  LEA.HI.X.SX32 R4, R4, c[0x0][0x16c], 0x1, P6 ;  /* 0x00005b0004047a11 */ /* 0x000fc600030f0eff */
[----:B------:R-:W-:Y:S04]  /*3a90*/  STL [R1+0x158], R18 ;  /* 0x0001581201007387 */ /* 0x000fe80000100800 */
[----:B------:R0:W-:Y:S04]  /*3aa0*/  STL [R1+0x1b4], R16 ;  /* 0x0001b41001007387 */ /* 0x0001e80000100800 */
[----:B------:R1:W-:Y:S01]  /*3ab0*/  STL [R1+0x150], R3 ;  /* 0x0001500301007387 */ /* 0x0003e20000100800 */
[----:B0-----:R-:W-:-:S03]  /*3ac0*/  LEA R16, P6, R10, c[0x0][0x168], 0x1 ;  /* 0x00005a000a107a11 */ /* 0x001fc600078c08ff */
[----:B------:R0:W-:Y:S01]  /*3ad0*/  STL [R1+0x19c], R4 ;  /* 0x00019c0401007387 */ /* 0x0001e20000100800 */
[----:B-1----:R-:W-:-:S03]  /*3ae0*/  LEA.HI.X.SX32 R3, R6, c[0x0][0x16c], 0x1, P0 ;  /* 0x00005b0006037a11 */ /* 0x002fc600000f0eff */
[----:B------:R-:W-:Y:S01]  /*3af0*/  STL [R1+0x134], R16 ;  /* 0x0001341001007387 */ /* 0x000fe20000100800 */
[----:B------:R-:W-:-:S03]  /*3b00*/  LEA.HI.X.SX32 R5, R5, c[0x0][0x16c], 0x1, P1 ;  /* 0x00005b0005057a11 */ /* 0x000fc600008f0eff */
[----:B------:R1:W-:Y:S01]  /*3b10*/  STL [R1+0x194], R3 ;  /* 0x0001940301007387 */ /* 0x0003e20000100800 */
[----:B0-----:R-:W-:-:S05]  /*3b20*/  LEA R4, P0, R12, c[0x0][0x168], 0x1 ;  /* 0x00005a000c047a11 */ /* 0x001fca00078008ff */
[----:B------:R0:W-:Y:S01]  /*3b30*/  STL [R1+0x138], R4 ;  /* 0x0001380401007387 */ /* 0x0001e20000100800 */
[----:B-1----:R-:W-:-:S03]  /*3b40*/  LEA R3, P1, R21, c[0x0][0x168], 0x1 ;  /* 0x00005a0015037a11 */ /* 0x002fc600078208ff */
[----:B------:R1:W-:Y:S04]  /*3b50*/  STL [R1+0x17c], R5 ;  /* 0x00017c0501007387 */ /* 0x0003e80000100800 */
[----:B------:R3:W-:Y:S01]  /*3b60*/  STL [R1+0x58], R3 ;  /* 0x0000580301007387 */ /* 0x0007e20000100800 */
[----:B0-----:R-:W-:Y:S02]  /*3b70*/  LEA.HI.X.SX32 R4, R13, c[0x0][0x16c], 0x1, P2 ;  /* 0x00005b000d047a11 */ /* 0x001fe400010f0eff */
[----:B-1----:R-:W-:-:S03]  /*3b80*/  LEA R5, P2, R22, c[0x0][0x168], 0x1 ;  /* 0x00005a0016057a11 */ /* 0x002fc600078408ff */
[----:B------:R0:W-:Y:S01]  /*3b90*/  STL [R1+0x174], R4 ;  /* 0x0001740401007387 */ /* 0x0001e20000100800 */
[----:B---3--:R-:W-:-:S03]  /*3ba0*/  LEA.HI.X.SX32 R3, R7, c[0x0][0x16c], 0x1, P3 ;  /* 0x00005b0007037a11 */ /* 0x008fc600018f0eff */
[----:B------:R1:W-:Y:S04]  /*3bb0*/  STL [R1+0x4c], R5 ;  /* 0x00004c0501007387 */ /* 0x0003e80000100800 */
[----:B------:R3:W-:Y:S01]  /*3bc0*/  STL [R1+0x15c], R3 ;  /* 0x00015c0301007387 */ /* 0x0007e20000100800 */
[----:B0-----:R-:W-:Y:S02]  /*3bd0*/  LEA R4, P3, R23, c[0x0][0x168], 0x1 ;  /* 0x00005a0017047a11 */ /* 0x001fe400078608ff */
[----:B-1----:R-:W-:-:S03]  /*3be0*/  LEA.HI.X.SX32 R5, R8, c[0x0][0x16c], 0x1, P4 ;  /* 0x00005b0008057a11 */ /* 0x002fc600020f0eff */
[----:B------:R0:W-:Y:S01]  /*3bf0*/  STL [R1+0x50], R4 ;  /* 0x0000500401007387 */ /* 0x0001e20000100800 */
[----:B---3--:R-:W-:-:S03]  /*3c00*/  LEA R3, P4, R24, c[0x0][0x168], 0x1 ;  /* 0x00005a0018037a11 */ /* 0x008fc600078808ff */
[----:B------:R-:W-:Y:S04]  /*3c10*/  STL [R1+0x154], R5 ;  /* 0x0001540501007387 */ /* 0x000fe80000100800 */
[----:B------:R1:W-:Y:S01]  /*3c20*/  STL [R1+0x40], R3 ;  /* 0x0000400301007387 */ /* 0x0003e20000100800 */
[----:B0-----:R-:W-:-:S05]  /*3c30*/  LEA.HI.X.SX32 R4, R9, c[0x0][0x16c], 0x1, P5 ;  /* 0x00005b0009047a11 */ /* 0x001fca00028f0eff */
[----:B------:R4:W-:Y:S01]  /*3c40*/  STL [R1+0x13c], R4 ;  /* 0x00013c0401007387 */ /* 0x0009e20000100800 */
[----:B-1----:R-:W-:Y:S02]  /*3c50*/  LEA.HI.X.SX32 R3, R10, c[0x0][0x16c], 0x1, P6 ;  /* 0x00005b000a037a11 */ /* 0x002fe400030f0eff */
[----:B------:R-:W-:-:S03]  /*3c60*/  LEA.HI.X.SX32 R5, R12, c[0x0][0x16c], 0x1, P0 ;  /* 0x00005b000c057a11 */ /* 0x000fc600000f0eff */
[----:B------:R0:W-:Y:S01]  /*3c70*/  STL [R1+0x5c], R3 ;  /* 0x00005c0301007387 */ /* 0x0001e20000100800 */
[----:B----4-:R-:W-:-:S05]  /*3c80*/  LEA R4, P6, R15, c[0x0][0x168], 0x1 ;  /* 0x00005a000f047a11 */ /* 0x010fca00078c08ff */
[----:B------:R1:W-:Y:S01]  /*3c90*/  STL [R1], R4 ;  /* 0x0000000401007387 */ /* 0x0003e20000100800 */
[----:B0-----:R-:W-:-:S03]  /*3ca0*/  LEA R3, P0, R2, c[0x0][0x168], 0x1 ;  /* 0x00005a0002037a11 */ /* 0x001fc600078008ff */
[----:B------:R-:W-:Y:S04]  /*3cb0*/  STL [R1+0x130], R5 ;  /* 0x0001300501007387 */ /* 0x000fe80000100800 */
[----:B------:R0:W-:Y:S01]  /*3cc0*/  STL [R1+0x18], R3 ;  /* 0x0000180301007387 */ /* 0x0001e20000100800 */
[----:B-1----:R-:W-:Y:S02]  /*3cd0*/  LEA.HI.X.SX32 R4, R21, c[0x0][0x16c], 0x1, P1 ;  /* 0x00005b0015047a11 */ /* 0x002fe400008f0eff */
[----:B0-----:R-:W-:-:S03]  /*3ce0*/  LEA.HI.X.SX32 R3, R22, c[0x0][0x16c], 0x1, P2 ;  /* 0x00005b0016037a11 */ /* 0x001fc600010f0eff */
[----:B------:R0:W-:Y:S04]  /*3cf0*/  STL [R1+0x54], R4 ;  /* 0x0000540401007387 */ /* 0x0001e80000100800 */
[----:B------:R1:W-:Y:S01]  /*3d00*/  STL [R1+0x44], R3 ;  /* 0x0000440301007387 */ /* 0x0003e20000100800 */
[----:B0-----:R-:W-:Y:S02]  /*3d10*/  LEA.HI.X.SX32 R4, R23, c[0x0][0x16c], 0x1, P3 ;  /* 0x00005b0017047a11 */ /* 0x001fe400018f0eff */
[----:B-1----:R-:W-:Y:S02]  /*3d20*/  LEA.HI.X.SX32 R3, R24, c[0x0][0x16c], 0x1, P4 ;  /* 0x00005b0018037a11 */ /* 0x002fe400020f0eff */
[C---:B------:R-:W-:Y:S01]  /*3d30*/  LEA R16, P4, R0.reuse, c[0x0][0x168], 0x1 ;  /* 0x00005a0000107a11 */ /* 0x040fe200078808ff */
[----:B------:R-:W-:Y:S03]  /*3d40*/  STL [R1+0x48], R4 ;  /* 0x0000480401007387 */ /* 0x000fe60000100800 */
[----:B------:R-:W-:Y:S01]  /*3d50*/  LEA.HI.X.SX32 R13, R0, c[0x0][0x16c], 0x1, P4 ;  /* 0x00005b00000d7a11 */ /* 0x000fe200020f0eff */
[----:B------:R0:W-:Y:S04]  /*3d60*/  STL [R1+0x1c], R3 ;  /* 0x00001c0301007387 */ /* 0x0001e80000100800 */
[----:B------:R-:W3:Y:S01]  /*3d70*/  LDL.LU R0, [R1+0x48c] ;  /* 0x00048c0001007983 */ /* 0x000ee20000300800 */
[----:B------:R-:W-:-:S03]  /*3d80*/  LEA.HI.X.SX32 R24, R2, c[0x0][0x16c], 0x1, P0 ;  /* 0x00005b0002187a11 */ /* 0x000fc600000f0eff */
[----:B------:R-:W1:Y:S04]  /*3d90*/  S2R R2, SR_TID.X ;  /* 0x0000000000027919 */ /* 0x000e680000002100 */
[----:B------:R-:W4:Y:S04]  /*3da0*/  S2R R27, SR_TID.X ;  /* 0x00000000001b7919 */ /* 0x000f280000002100 */
[----:B------:R0:W-:Y:S04]  /*3db0*/  STL [R1+0x218], RZ ;  /* 0x000218ff01007387 */ /* 0x0001e80000100800 */
[----:B------:R0:W-:Y:S04]  /*3dc0*/  STL [R1+0x21c], RZ ;  /* 0x00021cff01007387 */ /* 0x0001e80000100800 */
[----:B------:R0:W-:Y:S01]  /*3dd0*/  STL [R1+0x1f0], RZ ;  /* 0x0001f0ff01007387 */ /* 0x0001e20000100800 */
[----:B-1----:R-:W-:-:S03]  /*3de0*/  LOP3.LUT R2, R2, 0x180, RZ, 0xc0, !PT ;  /* 0x0000018002027812 */ /* 0x002fc600078ec0ff */
[----:B------:R1:W-:Y:S01]  /*3df0*/  STL [R1+0x1f4], RZ ;  /* 0x0001f4ff01007387 */ /* 0x0003e20000100800 */
[----:B----4-:R-:W-:Y:S01]  /*3e00*/  IMAD.SHL.U32 R27, R27, 0x2, RZ ;  /* 0x000000021b1b7824 */ /* 0x010fe200078e00ff */
[----:B------:R-:W-:Y:S02]  /*3e10*/  SHF.R.U32.HI R2, RZ, 0x3, R2 ;  /* 0x00000003ff027819 */ /* 0x000fe40000011602 */
[----:B------:R1:W-:Y:S02]  /*3e20*/  STL [R1+0x1f8], RZ ;  /* 0x0001f8ff01007387 */ /* 0x0003e40000100800 */
[----:B------:R-:W-:Y:S02]  /*3e30*/  LOP3.LUT R2, R2, 0x3fe, R27, 0x78, !PT ;  /* 0x000003fe02027812 */ /* 0x000fe400078e781b */
[----:B------:R1:W-:Y:S04]  /*3e40*/  STL [R1+0x1fc], RZ ;  /* 0x0001fcff01007387 */ /* 0x0003e80000100800 */
[----:B------:R1:W-:Y:S01]  /*3e50*/  STL [R1+0x1e0], RZ ;  /* 0x0001e0ff01007387 */ /* 0x0003e20000100800 */
[----:B0-----:R-:W-:-:S03]  /*3e60*/  LOP3.LUT R3, R2, 0x40, RZ, 0x3c, !PT ;  /* 0x0000004002037812 */ /* 0x001fc600078e3cff */
[----:B------:R1:W-:Y:S04]  /*3e70*/  STL [R1+0x1e4], RZ ;  /* 0x0001e4ff01007387 */ /* 0x0003e80000100800 */
[----:B------:R1:W-:Y:S04]  /*3e80*/  STL [R1+0x1e8], RZ ;  /* 0x0001e8ff01007387 */ /* 0x0003e80000100800 */
[----:B------:R1:W-:Y:S04]  /*3e90*/  STL [R1+0x1ec], RZ ;  /* 0x0001ecff01007387 */ /* 0x0003e80000100800 */
[----:B------:R1:W-:Y:S04]  /*3ea0*/  STL [R1+0xa0], RZ ;  /* 0x0000a0ff01007387 */ /* 0x0003e80000100800 */
[----:B------:R1:W-:Y:S04]  /*3eb0*/  STL [R1+0xa4], RZ ;  /* 0x0000a4ff01007387 */ /* 0x0003e80000100800 */
[----:B------:R1:W-:Y:S04]  /*3ec0*/  STL [R1+0xa8], RZ ;  /* 0x0000a8ff01007387 */ /* 0x0003e80000100800 */
[----:B------:R1:W-:Y:S01]  /*3ed0*/  STL [R1+0xac], RZ ;  /* 0x0000acff01007387 */ /* 0x0003e20000100800 */
[----:B------:R-:W-:Y:S01]  /*3ee0*/  IMAD R19, R19, c[0x0][0x190], RZ ;  /* 0x0000640013137a24 */ /* 0x000fe200078e02ff */
[----:B------:R-:W-:Y:S01]  /*3ef0*/  LEA R25, P5, R14, c[0x0][0x168], 0x1 ;  /* 0x00005a000e197a11 */ /* 0x000fe200078a08ff */
[----:B------:R-:W-:Y:S01]  /*3f00*/  IMAD R11, R11, c[0x0][0x190], RZ ;  /* 0x000064000b0b7a24 */ /* 0x000fe200078e02ff */
[----:B------:R-:W-:-:S02]  /*3f10*/  LEA R18, P3, R26, c[0x0][0x168], 0x1 ;  /* 0x00005a001a127a11 */ /* 0x000fc400078608ff */
[----:B------:R-:W-:Y:S02]  /*3f20*/  LEA.HI.X.SX32 R22, R14, c[0x0][0x16c], 0x1, P5 ;  /* 0x00005b000e167a11 */ /* 0x000fe400028f0eff */
[----:B------:R-:W-:Y:S02]  /*3f30*/  LEA R21, P1, R19, c[0x0][0x168], 0x1 ;  /* 0x00005a0013157a11 */ /* 0x000fe400078208ff */
[----:B------:R-:W-:Y:S02]  /*3f40*/  LEA R14, P5, R11, c[0x0][0x168], 0x1 ;  /* 0x00005a000b0e7a11 */ /* 0x000fe400078a08ff */
[----:B------:R-:W-:Y:S02]  /*3f50*/  LEA.HI.X.SX32 R23, R15, c[0x0][0x16c], 0x1, P6 ;  /* 0x00005b000f177a11 */ /* 0x000fe400030f0eff */
[----:B------:R-:W-:Y:S02]  /*3f60*/  LEA.HI.X.SX32 R19, R19, c[0x0][0x16c], 0x1, P1 ;  /* 0x00005b0013137a11 */ /* 0x000fe400008f0eff */
[----:B------:R-:W-:-:S02]  /*3f70*/  LEA.HI.X.SX32 R15, R26, c[0x0][0x16c], 0x1, P3 ;  /* 0x00005b001a0f7a11 */ /* 0x000fc400018f0eff */
[----:B------:R-:W-:Y:S02]  /*3f80*/  LEA.HI.X.SX32 R12, R11, c[0x0][0x16c], 0x1, P5 ;  /* 0x00005b000b0c7a11 */ /* 0x000fe400028f0eff */
[----:B--2---:R-:W-:-:S04]  /*3f90*/  LEA R20, P2, R17, c[0x0][0x168], 0x1 ;  /* 0x00005a0011147a11 */ /* 0x004fc800078408ff */
[----:B------:R-:W-:Y:S02]  /*3fa0*/  LEA.HI.X.SX32 R17, R17, c[0x0][0x16c], 0x1, P2 ;  /* 0x00005b0011117a11 */ /* 0x000fe400010f0eff */
[----:B---3--:R-:W-:Y:S02]  /*3fb0*/  LOP3.LUT R2, R0, 0x40, RZ, 0x3c, !PT ;  /* 0x0000004000027812 */ /* 0x008fe400078e3cff */
[----:B------:R1:W5:Y:S04]  /*3fc0*/  LDL.LU R0, [R1+0x488] ;  /* 0x0004880001007983 */ /* 0x0003680000300800 */
[----:B------:R1:W-:Y:S02]  /*3fd0*/  STL [R1+0x410], R2 ;  /* 0x0004100201007387 */ /* 0x0003e40000100800 */
.L_x_3:
[----:B------:R-:W0:Y:S01]  /*3fe0*/  S2R R6, SR_TID.X ;  /* 0x0000000000067919 */ /* 0x000e220000002100 */
[-C--:B------:R-:W-:Y:S02]  /*3ff0*/  LOP3.LUT R29, R29, R28.reuse, RZ, 0x3c, !PT ;  /* 0x0000001c1d1d7212 */ /* 0x080fe400078e3cff */
[----:B------:R-:W-:Y:S01]  /*4000*/  PRMT R8, RZ, 0x7610, R8 ;  /* 0x00007610ff087816 */ /* 0x000fe20000000008 */
[----:B-1----:R-:W1:Y:S01]  /*4010*/  S2R R2, SR_TID.X ;  /* 0x0000000000027919 */ /* 0x002e620000002100 */
[----:B------:R-:W-:-:S03]  /*4020*/  LOP3.LUT R28, R29, R28, RZ, 0x3c, !PT ;  /* 0x0000001c1d1c7212 */ /* 0x000fc600078e3cff */
[----:B------:R-:W2:Y:S01]  /*4030*/  S2R R3, SR_TID.X ;  /* 0x0000000000037919 */ /* 0x000ea20000002100 */
[----:B------:R-:W-:-:S03]  /*4040*/  LOP3.LUT R29, R29, R28, RZ, 0x3c, !PT ;  /* 0x0000001c1d1d7212 */ /* 0x000fc600078e3cff */
[----:B------:R-:W3:Y:S04]  /*4050*/  S2R R5, SR_TID.X ;  /* 0x0000000000057919 */ /* 0x000ee80000002100 */
[----:B------:R-:W-:Y:S04]  /*4060*/  STL [R1+0x944], R14 ;  /* 0x0009440e01007387 */ /* 0x000fe80000100800 */
[----:B------:R-:W-:Y:S01]  /*4070*/  STL [R1+0x940], R12 ;  /* 0x0009400c01007387 */ /* 0x000fe20000100800 */
[----:B0-----:R-:W-:-:S03]  /*4080*/  SHF.R.U32.HI R7, RZ, 0x7, R6 ;  /* 0x00000007ff077819 */ /* 0x001fc60000011606 */
[----:B------:R-:W-:Y:S01]  /*4090*/  STL [R1+0x93c], R25 ;  /* 0x00093c1901007387 */ /* 0x000fe20000100800 */
[----:B-1----:R-:W-:-:S03]  /*40a0*/  SHF.R.U32.HI R2, RZ, 0x7, R2 ;  /* 0x00000007ff027819 */ /* 0x002fc60000011602 */
[----:B------:R-:W-:Y:S01]  /*40b0*/  STL [R1+0x938], R22 ;  /* 0x0009381601007387 */ /* 0x000fe20000100800 */
[----:B------:R-:W-:Y:S02]  /*40c0*/  SGXT.U32 R7, R7, 0x2 ;  /* 0x000000020707781a */ /* 0x000fe40000000000 */
[----:B------:R-:W-:Y:S01]  /*40d0*/  SGXT.U32 R2, R2, 0x2 ;  /* 0x000000020202781a */ /* 0x000fe20000000000 */
[----:B------:R-:W-:Y:S01]  /*40e0*/  STL [R1+0x92c], R23 ;  /* 0x00092c1701007387 */ /* 0x000fe20000100800 */
[----:B------:R-:W-:Y:S02]  /*40f0*/  ISETP.GE.AND P0, PT, R7, UR4, PT ;  /* 0x0000000407007c0c */ /* 0x000fe4000bf06270 */
[----:B--2---:R-:W-:Y:S01]  /*4100*/  SHF.R.U32.HI R4, RZ, 0x7, R3 ;  /* 0x00000007ff047819 */ /* 0x004fe20000011603 */
[----:B------:R-:W-:Y:S01]  /*4110*/  IMAD R2, R2, c[0x0][0x188], RZ ;  /* 0x0000620002027a24 */ /* 0x000fe200078e02ff */
[----:B------:R-:W-:Y:S02]  /*4120*/  STL [R1+0x928], R24 ;  /* 0x0009281801007387 */ /* 0x000fe40000100800 */
[----:B------:R-:W-:Y:S01]  /*4130*/  SGXT.U32 R4, R4, 0x2 ;  /* 0x000000020404781a */ /* 0x000fe20000000000 */
[----:B------:R-:W-:Y:S01]  /*4140*/  IMAD.WIDE R2, R2, 0x2, R28 ;  /* 0x0000000202027825 */ /* 0x000fe200078e021c */
[----:B------:R-:W-:Y:S01]  /*4150*/  STL [R1+0x924], R27 ;  /* 0x0009241b01007387 */ /* 0x000fe20000100800 */
[----:B---3--:R-:W-:-:S03]  /*4160*/  SHF.R.U32.HI R5, RZ, 0x7, R5 ;  /* 0x00000007ff057819 */ /* 0x008fc60000011605 */
[----:B------:R-:W-:Y:S04]  /*4170*/  STL [R1+0x920], R26 ;  /* 0x0009201a01007387 */ /* 0x000fe80000100800 */
[----:B------:R-:W2:Y:S04]  /*4180*/  @!P0 LDG.E.U16 R8, [R2.64] ;  /* 0x0000000602088981 */ /* 0x000ea8000c1e1500 */
[----:B-----5:R-:W-:Y:S01]  /*4190*/  STL [R1+0x8e0], R0 ;  /* 0x0008e00001007387 */ /* 0x020fe20000100800 */
[----:B------:R-:W-:Y:S02]  /*41a0*/  SGXT.U32 R5, R5, 0x2 ;  /* 0x000000020505781a */ /* 0x000fe40000000000 */
[----:B------:R-:W-:-:S02]  /*41b0*/  PRMT R9, RZ, 0x7610, R9 ;  /* 0x00007610ff097816 */ /* 0x000fc40000000009 */
[----:B------:R-:W-:Y:S01]  /*41c0*/  PRMT R11, RZ, 0x7610, R11 ;  /* 0x00007610ff0b7816 */ /* 0x000fe2000000000b */
[----:B--2---:R0:W-:Y:S02]  /*41d0*/  STL [R1+0x34], R8 ;  /* 0x0000340801007387 */ /* 0x0041e40000100800 */
[C---:B0-----:R-:W-:Y:S02]  /*41e0*/  LOP3.LUT R8, R4.reuse, 0x4, RZ, 0xfc, !PT ;  /* 0x0000000404087812 */ /* 0x041fe400078efcff */
[----:B------:R-:W-:-:S04]  /*41f0*/  LOP3.LUT R4, R4, 0x8, RZ, 0xfc, !PT ;  /* 0x0000000804047812 */ /* 0x000fc800078efcff */
[----:B------:R-:W-:Y:S02]  /*4200*/  ISETP.GE.AND P1, PT, R4, UR4, PT ;  /* 0x0000000404007c0c */ /* 0x000fe4000bf26270 */
[C---:B------:R-:W-:Y:S02]  /*4210*/  LOP3.LUT R4, R5.reuse, 0x8, RZ, 0xfc, !PT ;  /* 0x0000000805047812 */ /* 0x040fe400078efcff */
[----:B------:R-:W-:Y:S02]  /*4220*/  LOP3.LUT R5, R5, 0x4, RZ, 0xfc, !PT ;  /* 0x0000000405057812 */ /* 0x000fe400078efcff */
[----:B------:R-:W-:Y:S01]  /*4230*/  ISETP.GE.AND P0, PT, R8, UR4, PT ;  /* 0x0000000408007c0c */ /* 0x000fe2000bf06270 */
[----:B------:R-:W-:Y:S02]  /*4240*/  IMAD R4, R4, c[0x0][0x188], RZ ;  /* 0x0000620004047a24 */ /* 0x000fe400078e02ff */
[----:B------:R-:W-:-:S04]  /*4250*/  IMAD R5, R5, c[0x0][0x188], RZ ;  /* 0x0000620005057a24 */ /* 0x000fc800078e02ff */
[----:B------:R-:W-:-:S04]  /*4260*/  IMAD.WIDE R2, R5, 0x2, R28 ;  /* 0x0000000205027825 */ /* 0x000fc800078e021c */
[----:B------:R-:W-:Y:S02]  /*4270*/  IMAD.WIDE R4, R4, 0x2, R28 ;  /* 0x0000000204047825 */ /* 0x000fe400078e021c */
[----:B------:R0:W2:Y:S04]  /*4280*/  @!P0 LDG.E.U16 R9, [R2.64] ;  /* 0x0000000602098981 */ /* 0x0000a8000c1e1500 */
[----:B------:R1:W3:Y:S04]  /*4290*/  @!P1 LDG.E.U16 R11, [R4.64] ;  /* 0x00000006040b9981 */ /* 0x0002e8000c1e1500 */
[----:B------:R-:W4:Y:S01]  /*42a0*/  S2R R8, SR_TID.X ;  /* 0x0000000000087919 */ /* 0x000f220000002100 */
[----:B------:R-:W-:-:S04]  /*42b0*/  SHF.R.U32.HI R6, RZ, 0x7, R6 ;  /* 0x00000007ff067819 */ /* 0x000fc80000011606 */
[----:B------:R-:W-:Y:S02]  /*42c0*/  SGXT.U32 R6, R6, 0x2 ;  /* 0x000000020606781a */ /* 0x000fe40000000000 */
[----:B-1----:R-:W-:Y:S02]  /*42d0*/  LOP3.LUT R4, R7, 0x10, RZ, 0xfc, !PT ;  /* 0x0000001007047812 */ /* 0x002fe400078efcff */
[----:B------:R-:W-:Y:S02]  /*42e0*/  LOP3.LUT R6, R6, 0xc, RZ, 0xfc, !PT ;  /* 0x0000000c06067812 */ /* 0x000fe400078efcff */
[----:B----4-:R-:W-:-:S04]  /*42f0*/  SHF.R.U32.HI R10, RZ, 0x7, R8 ;  /* 0x00000007ff0a7819 */ /* 0x010fc80000011608 */
[----:B------:R-:W-:Y:S01]  /*4300*/  SGXT.U32 R10, R10, 0x2 ;  /* 0x000000020a0a781a */ /* 0x000fe20000000000 */
[----:B------:R-:W-:Y:S01]  /*4310*/  IMAD R6, R6, c[0x0][0x188], RZ ;  /* 0x0000620006067a24 */ /* 0x000fe200078e02ff */
[----:B------:R-:W-:Y:S01]  /*4320*/  PRMT R14, RZ, 0x7610, R14 ;  /* 0x00007610ff0e7816 */ /* 0x000fe2000000000e */
[----:B------:R-:W-:Y:S01]  /*4330*/  IMAD R4, R4, c[0x0][0x188], RZ ;  /* 0x0000620004047a24 */ /* 0x000fe200078e02ff */
[----:B------:R-:W-:Y:S01]  /*4340*/  PRMT R12, RZ, 0x7610, R12 ;  /* 0x00007610ff0c7816 */ /* 0x000fe2000000000c */
[----:B0-----:R-:W-:-:S04]  /*4350*/  IMAD.WIDE R2, R6, 0x2, R28 ;  /* 0x0000000206027825 */ /* 0x001fc800078e021c */
[----:B------:R-:W-:Y:S01]  /*4360*/  IMAD.WIDE R4, R4, 0x2, R28 ;  /* 0x0000000204047825 */ /* 0x000fe200078e021c */
[----:B--2---:R0:W-:Y:S04]  /*4370*/  STL [R1+0x3c], R9 ;  /* 0x00003c0901007387 */ /* 0x0041e80000100800 */
[----:B---3--:R1:W-:Y:S01]  /*4380*/  STL [R1+0x38], R11 ;  /* 0x0000380b01007387 */ /* 0x0083e20000100800 */
[C---:B0-----:R-:W-:Y:S02]  /*4390*/  LOP3.LUT R9, R10.reuse, 0xc, RZ, 0xfc, !PT ;  /* 0x0000000c0a097812 */ /* 0x041fe400078efcff */
[----:B-1----:R-:W-:Y:S02]  /*43a0*/  LOP3.LUT R11, R10, 0x10, RZ, 0xfc, !PT ;  /* 0x000000100a0b7812 */ /* 0x002fe400078efcff */
[----:B------:R-:W-:-:S02]  /*43b0*/  ISETP.GE.AND P0, PT, R9, UR4, PT ;  /* 0x0000000409007c0c */ /* 0x000fc4000bf06270 */
[----:B------:R-:W-:-:S11]  /*43c0*/  ISETP.GE.AND P1, PT, R11, UR4, PT ;  /* 0x000000040b007c0c */ /* 0x000fd6000bf26270 */
[----:B------:R0:W2:Y:S04]  /*43d0*/  @!P0 LDG.E.U16 R14, [R2.64] ;  /* 0x00000006020e8981 */ /* 0x0000a8000c1e1500 */
[----:B------:R1:W3:Y:S01]  /*43e0*/  @!P1 LDG.E.U16 R12, [R4.64] ;  /* 0x00000006040c9981 */ /* 0x0002e2000c1e1500 */
[----:B------:R-:W-:-:S04]  /*43f0*/  SHF.R.U32.HI R8, RZ, 0x7, R8 ;  /* 0x00000007ff087819 */ /* 0x000fc80000011608 */
[----:B------:R-:W-:Y:S02]  /*4400*/  SGXT.U32 R8, R8, 0x2 ;  /* 0x000000020808781a */ /* 0x000fe40000000000 */
[----:B------:R-:W-:Y:S02]  /*4410*/  LOP3.LUT R10, R10, 0x14, RZ, 0xfc, !PT ;  /* 0x000000140a0a7812 */ /* 0x000fe400078efcff */
[C---:B------:R-:W-:Y:S02]  /*4420*/  LOP3.LUT R9, R8.reuse, 0x18, RZ, 0xfc, !PT ;  /* 0x0000001808097812 */ /* 0x040fe400078efcff */
[----:B------:R-:W-:Y:S02]  /*4430*/  LOP3.LUT R8, R8, 0x1c, RZ, 0xfc, !PT ;  /* 0x0000001c08087812 */ /* 0x000fe400078efcff */
[----:B------:R-:W-:Y:S02]  /*4440*/  LOP3.LUT R6, R7, 0x14, RZ, 0xfc, !PT ;  /* 0x0000001407067812 */ /* 0x000fe400078efcff */
[----:B------:R-:W-:-:S02]  /*4450*/  ISETP.GE.AND P2, PT, R10, UR4, PT ;  /* 0x000000040a007c0c */ /* 0x000fc4000bf46270 */
[----:B------:R-:W-:Y:S02]  /*4460*/  ISETP.GE.AND P4, PT, R8, UR4, PT ;  /* 0x0000000408007c0c */ /* 0x000fe4000bf86270 */
[----:B------:R-:W-:Y:S02]  /*4470*/  LOP3.LUT R8, R7, 0x18, RZ, 0xfc, !PT ;  /* 0x0000001807087812 */ /* 0x000fe400078efcff */
[----:B------:R-:W-:Y:S01]  /*4480*/  ISETP.GE.AND P3, PT, R9, UR4, PT ;  /* 0x0000000409007c0c */ /* 0x000fe2000bf66270 */
[----:B------:R-:W-:Y:S01]  /*4490*/  IMAD R6, R6, c[0x0][0x188], RZ ;  /* 0x0000620006067a24 */ /* 0x000fe200078e02ff */
[----:B------:R-:W-:Y:S01]  /*44a0*/  LOP3.LUT R10, R7, 0x1c, RZ, 0xfc, !PT ;  /* 0x0000001c070a7812 */ /* 0x000fe200078efcff */
[----:B------:R-:W-:Y:S01]  /*44b0*/  IMAD R8, R8, c[0x0][0x188], RZ ;  /* 0x0000620008087a24 */ /* 0x000fe200078e02ff */
[----:B------:R-:W-:Y:S01]  /*44c0*/  PRMT R25, RZ, 0x7610, R25 ;  /* 0x00007610ff197816 */ /* 0x000fe20000000019 */
[----:B------:R-:W-:Y:S01]  /*44d0*/  IMAD.WIDE R6, R6, 0x2, R28 ;  /* 0x0000000206067825 */ /* 0x000fe200078e021c */
[----:B------:R-:W-:-:S03]  /*44e0*/  PRMT R22, RZ, 0x7610, R22 ;  /* 0x00007610ff167816 */ /* 0x000fc60000000016 */
[----:B------:R-:W-:Y:S01]  /*44f0*/  IMAD R10, R10, c[0x0][0x188], RZ ;  /* 0x000062000a0a7a24 */ /* 0x000fe200078e02ff */
[----:B------:R-:W-:Y:S01]  /*4500*/  PRMT R0, RZ, 0x7610, R0 ;  /* 0x00007610ff007816 */ /* 0x000fe20000000000 */
[--C-:B------:R-:W-:Y:S01]  /*4510*/  IMAD.WIDE R8, R8, 0x2, R28.reuse ;  /* 0x0000000208087825 */ /* 0x100fe200078e021c */
[----:B------:R4:W3:Y:S03]  /*4520*/  @!P2 LDG.E.U16 R25, [R6.64] ;  /* 0x000000060619a981 */ /* 0x0008e6000c1e1500 */
[----:B------:R-:W-:Y:S01]  /*4530*/  IMAD.WIDE R10, R10, 0x2, R28 ;  /* 0x000000020a0a7825 */ /* 0x000fe200078e021c */
[----:B------:R0:W3:Y:S04]  /*4540*/  @!P3 LDG.E.U16 R22, [R8.64] ;  /* 0x000000060816b981 */ /* 0x0000e8000c1e1500 */
[----:B------:R-:W3:Y:S04]  /*4550*/  @!P4 LDG.E.U16 R0, [R10.64] ;  /* 0x000000060a00c981 */ /* 0x000ee8000c1e1500 */
[----:B------:R-:W-:Y:S04]  /*4560*/  STL.64 [R1+0x488], R28 ;  /* 0x0004881c01007387 */ /* 0x000fe80000100a00 */
[----:B----4-:R-:W4:Y:S01]  /*4570*/  S2R R7, SR_TID.X ;  /* 0x0000000000077919 */ /* 0x010f220000002100 */
[----:B0-----:R-:W-:-:S02]  /*4580*/  IMAD.MOV.U32 R2, RZ, RZ, R21 ;  /* 0x000000ffff027224 */ /* 0x001fc400078e0015 */
[----:B------:R-:W-:Y:S02]  /*4590*/  IMAD.MOV.U32 R3, RZ, RZ, R19 ;  /* 0x000000ffff037224 */ /* 0x000fe400078e0013 */
[----:B------:R-:W-:Y:S02]  /*45a0*/  IMAD.MOV.U32 R8, RZ, RZ, R20 ;  /* 0x000000ffff087224 */ /* 0x000fe400078e0014 */
[----:B------:R-:W-:Y:S02]  /*45b0*/  IMAD.MOV.U32 R9, RZ, RZ, R17 ;  /* 0x000000ffff097224 */ /* 0x000fe400078e0011 */
[----:B-1----:R-:W-:Y:S02]  /*45c0*/  IMAD.MOV.U32 R4, RZ, RZ, R16 ;  /* 0x000000ffff047224 */ /* 0x002fe400078e0010 */
[----:B------:R-:W-:Y:S01]  /*45d0*/  IMAD.MOV.U32 R5, RZ, RZ, R13 ;  /* 0x000000ffff057224 */ /* 0x000fe200078e000d */
[----:B------:R-:W-:Y:S02]  /*45e0*/  PRMT R23, RZ, 0x7610, R23 ;  /* 0x00007610ff177816 */ /* 0x000fe40000000017 */
[----:B------:R-:W-:-:S02]  /*45f0*/  PRMT R24, RZ, 0x7610, R24 ;  /* 0x00007610ff187816 */ /* 0x000fc40000000018 */
[----:B------:R-:W-:Y:S01]  /*4600*/  PRMT R6, RZ, 0x7610, R6 ;  /* 0x00007610ff067816 */ /* 0x000fe20000000006 */
[----:B------:R-:W-:Y:S06]  /*4610*/  BAR.SYNC.DEFER_BLOCKING 0x0 ;  /* 0x0000000000007b1d */ /* 0x000fec0000010000 */
[----:B--2---:R0:W-:Y:S04]  /*4620*/  STL [R1+0x30], R14 ;  /* 0x0000300e01007387 */ /* 0x0041e80000100800 */
[----:B0-----:R-:W2:Y:S04]  /*4630*/  LDL.LU R14, [R1+0x944] ;  /* 0x00094400010e7983 */ /* 0x001ea80000300800 */
[----:B---3--:R0:W-:Y:S04]  /*4640*/  STL [R1+0x2c], R12 ;  /* 0x00002c0c01007387 */ /* 0x0081e80000100800 */
[----:B0-----:R-:W3:Y:S04]  /*4650*/  LDL.LU R12, [R1+0x940] ;  /* 0x00094000010c7983 */ /* 0x001ee80000300800 */
[----:B------:R0:W-:Y:S04]  /*4660*/  STL [R1+0x28], R25 ;  /* 0x0000281901007387 */ /* 0x0001e80000100800 */
[----:B0-----:R-:W3:Y:S04]  /*4670*/  LDL.LU R25, [R1+0x93c] ;  /* 0x00093c0001197983 */ /* 0x001ee80000300800 */
[----:B------:R0:W-:Y:S04]  /*4680*/  STL [R1+0x24], R22 ;  /* 0x0000241601007387 */ /* 0x0001e80000100800 */
[----:B0-----:R-:W3:Y:S04]  /*4690*/  LDL.LU R22, [R1+0x938] ;  /* 0x0009380001167983 */ /* 0x001ee80000300800 */
[----:B------:R4:W-:Y:S04]  /*46a0*/  STL [R1+0x8e8], R0 ;  /* 0x0008e80001007387 */ /* 0x0009e80000100800 */
[----:B------:R-:W-:Y:S01]  /*46b0*/  STL.64 [R1+0x3f0], R2 ;  /* 0x0003f00201007387 */ /* 0x000fe20000100a00 */
[----:B----4-:R-:W-:-:S02]  /*46c0*/  LOP3.LUT R0, R7, 0x1f, RZ, 0xc0, !PT ;  /* 0x0000001f07007812 */ /* 0x010fc400078ec0ff */
[----:B------:R-:W-:Y:S02]  /*46d0*/  LOP3.LUT R7, R7, 0x1f, RZ, 0xc0, !PT ;  /* 0x0000001f07077812 */ /* 0x000fe400078ec0ff */
[----:B------:R-:W-:Y:S01]  /*46e0*/  ISETP.GE.AND P0, PT, R0, UR4, PT ;  /* 0x0000000400007c0c */ /* 0x000fe2000bf06270 */
[----:B------:R0:W-:Y:S02]  /*46f0*/  STL.64 [R1+0x930], R20 ;  /* 0x0009301401007387 */ /* 0x0001e40000100a00 */
[----:B------:R-:W-:Y:S02]  /*4700*/  IMAD R11, R7, c[0x0][0x18c], RZ ;  /* 0x00006300070b7a24 */ /* 0x000fe400078e02ff */
[----:B0-----:R-:W4:Y:S04]  /*4710*/  LDL.64 R20, [R1+0x3f0] ;  /* 0x0003f00001147983 */ /* 0x001f280000100a00 */
[----:B------:R-:W-:Y:S04]  /*4720*/  STL.64 [R1+0x3e8], R8 ;  /* 0x0003e80801007387 */ /* 0x000fe80000100a00 */
[----:B------:R0:W-:Y:S01]  /*4730*/  STL.64 [R1+0x400], R4 ;  /* 0x0004000401007387 */ /* 0x0001e20000100a00 */
[----:B------:R-:W-:-:S02]  /*4740*/  IMAD.MOV.U32 R28, RZ, RZ, R18 ;  /* 0x000000ffff1c7224 */ /* 0x000fc400078e0012 */
[----:B------:R-:W-:Y:S02]  /*4750*/  IMAD.MOV.U32 R29, RZ, RZ, R15 ;  /* 0x000000ffff1d7224 */ /* 0x000fe400078e000f */
[----:B0-----:R-:W-:-:S05]  /*4760*/  IMAD.WIDE R4, R11, 0x2, R4 ;  /* 0x000000020b047825 */ /* 0x001fca00078e0204 */
[----:B------:R-:W4:Y:S01]  /*4770*/  @!P0 LDG.E.U16 R24, [R4.64] ;  /* 0x0000000604188981 */ /* 0x000f22000c1e1500 */
[----:B--2---:R-:W-:Y:S02]  /*4780*/  IMAD.MOV.U32 R2, RZ, RZ, R14 ;  /* 0x000000ffff027224 */ /* 0x004fe400078e000e */
[----:B---3--:R-:W-:-:S05]  /*4790*/  IMAD.MOV.U32 R3, RZ, RZ, R12 ;  /* 0x000000ffff037224 */ /* 0x008fca00078e000c */
[----:B------:R0:W-:Y:S02]  /*47a0*/  STL.64 [R1+0x3f8], R2 ;  /* 0x0003f80201007387 */ /* 0x0001e40000100a00 */
[----:B0-----:R-:W-:-:S05]  /*47b0*/  IMAD.WIDE R2, R11, 0x2, R2 ;  /* 0x000000020b027825 */ /* 0x001fca00078e0202 */
[----:B------:R-:W2:Y:S04]  /*47c0*/  @!P0 LDG.E.U16 R23, [R2.64] ;  /* 0x0000000602178981 */ /* 0x000ea8000c1e1500 */
[----:B------:R0:W-:Y:S04]  /*47d0*/  STL.S16 [R1+0x4], R6 ;  /* 0x0000040601007387 */ /* 0x0001e80000100600 */
[----:B------:R-:W-:Y:S04]  /*47e0*/  STL [R1+0x498], R28 ;  /* 0x0004981c01007387 */ /* 0x000fe80000100800 */
[----:B------:R1:W-:Y:S01]  /*47f0*/  STL [R1+0x494], R29 ;  /* 0x0004941d01007387 */ /* 0x0003e20000100800 */
[----:B0-----:R-:W-:-:S03]  /*4800*/  IMAD.WIDE R6, R11, 0x2, R28 ;  /* 0x000000020b067825 */ /* 0x001fc600078e021c */
[----:B-1----:R0:W3:Y:S01]  /*4810*/  LDL.LU R29, [R1+0x4] ;  /* 0x00000400011d7983 */ /* 0x0020e20000300800 */
[----:B------:R-:W-:Y:S01]  /*4820*/  IMAD.WIDE R8, R11, 0x2, R8 ;  /* 0x000000020b087825 */ /* 0x000fe200078e0208 */
[----:B------:R-:W-:Y:S02]  /*4830*/  PRMT R27, RZ, 0x7610, R27 ;  /* 0x00007610ff1b7816 */ /* 0x000fe4000000001b */
[----:B------:R-:W-:-:S04]  /*4840*/  PRMT R26, RZ, 0x7610, R26 ;  /* 0x00007610ff1a7816 */ /* 0x000fc8000000001a */
[----:B------:R1:W3:Y:S04]  /*4850*/  @!P0 LDG.E.U16 R27, [R6.64] ;  /* 0x00000006061b8981 */ /* 0x0002e8000c1e1500 */
[----:B------:R-:W3:Y:S01]  /*4860*/  @!P0 LDG.E.U16 R26, [R8.64] ;  /* 0x00000006081a8981 */ /* 0x000ee2000c1e1500 */
[----:B----4-:R-:W-:-:S03]  /*4870*/  IMAD.WIDE R10, R11, 0x2, R20 ;  /* 0x000000020b0a7825 */ /* 0x010fc600078e0214 */
[----:B------:R-:W4:Y:S04]  /*4880*/  LDL.LU.64 R20, [R1+0x930] ;  /* 0x0009300001147983 */ /* 0x000f280000300a00 */
[----:B--2---:R2:W-:Y:S04]  /*4890*/  STL [R1+0x14], R23 ;  /* 0x0000141701007387 */ /* 0x0045e80000100800 */
[----:B--2---:R-:W2:Y:S04]  /*48a0*/  LDL.LU R23, [R1+0x92c] ;  /* 0x00092c0001177983 */ /* 0x004ea80000300800 */
[----:B------:R-:W2:Y:S04]  /*48b0*/  LDL.LU R2, [R1] ;  /* 0x0000000001027983 */ /* 0x000ea80000300800 */
[----:B------:R-:W2:Y:S04]  /*48c0*/  LDL.LU R3, [R1+0x18] ;  /* 0x0000180001037983 */ /* 0x000ea80000300800 */
[----:B------:R0:W-:Y:S04]  /*48d0*/  STL [R1+0x10], R24 ;  /* 0x0000101801007387 */ /* 0x0001e80000100800 */
[----:B---3--:R-:W3:Y:S04]  /*48e0*/  @!P0 LDG.E.U16 R29, [R10.64] ;  /* 0x000000060a1d8981 */ /* 0x008ee8000c1e1500 */
[----:B0-----:R-:W2:Y:S04]  /*48f0*/  LDL.LU R24, [R1+0x928] ;  /* 0x0009280001187983 */ /* 0x001ea80000300800 */
[----:B------:R-:W2:Y:S04]  /*4900*/  LDL.LU R4, [R1+0x1c] ;  /* 0x00001c0001047983 */ /* 0x000ea80000300800 */
[----:B------:R-:W4:Y:S01]  /*4910*/  LDL.LU R5, [R1+0x40] ;  /* 0x0000400001057983 */ /* 0x000f220000300800 */
[----:B-1----:R-:W-:-:S02]  /*4920*/  IMAD.MOV.U32 R6, RZ, RZ, R25 ;  /* 0x000000ffff067224 */ /* 0x002fc400078e0019 */
[----:B------:R-:W-:Y:S01]  /*4930*/  IMAD.MOV.U32 R7, RZ, RZ, R22 ;  /* 0x000000ffff077224 */ /* 0x000fe200078e0016 */
[----:B------:R0:W-:Y:S01]  /*4940*/  STL [R1+0xc], R27 ;  /* 0x00000c1b01007387 */ /* 0x0001e20000100800 */
[----:B------:R-:W-:-:S03]  /*4950*/  PRMT R28, RZ, 0x7610, R28 ;  /* 0x00007610ff1c7816 */ /* 0x000fc6000000001c */
[----:B0-----:R-:W4:Y:S04]  /*4960*/  LDL.LU R27, [R1+0x924] ;  /* 0x00092400011b7983 */ /* 0x001f280000300800 */
[----:B------:R0:W-:Y:S04]  /*4970*/  STL [R1+0x8], R26 ;  /* 0x0000081a01007387 */ /* 0x0001e80000100800 */
[----:B0-----:R-:W4:Y:S04]  /*4980*/  LDL.LU R26, [R1+0x920] ;  /* 0x00092000011a7983 */ /* 0x001f280000300800 */
[----:B---3--:R0:W-:Y:S01]  /*4990*/  STL [R1+0x8d0], R29 ;  /* 0x0008d01d01007387 */ /* 0x0081e20000100800 */
[----:B--2---:R-:W-:-:S02]  /*49a0*/  IMAD.MOV.U32 R9, RZ, RZ, R4 ;  /* 0x000000ffff097224 */ /* 0x004fc400078e0004 */
[----:B------:R-:W-:Y:S02]  /*49b0*/  IMAD.MOV.U32 R4, RZ, RZ, R2 ;  /* 0x000000ffff047224 */ /* 0x000fe400078e0002 */
[----:B----4-:R-:W-:Y:S02]  /*49c0*/  IMAD.MOV.U32 R8, RZ, RZ, R5 ;  /* 0x000000ffff087224 */ /* 0x010fe400078e0005 */
[----:B------:R-:W-:Y:S02]  /*49d0*/  IMAD.MOV.U32 R5, RZ, RZ, R23 ;  /* 0x000000ffff057224 */ /* 0x000fe400078e0017 */
[----:B------:R-:W-:Y:S02]  /*49e0*/  IMAD.MOV.U32 R2, RZ, RZ, R3 ;  /* 0x000000ffff027224 */ /* 0x000fe400078e0003 */
[----:B------:R-:W-:Y:S01]  /*49f0*/  IMAD.MOV.U32 R3, RZ, RZ, R24 ;  /* 0x000000ffff037224 */ /* 0x000fe200078e0018 */
[----:B------:R-:W-:Y:S01]  /*4a00*/  STL.64 [R1+0x3c0], R8 ;  /* 0x0003c00801007387 */ /* 0x000fe20000100a00 */
[----:B0-----:R-:W-:-:S03]  /*4a10*/  IMAD R29, R0, c[0x0][0x18c], RZ ;  /* 0x00006300001d7a24 */ /* 0x001fc600078e02ff */
[----:B------:R-:W-:Y:S04]  /*4a20*/  STL.64 [R1+0x3c8], R6 ;  /* 0x0003c80601007387 */ /* 0x000fe80000100a00 */
[----:B------:R-:W-:Y:S04]  /*4a30*/  STL.64 [R1+0x3d0], R4 ;  /* 0x0003d00401007387 */ /* 0x000fe80000100a00 */
[----:B------:R0:W-:Y:S01]  /*4a40*/  STL.64 [R1+0x3d8], R2 ;  /* 0x0003d80201007387 */ /* 0x0001e20000100a00 */
[----:B------:R-:W-:-:S03]  /*4a50*/  PRMT R27, RZ, 0x7610, R27 ;  /* 0x00007610ff1b7816 */ /* 0x000fc6000000001b */
[----:B------:R-:W2:Y:S01]  /*4a60*/  LDL.LU R0, [R1+0x4c] ;  /* 0x00004c0001007983 */ /* 0x000ea20000300800 */
[----:B0-----:R-:W-:-:S05]  /*4a70*/  IMAD.WIDE R2, R29, 0x2, R2 ;  /* 0x000000021d027825 */ /* 0x001fca00078e0202 */
[----:B------:R0:W3:Y:S01]  /*4a80*/  @!P0 LDG.E.U16 R28, [R2.64] ;  /* 0x00000006021c8981 */ /* 0x0000e2000c1e1500 */
[C---:B------:R-:W-:Y:S01]  /*4a90*/  IMAD.WIDE R4, R29.reuse, 0x2, R4 ;  /* 0x000000021d047825 */ /* 0x040fe200078e0204 */
[----:B------:R-:W-:Y:S02]  /*4aa0*/  PRMT R26, RZ, 0x7610, R26 ;  /* 0x00007610ff1a7816 */ /* 0x000fe4000000001a */
[----:B------:R-:W-:Y:S01]  /*4ab0*/  PRMT R25, RZ, 0x7610, R25 ;  /* 0x00007610ff197816 */ /* 0x000fe20000000019 */
[C---:B------:R-:W-:Y:S01]  /*4ac0*/  IMAD.WIDE R6, R29.reuse, 0x2, R6 ;  /* 0x000000021d067825 */ /* 0x040fe200078e0206 */
[----:B------:R1:W4:Y:S04]  /*4ad0*/  @!P0 LDG.E.U16 R27, [R4.64] ;  /* 0x00000006041b8981 */ /* 0x000328000c1e1500 */
[----:B0-----:R-:W2:Y:S01]  /*4ae0*/  LDL.LU R2, [R1+0x48] ;  /* 0x0000480001027983 */ /* 0x001ea20000300800 */
[----:B------:R-:W-:-:S03]  /*4af0*/  IMAD.WIDE R8, R29, 0x2, R8 ;  /* 0x000000021d087825 */ /* 0x000fc600078e0208 */
[----:B------:R-:W2:Y:S04]  /*4b00*/  LDL.LU R3, [R1+0x50] ;  /* 0x0000500001037983 */ /* 0x000ea80000300800 */
[----:B------:R-:W2:Y:S04]  /*4b10*/  @!P0 LDG.E.U16 R26, [R6.64] ;  /* 0x00000006061a8981 */ /* 0x000ea8000c1e1500 */
[----:B------:R-:W4:Y:S04]  /*4b20*/  @!P0 LDG.E.U16 R25, [R8.64] ;  /* 0x0000000608198981 */ /* 0x000f28000c1e1500 */
[----:B---3--:R0:W-:Y:S04]  /*4b30*/  STL [R1+0x8d4], R28 ;  /* 0x0008d41c01007387 */ /* 0x0081e80000100800 */
[----:B0-----:R-:W3:Y:S04]  /*4b40*/  LDL.LU R28, [R1+0x44] ;  /* 0x00004400011c7983 */ /* 0x001ee80000300800 */
[----:B-1----:R-:W3:Y:S04]  /*4b50*/  LDL.LU R4, [R1+0x54] ;  /* 0x0000540001047983 */ /* 0x002ee80000300800 */
[----:B------:R-:W3:Y:S01]  /*4b60*/  LDL.LU R5, [R1+0x58] ;  /* 0x0000580001057983 */ /* 0x000ee20000300800 */
[----:B--2---:R-:W-:-:S03]  /*4b70*/  LOP3.LUT R3, R3, R2, RZ, 0x3c, !PT ;  /* 0x0000000203037212 */ /* 0x004fc600078e3cff */
[----:B----4-:R0:W-:Y:S01]  /*4b80*/  STL [R1+0x8d8], R27 ;  /* 0x0008d81b01007387 */ /* 0x0101e20000100800 */
[----:B------:R-:W-:-:S03]  /*4b90*/  LOP3.LUT R2, R3, R2, RZ, 0x3c, !PT ;  /* 0x0000000203027212 */ /* 0x000fc600078e3cff */
[----:B------:R-:W-:Y:S01]  /*4ba0*/  STL [R1+0x8dc], R26 ;  /* 0x0008dc1a01007387 */ /* 0x000fe20000100800 */
[----:B------:R-:W-:-:S03]  /*4bb0*/  LOP3.LUT R3, R3, R2, RZ, 0x3c, !PT ;  /* 0x0000000203037212 */ /* 0x000fc600078e3cff */
[----:B------:R-:W-:Y:S01]  /*4bc0*/  STL [R1+0x8e4], R25 ;  /* 0x0008e41901007387 */ /* 0x000fe20000100800 */
[----:B------:R-:W-:Y:S02]  /*4bd0*/  PRMT R24, RZ, 0x7610, R24 ;  /* 0x00007610ff187816 */ /* 0x000fe40000000018 */
[----:B------:R-:W-:Y:S02]  /*4be0*/  PRMT R23, RZ, 0x7610, R23 ;  /* 0x00007610ff177816 */ /* 0x000fe40000000017 */
[----:B------:R-:W-:Y:S01]  /*4bf0*/  PRMT R22, RZ, 0x7610, R22 ;  /* 0x00007610ff167816 */ /* 0x000fe20000000016 */
[----:B---3--:R-:W-:Y:S02]  /*4c00*/  IMAD.MOV.U32 R7, RZ, RZ, R4 ;  /* 0x000000ffff077224 */ /* 0x008fe400078e0004 */
[----:B------:R-:W-:Y:S02]  /*4c10*/  IMAD.MOV.U32 R4, RZ, RZ, R0 ;  /* 0x000000ffff047224 */ /* 0x000fe400078e0000 */
[----:B------:R-:W-:-:S02]  /*4c20*/  IMAD.MOV.U32 R6, RZ, RZ, R5 ;  /* 0x000000ffff067224 */ /* 0x000fc400078e0005 */
[----:B------:R-:W-:Y:S02]  /*4c30*/  IMAD.MOV.U32 R5, RZ, RZ, R28 ;  /* 0x000000ffff057224 */ /* 0x000fe400078e001c */
[----:B------:R-:W2:Y:S04]  /*4c40*/  LDL.LU R28, [R1+0x134] ;  /* 0x00013400011c7983 */ /* 0x000ea80000300800 */
[----:B0-----:R-:W3:Y:S04]  /*4c50*/  LDL.LU R27, [R1+0x130] ;  /* 0x00013000011b7983 */ /* 0x001ee80000300800 */
[----:B------:R0:W-:Y:S04]  /*4c60*/  STL.64 [R1+0x3a8], R6 ;  /* 0x0003a80601007387 */ /* 0x0001e80000100a00 */
[----:B------:R1:W-:Y:S04]  /*4c70*/  STL.64 [R1+0x3b0], R4 ;  /* 0x0003b00401007387 */ /* 0x0003e80000100a00 */
[----:B------:R-:W4:Y:S04]  /*4c80*/  LDL.LU R0, [R1+0x138] ;  /* 0x0001380001007983 */ /* 0x000f280000300800 */
[----:B------:R1:W-:Y:S01]  /*4c90*/  STL.64 [R1+0x3b8], R2 ;  /* 0x0003b80201007387 */ /* 0x0003e20000100a00 */
[----:B0-----:R-:W-:-:S03]  /*4ca0*/  IMAD.WIDE R6, R29, 0x2, R6 ;  /* 0x000000021d067825 */ /* 0x001fc600078e0206 */
[----:B------:R-:W3:Y:S01]  /*4cb0*/  LDL.LU R26, [R1+0x13c] ;  /* 0x00013c00011a7983 */ /* 0x000ee20000300800 */
[----:B-1----:R-:W-:-:S03]  /*4cc0*/  IMAD.WIDE R4, R29, 0x2, R4 ;  /* 0x000000021d047825 */ /* 0x002fc600078e0204 */
[----:B------:R-:W3:Y:S01]  /*4cd0*/  LDL.LU R25, [R1+0x150] ;  /* 0x0001500001197983 */ /* 0x000ee20000300800 */
[----:B------:R-:W-:-:S03]  /*4ce0*/  IMAD.WIDE R2, R29, 0x2, R2 ;  /* 0x000000021d027825 */ /* 0x000fc600078e0202 */
[----:B------:R2:W3:Y:S04]  /*4cf0*/  @!P0 LDG.E.U16 R23, [R4.64] ;  /* 0x0000000604178981 */ /* 0x0004e8000c1e1500 */
[----:B------:R0:W3:Y:S04]  /*4d00*/  @!P0 LDG.E.U16 R24, [R2.64] ;  /* 0x0000000602188981 */ /* 0x0000e8000c1e1500 */
[----:B------:R-:W3:Y:S04]  /*4d10*/  @!P0 LDG.E.U16 R22, [R6.64] ;  /* 0x0000000606168981 */ /* 0x000ee8000c1e1500 */
[----:B0-----:R-:W3:Y:S01]  /*4d20*/  LDL.LU R3, [R1+0x5c] ;  /* 0x00005c0001037983 */ /* 0x001ee20000300800 */
[----:B------:R-:W-:-:S02]  /*4d30*/  PRMT R21, RZ, 0x7610, R21 ;  /* 0x00007610ff157816 */ /* 0x000fc40000000015 */
[----:B------:R-:W-:Y:S01]  /*4d40*/  PRMT R20, RZ, 0x7610, R20 ;  /* 0x00007610ff147816 */ /* 0x000fe20000000014 */
[----:B--2---:R-:W-:Y:S02]  /*4d50*/  IMAD.MOV.U32 R4, RZ, RZ, R28 ;  /* 0x000000ffff047224 */ /* 0x004fe400078e001c */
[----:B----4-:R-:W-:Y:S01]  /*4d60*/  IMAD.MOV.U32 R2, RZ, RZ, R0 ;  /* 0x000000ffff027224 */ /* 0x010fe200078e0000 */
[----:B---3--:R0:W-:Y:S04]  /*4d70*/  STL [R1+0x8ec], R24 ;  /* 0x0008ec1801007387 */ /* 0x0081e80000100800 */
[----:B------:R1:W-:Y:S04]  /*4d80*/  STL [R1+0x8f0], R23 ;  /* 0x0008f01701007387 */ /* 0x0003e80000100800 */
[----:B------:R-:W-:Y:S01]  /*4d90*/  STL [R1+0x8f4], R22 ;  /* 0x0008f41601007387 */ /* 0x000fe20000100800 */
[----:B------:R-:W-:-:S02]  /*4da0*/  IMAD.MOV.U32 R5, RZ, RZ, R3 ;  /* 0x000000ffff057224 */ /* 0x000fc400078e0003 */
[----:B------:R-:W-:Y:S01]  /*4db0*/  IMAD.MOV.U32 R3, RZ, RZ, R27 ;  /* 0x000000ffff037224 */ /* 0x000fe200078e001b */
[----:B0-----:R-:W2:Y:S04]  /*4dc0*/  LDL.LU R24, [R1+0x154] ;  /* 0x0001540001187983 */ /* 0x001ea80000300800 */
[----:B-1----:R-:W3:Y:S04]  /*4dd0*/  LDL.LU R23, [R1+0x158] ;  /* 0x0001580001177983 */ /* 0x002ee80000300800 */
[----:B------:R0:W-:Y:S04]  /*4de0*/  STL.64 [R1+0x398], R4 ;  /* 0x0003980401007387 */ /* 0x0001e80000100a00 */
[----:B------:R1:W-:Y:S01]  /*4df0*/  STL.64 [R1+0x3a0], R2 ;  /* 0x0003a00201007387 */ /* 0x0003e20000100a00 */
[----:B------:R-:W-:-:S02]  /*4e00*/  IMAD.MOV.U32 R27, RZ, RZ, R26 ;  /* 0x000000ffff1b7224 */ /* 0x000fc400078e001a */
[C---:B0-----:R-:W-:Y:S01]  /*4e10*/  IMAD.WIDE R4, R29.reuse, 0x2, R4 ;  /* 0x000000021d047825 */ /* 0x041fe200078e0204 */
[----:B------:R-:W-:Y:S01]  /*4e20*/  PRMT R19, RZ, 0x7610, R19 ;  /* 0x00007610ff137816 */ /* 0x000fe20000000013 */
[----:B------:R-:W4:Y:S02]  /*4e30*/  LDL.LU R22, [R1+0x15c] ;  /* 0x00015c0001167983 */ /* 0x000f240000300800 */
[----:B-1----:R-:W-:Y:S02]  /*4e40*/  IMAD.WIDE R2, R29, 0x2, R2 ;  /* 0x000000021d027825 */ /* 0x002fe400078e0202 */
[----:B------:R-:W4:Y:S04]  /*4e50*/  @!P0 LDG.E.U16 R20, [R4.64] ;  /* 0x0000000604148981 */ /* 0x000f28000c1e1500 */
[----:B------:R0:W4:Y:S01]  /*4e60*/  @!P0 LDG.E.U16 R21, [R2.64] ;  /* 0x0000000602158981 */ /* 0x000122000c1e1500 */
[----:B------:R-:W-:Y:S01]  /*4e70*/  IMAD.MOV.U32 R26, RZ, RZ, R25 ;  /* 0x000000ffff1a7224 */ /* 0x000fe200078e0019 */
[----:B------:R-:W-:-:S02]  /*4e80*/  PRMT R18, RZ, 0x7610, R18 ;  /* 0x00007610ff127816 */ /* 0x000fc40000000012 */
[----:B------:R-:W4:Y:S01]  /*4e90*/  LDL.LU R0, [R1+0x170] ;  /* 0x0001700001007983 */ /* 0x000f220000300800 */
[----:B0-----:R-:W-:-:S05]  /*4ea0*/  IMAD.WIDE R2, R29, 0x2, R26 ;  /* 0x000000021d027825 */ /* 0x001fca00078e021a */
[----:B------:R0:W4:Y:S01]  /*4eb0*/  @!P0 LDG.E.U16 R19, [R2.64] ;  /* 0x0000000602138981 */ /* 0x000122000c1e1500 */
[----:B--2---:R-:W-:Y:S02]  /*4ec0*/  IMAD.MOV.U32 R25, RZ, RZ, R24 ;  /* 0x000000ffff197224 */ /* 0x004fe400078e0018 */
[----:B---3--:R-:W-:-:S04]  /*4ed0*/  IMAD.MOV.U32 R24, RZ, RZ, R23 ;  /* 0x000000ffff187224 */ /* 0x008fc800078e0017 */
[----:B0-----:R-:W-:-:S05]  /*4ee0*/  IMAD.WIDE R2, R29, 0x2, R24 ;  /* 0x000000021d027825 */ /* 0x001fca00078e0218 */
[----:B------:R0:W2:Y:S04]  /*4ef0*/  @!P0 LDG.E.U16 R18, [R2.64] ;  /* 0x0000000602128981 */ /* 0x0000a8000c1e1500 */
[----:B----4-:R1:W-:Y:S04]  /*4f00*/  STL [R1+0x8f8], R21 ;  /* 0x0008f81501007387 */ /* 0x0103e80000100800 */
[----:B------:R3:W-:Y:S04]  /*4f10*/  STL [R1+0x8fc], R20 ;  /* 0x0008fc1401007387 */ /* 0x0007e80000100800 */
[----:B-1----:R-:W4:Y:S04]  /*4f20*/  LDL.LU R21, [R1+0x174] ;  /* 0x0001740001157983 */ /* 0x002f280000300800 */
[----:B---3--:R-:W3:Y:S04]  /*4f30*/  LDL.LU R20, [R1+0x178] ;  /* 0x0001780001147983 */ /* 0x008ee80000300800 */
[----:B------:R1:W-:Y:S01]  /*4f40*/  STL.64 [R1+0x390], R26 ;  /* 0x0003901a01007387 */ /* 0x0003e20000100a00 */
[----:B------:R-:W-:-:S03]  /*4f50*/  PRMT R17, RZ, 0x7610, R17 ;  /* 0x00007610ff117816 */ /* 0x000fc60000000011 */
[----:B------:R-:W-:Y:S04]  /*4f60*/  STL [R1+0x900], R19 ;  /* 0x0009001301007387 */ /* 0x000fe80000100800 */
[----:B------:R0:W-:Y:S01]  /*4f70*/  STL.64 [R1+0x388], R24 ;  /* 0x0003881801007387 */ /* 0x0001e20000100a00 */
[----:B-1----:R-:W-:Y:S02]  /*4f80*/  IMAD.MOV.U32 R26, RZ, RZ, R0 ;  /* 0x000000ffff1a7224 */ /* 0x002fe400078e0000 */
[----:B------:R-:W-:-:S04]  /*4f90*/  IMAD.MOV.U32 R27, RZ, RZ, R22 ;  /* 0x000000ffff1b7224 */ /* 0x000fc800078e0016 */
[----:B0-----:R-:W-:Y:S01]  /*4fa0*/  IMAD.WIDE R2, R29, 0x2, R26 ;  /* 0x000000021d027825 */ /* 0x001fe200078e021a */
[----:B------:R-:W3:Y:S04]  /*4fb0*/  LDL.LU R24, [R1+0x17c] ;  /* 0x00017c0001187983 */ /* 0x000ee80000300800 */
[----:B------:R-:W3:Y:S01]  /*4fc0*/  LDL.LU R23, [R1+0x190] ;  /* 0x0001900001177983 */ /* 0x000ee20000300800 */
[----:B------:R-:W-:-:S03]  /*4fd0*/  PRMT R16, RZ, 0x7610, R16 ;  /* 0x00007610ff107816 */ /* 0x000fc60000000010 */
[----:B------:R0:W3:Y:S04]  /*4fe0*/  @!P0 LDG.E.U16 R17, [R2.64] ;  /* 0x0000000602118981 */ /* 0x0000e8000c1e1500 */
[----:B--2---:R3:W-:Y:S04]  /*4ff0*/  STL [R1+0x904], R18 ;  /* 0x0009041201007387 */ /* 0x0047e80000100800 */
[----:B------:R-:W2:Y:S04]  /*5000*/  LDL.LU R22, [R1+0x194] ;  /* 0x0001940001167983 */ /* 0x000ea80000300800 */
[----:B------:R-:W2:Y:S01]  /*5010*/  LDL.LU R0, [R1+0x198] ;  /* 0x0001980001007983 */ /* 0x000ea20000300800 */
[----:B----4-:R-:W-:-:S02]  /*5020*/  IMAD.MOV.U32 R19, RZ, RZ, R21 ;  /* 0x000000ffff137224 */ /* 0x010fc400078e0015 */
[----:B---3--:R-:W-:-:S04]  /*5030*/  IMAD.MOV.U32 R18, RZ, RZ, R20 ;  /* 0x000000ffff127224 */ /* 0x008fc800078e0014 */
[----:B0-----:R-:W-:-:S05]  /*5040*/  IMAD.WIDE R2, R29, 0x2, R18 ;  /* 0x000000021d027825 */ /* 0x001fca00078e0212 */
[----:B------:R0:W3:Y:S04]  /*5050*/  @!P0 LDG.E.U16 R16, [R2.64] ;  /* 0x0000000602108981 */ /* 0x0000e8000c1e1500 */
[----:B------:R-:W1:Y:S04]  /*5060*/  S2R R29, SR_TID.X ;  /* 0x00000000001d7919 */ /* 0x000e680000002100 */
[----:B------:R-:W-:Y:S04]  /*5070*/  STL.64 [R1+0x380], R26 ;  /* 0x0003801a01007387 */ /* 0x000fe80000100a00 */
[----:B------:R4:W-:Y:S04]  /*5080*/  STL.64 [R1+0x378], R18 ;  /* 0x0003781201007387 */ /* 0x0009e80000100a00 */
[----:B------:R-:W3:Y:S01]  /*5090*/  LDL.LU R21, [R1+0x19c] ;  /* 0x00019c0001157983 */ /* 0x000ee20000300800 */
[----:B0-----:R-:W-:-:S03]  /*50a0*/  IMAD.MOV.U32 R3, RZ, RZ, R24 ;  /* 0x000000ffff037224 */ /* 0x001fc600078e0018 */
[----:B------:R-:W3:Y:S01]  /*50b0*/  LDL.LU R20, [R1+0x1b0] ;  /* 0x0001b00001147983 */ /* 0x000ee20000300800 */
[----:B------:R-:W-:-:S03]  /*50c0*/  IMAD.MOV.U32 R2, RZ, RZ, R23 ;  /* 0x000000ffff027224 */ /* 0x000fc600078e0017 */
[----:B----4-:R-:W4:Y:S01]  /*50d0*/  LDL.LU R19, [R1+0x1b4] ;  /* 0x0001b40001137983 */ /* 0x010f220000300800 */
[----:B-1----:R-:W-:-:S03]  /*50e0*/  LOP3.LUT R29, R29, 0x1f, RZ, 0xc0, !PT ;  /* 0x0000001f1d1d7812 */ /* 0x002fc600078ec0ff */
[----:B------:R-:W4:Y:S01]  /*50f0*/  LDL.LU R18, [R1+0x1b8] ;  /* 0x0001b80001127983 */ /* 0x000f220000300800 */
[----:B------:R-:W-:Y:S02]  /*5100*/  PRMT R15, RZ, 0x7610, R15 ;  /* 0x00007610ff0f7816 */ /* 0x000fe4000000000f */
[----:B------:R-:W-:Y:S01]  /*5110*/  PRMT R14, RZ, 0x7610, R14 ;  /* 0x00007610ff0e7816 */ /* 0x000fe2000000000e */
[----:B--2---:R-:W-:Y:S02]  /*5120*/  IMAD.MOV.U32 R23, RZ, RZ, R22 ;  /* 0x000000ffff177224 */ /* 0x004fe400078e0016 */
[----:B------:R-:W-:Y:S01]  /*5130*/  IMAD.MOV.U32 R22, RZ, RZ, R0 ;  /* 0x000000ffff167224 */ /* 0x000fe200078e0000 */
[----:B---3--:R0:W-:Y:S04]  /*5140*/  STL.64 [R1+0x908], R16 ;  /* 0x0009081001007387 */ /* 0x0081e80000100a00 */
[----:B------:R1:W-:Y:S01]  /*5150*/  STL.64 [R1+0x370], R2 ;  /* 0x0003700201007387 */ /* 0x0003e20000100a00 */
[----:B0-----:R-:W-:-:S04]  /*5160*/  IMAD R17, R29, c[0x0][0x18c], RZ ;  /* 0x000063001d117a24 */ /* 0x001fc800078e02ff */
[----:B-1----:R-:W-:-:S05]  /*5170*/  IMAD.WIDE R2, R17, 0x2, R2 ;  /* 0x0000000211027825 */ /* 0x002fca00078e0202 */
[----:B------:R0:W2:Y:S02]  /*5180*/  @!P0 LDG.E.U16 R15, [R2.64] ;  /* 0x00000006020f8981 */ /* 0x0000a4000c1e1500 */
[----:B0-----:R-:W-:-:S05]  /*5190*/  IMAD.WIDE R2, R17, 0x2, R22 ;  /* 0x0000000211027825 */ /* 0x001fca00078e0216 */
[----:B------:R0:W2:Y:S01]  /*51a0*/  @!P0 LDG.E.U16 R14, [R2.64] ;  /* 0x00000006020e8981 */ /* 0x0000a2000c1e1500 */
[----:B------:R-:W-:-:S03]  /*51b0*/  PRMT R13, RZ, 0x7610, R13 ;  /* 0x00007610ff0d7816 */ /* 0x000fc6000000000d */
[----:B------:R1:W-:Y:S01]  /*51c0*/  STL.64 [R1+0x368], R22 ;  /* 0x0003681601007387 */ /* 0x0003e20000100a00 */
[----:B------:R-:W-:Y:S01]  /*51d0*/  PRMT R12, RZ, 0x7610, R12 ;  /* 0x00007610ff0c7816 */ /* 0x000fe2000000000c */
[----:B0-----:R-:W-:-:S05]  /*51e0*/  IMAD.WIDE R2, R17, 0x2, R20 ;  /* 0x0000000211027825 */ /* 0x001fca00078e0214 */
[----:B------:R0:W3:Y:S04]  /*51f0*/  @!P0 LDG.E.U16 R13, [R2.64] ;  /* 0x00000006020d8981 */ /* 0x0000e8000c1e1500 */
[----:B-1----:R-:W3:Y:S04]  /*5200*/  LDL.LU R22, [R1+0x1bc] ;  /* 0x0001bc0001167983 */ /* 0x002ee80000300800 */
[----:B------:R-:W3:Y:S04]  /*5210*/  LDL.LU R0, [R1+0x1c0] ;  /* 0x0001c00001007983 */ /* 0x000ee80000300800 */
[----:B--2---:R4:W-:Y:S02]  /*5220*/  STL.64 [R1+0x910], R14 ;  /* 0x0009100e01007387 */ /* 0x0049e40000100a00 */
[----:B----4-:R-:W-:-:S02]  /*5230*/  IMAD.MOV.U32 R14, RZ, RZ, R18 ;  /* 0x000000ffff0e7224 */ /* 0x010fc400078e0012 */
[----:B------:R-:W-:-:S04]  /*5240*/  IMAD.MOV.U32 R15, RZ, RZ, R19 ;  /* 0x000000ffff0f7224 */ /* 0x000fc800078e0013 */
[----:B0-----:R-:W-:-:S05]  /*5250*/  IMAD.WIDE R2, R17, 0x2, R14 ;  /* 0x0000000211027825 */ /* 0x001fca00078e020e */
[----:B------:R-:W3:Y:S04]  /*5260*/  @!P0 LDG.E.U16 R12, [R2.64] ;  /* 0x00000006020c8981 */ /* 0x000ee8000c1e1500 */
[----:B------:R0:W-:Y:S04]  /*5270*/  STL.64 [R1+0x360], R20 ;  /* 0x0003601401007387 */ /* 0x0001e80000100a00 */
[----:B0-----:R-:W2:Y:S04]  /*5280*/  LDL.LU R21, [R1+0x1c4] ;  /* 0x0001c40001157983 */ /* 0x001ea80000300800 */
[----:B------:R-:W2:Y:S04]  /*5290*/  LDL.LU R20, [R1+0x1c8] ;  /* 0x0001c80001147983 */ /* 0x000ea80000300800 */
[----:B------:R-:W4:Y:S04]  /*52a0*/  LDL.LU R19, [R1+0x1cc] ;  /* 0x0001cc0001137983 */ /* 0x000f280000300800 */
[----:B------:R0:W-:Y:S04]  /*52b0*/  STL.64 [R1+0x358], R14 ;  /* 0x0003580e01007387 */ /* 0x0001e80000100a00 */
[----:B------:R-:W4:Y:S04]  /*52c0*/  LDL.LU R18, [R1+0x200] ;  /* 0x0002000001127983 */ /* 0x000f280000300800 */
[----:B------:R-:W2:Y:S04]  /*52d0*/  LDL.LU R16, [R1+0x204] ;  /* 0x0002040001107983 */ /* 0x000ea80000300800 */
[----:B0-----:R-:W4:Y:S04]  /*52e0*/  LDL.LU R15, [R1+0x208] ;  /* 0x00020800010f7983 */ /* 0x001f280000300800 */
[----:B---3--:R0:W-:Y:S04]  /*52f0*/  STL.64 [R1+0x918], R12 ;  /* 0x0009180c01007387 */ /* 0x0081e80000100a00 */
[----:B------:R-:W3:Y:S04]  /*5300*/  LDL.LU R14, [R1+0x308] ;  /* 0x00030800010e7983 */ /* 0x000ee80000300800 */
[----:B0-----:R-:W3:Y:S01]  /*5310*/  LDL.LU R13, [R1+0x30c] ;  /* 0x00030c00010d7983 */ /* 0x001ee20000300800 */
[----:B------:R-:W-:-:S02]  /*5320*/  IMAD.MOV.U32 R23, RZ, RZ, R22 ;  /* 0x000000ffff177224 */ /* 0x000fc400078e0016 */
[----:B------:R-:W-:Y:S01]  /*5330*/  IMAD.MOV.U32 R22, RZ, RZ, R0 ;  /* 0x000000ffff167224 */ /* 0x000fe200078e0000 */
[----:B------:R-:W-:-:S03]  /*5340*/  PRMT R11, RZ, 0x7610, R11 ;  /* 0x00007610ff0b7816 */ /* 0x000fc6000000000b */
[----:B------:R-:W-:Y:S01]  /*5350*/  IMAD.WIDE R2, R17, 0x2, R22 ;  /* 0x0000000211027825 */ /* 0x000fe200078e0216 */
[----:B------:R-:W-:Y:S01]  /*5360*/  STL.64 [R1+0x350], R22 ;  /* 0x0003501601007387 */ /* 0x000fe20000100a00 */
[----:B------:R-:W-:-:S03]  /*5370*/  PRMT R10, RZ, 0x7610, R10 ;  /* 0x00007610ff0a7816 */ /* 0x000fc6000000000a */
[----:B------:R-:W3:Y:S04]  /*5380*/  LDL.LU R12, [R1+0x310] ;  /* 0x00031000010c7983 */ /* 0x000ee80000300800 */
[----:B------:R2:W3:Y:S04]  /*5390*/  @!P0 LDG.E.U16 R11, [R2.64] ;  /* 0x00000006020b8981 */ /* 0x0004e8000c1e1500 */
[----:B------:R-:W3:Y:S01]  /*53a0*/  LDL.LU R0, [R1+0x314] ;  /* 0x0003140001007983 */ /* 0x000ee20000300800 */
[----:B--2---:R-:W-:-:S03]  /*53b0*/  IMAD.WIDE R2, R17, 0x2, R20 ;  /* 0x0000000211027825 */ /* 0x004fc600078e0214 */
[----:B------:R-:W-:Y:S04]  /*53c0*/  STL.64 [R1+0x348], R20 ;  /* 0x0003481401007387 */ /* 0x000fe80000100a00 */
[----:B------:R0:W2:Y:S04]  /*53d0*/  @!P0 LDG.E.U16 R10, [R2.64] ;  /* 0x00000006020a8981 */ /* 0x0000a8000c1e1500 */
[----:B----4-:R1:W-:Y:S01]  /*53e0*/  STL.64 [R1+0x340], R18 ;  /* 0x0003401201007387 */ /* 0x0103e20000100a00 */
[----:B0-----:R-:W-:-:S04]  /*53f0*/  IMAD.WIDE R2, R17, 0x2, R18 ;  /* 0x0000000211027825 */ /* 0x001fc800078e0212 */
[----:B-1----:R-:W-:Y:S02]  /*5400*/  IMAD.MOV.U32 R18, RZ, RZ, R15 ;  /* 0x000000ffff127224 */ /* 0x002fe400078e000f */
[----:B------:R-:W-:-:S05]  /*5410*/  IMAD.MOV.U32 R19, RZ, RZ, R16 ;  /* 0x000000ffff137224 */ /* 0x000fca00078e0010 */
[----:B------:R0:W-:Y:S01]  /*5420*/  STL.64 [R1+0x338], R18 ;  /* 0x0003381201007387 */ /* 0x0001e20000100a00 */
[----:B---3--:R-:W-:Y:S02]  /*5430*/  IMAD.MOV.U32 R15, RZ, RZ, R14 ;  /* 0x000000ffff0f7224 */ /* 0x008fe400078e000e */
[----:B------:R-:W-:-:S05]  /*5440*/  IMAD.MOV.U32 R14, RZ, RZ, R13 ;  /* 0x000000ffff0e7224 */ /* 0x000fca00078e000d */
[----:B------:R1:W-:Y:S04]  /*5450*/  STL.64 [R1+0x330], R14 ;  /* 0x0003300e01007387 */ /* 0x0003e80000100a00 */
[----:B------:R-:W3:Y:S04]  /*5460*/  LDL.LU R25, [R1+0x318] ;  /* 0x0003180001197983 */ /* 0x000ee80000300800 */
[----:B------:R-:W4:Y:S01]  /*5470*/  LDL.LU R21, [R1+0x31c] ;  /* 0x00031c0001157983 */ /* 0x000f220000300800 */
[----:B------:R-:W-:Y:S02]  /*5480*/  PRMT R9, RZ, 0x7610, R9 ;  /* 0x00007610ff097816 */ /* 0x000fe40000000009 */
[----:B------:R-:W-:-:S04]  /*5490*/  PRMT R8, RZ, 0x7610, R8 ;  /* 0x00007610ff087816 */ /* 0x000fc80000000008 */
[----:B------:R0:W2:Y:S02]  /*54a0*/  @!P0 LDG.E.U16 R9, [R2.64] ;  /* 0x0000000602098981 */ /* 0x0000a4000c1e1500 */
[C---:B0-----:R-:W-:Y:S01]  /*54b0*/  IMAD.WIDE R2, R17.reuse, 0x2, R18 ;  /* 0x0000000211027825 */ /* 0x041fe200078e0212 */
[----:B------:R-:W-:Y:S01]  /*54c0*/  PRMT R7, RZ, 0x7610, R7 ;  /* 0x00007610ff077816 */ /* 0x000fe20000000007 */
[----:B------:R-:W2:Y:S04]  /*54d0*/  LDL.LU R18, [R1+0x420] ;  /* 0x0004200001127983 */ /* 0x000ea80000300800 */
[----:B------:R0:W2:Y:S02]  /*54e0*/  @!P0 LDG.E.U16 R8, [R2.64] ;  /* 0x0000000602088981 */ /* 0x0000a4000c1e1500 */
[----:B0-----:R-:W-:-:S04]  /*54f0*/  IMAD.WIDE R2, R17, 0x2, R14 ;  /* 0x0000000211027825 */ /* 0x001fc800078e020e */
[----:B-1----:R-:W-:Y:S01]  /*5500*/  IMAD.MOV.U32 R14, RZ, RZ, R0 ;  /* 0x000000ffff0e7224 */ /* 0x002fe200078e0000 */
[----:B------:R0:W2:Y:S01]  /*5510*/  @!P0 LDG.E.U16 R7, [R2.64] ;  /* 0x0000000602078981 */ /* 0x0000a2000c1e1500 */
[----:B------:R-:W-:Y:S01]  /*5520*/  IMAD.MOV.U32 R15, RZ, RZ, R12 ;  /* 0x000000ffff0f7224 */ /* 0x000fe200078e000c */
[----:B------:R-:W-:-:S04]  /*5530*/  PRMT R6, RZ, 0x7610, R6 ;  /* 0x00007610ff067816 */ /* 0x000fc80000000006 */
[----:B------:R1:W-:Y:S04]  /*5540*/  STL.64 [R1+0x328], R14 ;  /* 0x0003280e01007387 */ /* 0x0003e80000100a00 */
[----:B------:R-:W2:Y:S01]  /*5550*/  LDL.LU R13, [R1+0x424] ;  /* 0x00042400010d7983 */ /* 0x000ea20000300800 */
[----:B0-----:R-:W-:-:S03]  /*5560*/  IMAD.WIDE R2, R17, 0x2, R14 ;  /* 0x0000000211027825 */ /* 0x001fc600078e020e */
[----:B------:R-:W2:Y:S04]  /*5570*/  LDL.LU R12, [R1+0x428] ;  /* 0x00042800010c7983 */ /* 0x000ea80000300800 */
        /* <DEDUP_REMOVED lines=8> */
[----:B------:R3:W2:Y:S04]  /*5600*/  @!P0 LDG.E.U16 R6, [R2.64] ;  /* 0x0000000602068981 */ /* 0x0006a8000c1e1500 */
[----:B------:R-:W2:Y:S04]  /*5610*/  LDL.LU R27, [R1+0x10] ;  /* 0x00001000011b7983 */ /* 0x000ea80000300800 */
[----:B------:R-:W2:Y:S01]  /*5620*/  LDL.LU R28, [R1+0xc] ;  /* 0x00000c00011c7983 */ /* 0x000ea20000300800 */
[----:B------:R-:W-:-:S03]  /*5630*/  PRMT R5, RZ, 0x7610, R5 ;  /* 0x00007610ff057816 */ /* 0x000fc60000000005 */
[----:B------:R-:W2:Y:S04]  /*5640*/  LDL.LU R29, [R1+0x8] ;  /* 0x00000800011d7983 */ /* 0x000ea80000300800 */
[----:B-1----:R-:W2:Y:S04]  /*5650*/  LDL.LU R15, [R1+0x42c] ;  /* 0x00042c00010f7983 */ /* 0x002ea80000300800 */
[----:B------:R-:W2:Y:S01]  /*5660*/  LDL.LU R14, [R1+0x430] ;  /* 0x00043000010e7983 */ /* 0x000ea20000300800 */
[----:B---3--:R-:W-:Y:S02]  /*5670*/  IMAD.MOV.U32 R3, RZ, RZ, R25 ;  /* 0x000000ffff037224 */ /* 0x008fe400078e0019 */
[----:B----4-:R-:W-:-:S05]  /*5680*/  IMAD.MOV.U32 R2, RZ, RZ, R21 ;  /* 0x000000ffff027224 */ /* 0x010fca00078e0015 */
[----:B------:R0:W-:Y:S02]  /*5690*/  STL.64 [R1+0x320], R2 ;  /* 0x0003200201007387 */ /* 0x0001e40000100a00 */
[----:B0-----:R-:W-:-:S05]  /*56a0*/  IMAD.WIDE R2, R17, 0x2, R2 ;  /* 0x0000000211027825 */ /* 0x001fca00078e0202 */
[----:B------:R0:W3:Y:S04]  /*56b0*/  @!P0 LDG.E.U16 R5, [R2.64] ;  /* 0x0000000602058981 */ /* 0x0000e8000c1e1500 */
[----:B0-----:R-:W4:Y:S04]  /*56c0*/  LDL.LU R3, [R1+0x41c] ;  /* 0x00041c0001037983 */ /* 0x001f280000300800 */
[----:B------:R-:W0:Y:S04]  /*56d0*/  S2R R25, SR_TID.X ;  /* 0x0000000000197919 */ /* 0x000e280000002100 */
[----:B------:R-:W1:Y:S01]  /*56e0*/  S2R R21, SR_TID.X ;  /* 0x0000000000157919 */ /* 0x000e620000002100 */
[----:B--2---:R-:W-:Y:S01]  /*56f0*/  IMAD.MOV.U32 R2, RZ, RZ, R18 ;  /* 0x000000ffff027224 */ /* 0x004fe200078e0012 */
[----:B------:R-:W-:-:S02]  /*5700*/  PRMT R4, RZ, 0x7610, R4 ;  /* 0x00007610ff047816 */ /* 0x000fc40000000004 */
[----:B0-----:R-:W-:Y:S01]  /*5710*/  LOP3.LUT R25, R25, 0x180, RZ, 0xc0, !PT ;  /* 0x0000018019197812 */ /* 0x001fe200078ec0ff */
[----:B-1----:R-:W-:-:S03]  /*5720*/  IMAD.SHL.U32 R18, R21, 0x2, RZ ;  /* 0x0000000215127824 */ /* 0x002fc600078e00ff */
[----:B------:R-:W-:-:S04]  /*5730*/  SHF.R.U32.HI R25, RZ, 0x3, R25 ;  /* 0x00000003ff197819 */ /* 0x000fc80000011619 */
[C-C-:B------:R-:W-:Y:S02]  /*5740*/  LOP3.LUT R21, R25.reuse, 0x3fe, R18.reuse, 0x78, !PT ;  /* 0x000003fe19157812 */ /* 0x140fe400078e7812 */
[----:B------:R-:W-:-:S03]  /*5750*/  LOP3.LUT R25, R25, 0x3fe, R18, 0x78, !PT ;  /* 0x000003fe19197812 */ /* 0x000fc600078e7812 */
[----:B------:R-:W-:Y:S01]  /*5760*/  STS.U16 [R21+0x8000], R16 ;  /* 0x0080001015007388 */ /* 0x000fe20000000400 */
[----:B------:R-:W-:-:S03]  /*5770*/  LOP3.LUT R25, R25, 0x40, RZ, 0x3c, !PT ;  /* 0x0000004019197812 */ /* 0x000fc600078e3cff */
[----:B------:R-:W-:Y:S04]  /*5780*/  STS.U16 [R21+0x8800], R19 ;  /* 0x0088001315007388 */ /* 0x000fe80000000400 */
[----:B------:R-:W-:Y:S04]  /*5790*/  STS.U16 [R21+0x9000], R20 ;  /* 0x0090001415007388 */ /* 0x000fe80000000400 */
[----:B------:R-:W-:Y:S04]  /*57a0*/  STS.U16 [R21+0x9800], R22 ;  /* 0x0098001615007388 */ /* 0x000fe80000000400 */
[----:B------:R-:W-:Y:S04]  /*57b0*/  STS.U16 [R25+0x8400], R23 ;  /* 0x0084001719007388 */ /* 0x000fe80000000400 */
[----:B------:R-:W-:Y:S04]  /*57c0*/  STS.U16 [R25+0x8c00], R24 ;  /* 0x008c001819007388 */ /* 0x000fe80000000400 */
[----:B------:R-:W-:Y:S04]  /*57d0*/  STS.U16 [R25+0x9400], R0 ;  /* 0x0094000019007388 */ /* 0x000fe80000000400 */
[----:B----4-:R0:W-:Y:S04]  /*57e0*/  STL.64 [R1+0x318], R2 ;  /* 0x0003180201007387 */ /* 0x0101e80000100a00 */
[----:B------:R1:W-:Y:S01]  /*57f0*/  STL.64 [R1+0x310], R12 ;  /* 0x0003100c01007387 */ /* 0x0003e20000100a00 */
[----:B0-----:R-:W-:-:S05]  /*5800*/  IMAD.WIDE R2, R17, 0x2, R2 ;  /* 0x0000000211027825 */ /* 0x001fca00078e0202 */
[----:B------:R0:W2:Y:S01]  /*5810*/  @!P0 LDG.E.U16 R4, [R2.64] ;  /* 0x0000000602048981 */ /* 0x0000a2000c1e1500 */
[----:B-1----:R-:W-:-:S04]  /*5820*/  IMAD.WIDE R12, R17, 0x2, R12 ;  /* 0x00000002110c7825 */ /* 0x002fc800078e020c */
[----:B------:R-:W-:Y:S01]  /*5830*/  IMAD.WIDE R16, R17, 0x2, R14 ;  /* 0x0000000211107825 */ /* 0x000fe200078e020e */
[----:B0-----:R-:W-:Y:S02]  /*5840*/  PRMT R3, RZ, 0x7610, R3 ;  /* 0x00007610ff037816 */ /* 0x001fe40000000003 */
[----:B------:R-:W-:-:S04]  /*5850*/  PRMT R2, RZ, 0x7610, R2 ;  /* 0x00007610ff027816 */ /* 0x000fc80000000002 */
[----:B------:R0:W4:Y:S04]  /*5860*/  @!P0 LDG.E.U16 R3, [R12.64] ;  /* 0x000000060c038981 */ /* 0x000128000c1e1500 */
[----:B------:R1:W2:Y:S04]  /*5870*/  @!P0 LDG.E.U16 R2, [R16.64] ;  /* 0x0000000610028981 */ /* 0x0002a8000c1e1500 */
[----:B0-----:R-:W2:Y:S04]  /*5880*/  LDL.LU.64 R12, [R1+0x918] ;  /* 0x00091800010c7983 */ /* 0x001ea80000300a00 */
[----:B------:R0:W-:Y:S04]  /*5890*/  STL.64 [R1+0x308], R14 ;  /* 0x0003080e01007387 */ /* 0x0001e80000100a00 */
[----:B0-----:R-:W2:Y:S04]  /*58a0*/  LDL.LU.64 R14, [R1+0x910] ;  /* 0x00091000010e7983 */ /* 0x001ea80000300a00 */
[----:B-1----:R-:W2:Y:S04]  /*58b0*/  LDL.LU.64 R16, [R1+0x908] ;  /* 0x0009080001107983 */ /* 0x002ea80000300a00 */
        /* <DEDUP_REMOVED lines=8> */
[----:B--2---:R0:W-:Y:S04]  /*5940*/  STS.U16 [R25+0x9c00], R0 ;  /* 0x009c000019007388 */ /* 0x0041e80000000400 */
[----:B0-----:R-:W2:Y:S04]  /*5950*/  LDL.LU R25, [R1+0x8e4] ;  /* 0x0008e40001197983 */ /* 0x001ea80000300800 */
[----:B------:R-:W2:Y:S04]  /*5960*/  LDL.LU R0, [R1+0x8e0] ;  /* 0x0008e00001007983 */ /* 0x000ea80000300800 */
[----:B--2---:R0:W-:Y:S04]  /*5970*/  STS.U16 [R0], R26 ;  /* 0x0000001a00007388 */ /* 0x0041e80000000400 */
[----:B------:R1:W-:Y:S04]  /*5980*/  STS.U16 [R0+0x400], R27 ;  /* 0x0004001b00007388 */ /* 0x0003e80000000400 */
[----:B------:R2:W-:Y:S04]  /*5990*/  STS.U16 [R0+0x800], R28 ;  /* 0x0008001c00007388 */ /* 0x0005e80000000400 */
[----:B0-----:R-:W3:Y:S04]  /*59a0*/  LDL.LU R26, [R1+0x8dc] ;  /* 0x0008dc00011a7983 */ /* 0x001ee80000300800 */
[----:B-1----:R-:W3:Y:S04]  /*59b0*/  LDL.LU R27, [R1+0x8d8] ;  /* 0x0008d800011b7983 */ /* 0x002ee80000300800 */
[----:B--2---:R-:W2:Y:S04]  /*59c0*/  LDL.LU R28, [R1+0x8d4] ;  /* 0x0008d400011c7983 */ /* 0x004ea80000300800 */
[----:B------:R0:W-:Y:S04]  /*59d0*/  STS.U16 [R0+0xc00], R29 ;  /* 0x000c001d00007388 */ /* 0x0001e80000000400 */
[----:B0-----:R-:W4:Y:S04]  /*59e0*/  LDL.LU R29, [R1+0x8d0] ;  /* 0x0008d000011d7983 */ /* 0x001f280000300800 */
[----:B------:R-:W-:Y:S04]  /*59f0*/  STS.U16 [R0+0x2000], R25 ;  /* 0x0020001900007388 */ /* 0x000fe80000000400 */
[----:B---3--:R0:W-:Y:S04]  /*5a00*/  STS.U16 [R0+0x1800], R27 ;  /* 0x0018001b00007388 */ /* 0x0081e80000000400 */
[----:B--2---:R1:W-:Y:S04]  /*5a10*/  STS.U16 [R0+0x1400], R28 ;  /* 0x0014001c00007388 */ /* 0x0043e80000000400 */
[----:B0-----:R-:W2:Y:S04]  /*5a20*/  LDL R27, [R1+0x300] ;  /* 0x00030000011b7983 */ /* 0x001ea80000100800 */
[----:B-1----:R-:W3:Y:S04]  /*5a30*/  LDL R28, [R1+0x410] ;  /* 0x00041000011c7983 */ /* 0x002ee80000100800 */
[----:B----4-:R0:W-:Y:S04]  /*5a40*/  STS.U16 [R0+0x1000], R29 ;  /* 0x0010001d00007388 */ /* 0x0101e80000000400 */
[----:B------:R-:W-:Y:S04]  /*5a50*/  STS.U16 [R0+0x1c00], R26 ;  /* 0x001c001a00007388 */ /* 0x000fe80000000400 */
        /* <DEDUP_REMOVED lines=23> */
[----:B------:R-:W-:Y:S06]  /*5bd0*/  BAR.SYNC.DEFER_BLOCKING 0x0 ;  /* 0x0000000000007b1d */ /* 0x000fec0000010000 */
[----:B0-----:R-:W4:Y:S04]  /*5be0*/  LDL R29, [R1+0x40c] ;  /* 0x00040c00011d7983 */ /* 0x001f280000100800 */
[----:B------:R-:W-:Y:S04]  /*5bf0*/  STL [R1+0x4f0], R0 ;  /* 0x0004f00001007387 */ /* 0x000fe80000100800 */
[----:B--2---:R-:W-:Y:S04]  /*5c00*/  LDSM.16.M88.4 R8, [R27] ;  /* 0x000000001b08783b */ /* 0x004fe80000000200 */
[----:B---3--:R-:W0:Y:S04]  /*5c10*/  LDSM.16.MT88.4 R16, [R28+0x8000] ;  /* 0x008000001c10783b */ /* 0x008e280000004200 */
[----:B------:R-:W1:Y:S04]  /*5c20*/  LDSM.16.M88.4 R20, [R27+0x1000] ;  /* 0x001000001b14783b */ /* 0x000e680000000200 */
[----:B0-----:R-:W-:Y:S04]  /*5c30*/  STL.64 [R1+0x8c8], R18 ;  /* 0x0008c81201007387 */ /* 0x001fe80000100a00 */
[----:B------:R-:W-:Y:S04]  /*5c40*/  STL.64 [R1+0x50], R8 ;  /* 0x0000500801007387 */ /* 0x000fe80000100a00 */
[----:B------:R-:W-:Y:S04]  /*5c50*/  STL.64 [R1+0x58], R10 ;  /* 0x0000580a01007387 */ /* 0x000fe80000100a00 */
[----:B------:R0:W2:Y:S04]  /*5c60*/  LDSM.16.MT88.4 R8, [R28+0x8080] ;  /* 0x008080001c08783b */ /* 0x0000a80000004200 */
[----:B------:R3:W-:Y:S01]  /*5c70*/  STL.64 [R1+0x8c0], R16 ;  /* 0x0008c01001007387 */ /* 0x0007e20000100a00 */
[----:B-1----:R-:W-:-:S02]  /*5c80*/  IMAD.MOV.U32 R0, RZ, RZ, R21 ;  /* 0x000000ffff007224 */ /* 0x002fc400078e0015 */
[----:B0-----:R-:W-:Y:S01]  /*5c90*/  IMAD.MOV.U32 R28, RZ, RZ, R20 ;  /* 0x000000ffff1c7224 */ /* 0x001fe200078e0014 */
[----:B---3--:R-:W3:Y:S04]  /*5ca0*/  LDL.LU.64 R16, [R1+0x1d0] ;  /* 0x0001d00001107983 */ /* 0x008ee80000300a00 */
[----:B------:R-:W3:Y:S04]  /*5cb0*/  LDL.LU.64 R18, [R1+0x1d8] ;  /* 0x0001d80001127983 */ /* 0x000ee80000300a00 */
[----:B--2---:R-:W-:Y:S04]  /*5cc0*/  STL.64 [R1+0x8b8], R10 ;  /* 0x0008b80a01007387 */ /* 0x004fe80000100a00 */
[----:B------:R0:W-:Y:S04]  /*5cd0*/  STL.64 [R1+0x8b0], R8 ;  /* 0x0008b00801007387 */ /* 0x0001e80000100a00 */
[----:B0-----:R-:W2:Y:S04]  /*5ce0*/  LDL.LU.64 R8, [R1+0xc0] ;  /* 0x0000c00001087983 */ /* 0x001ea80000300a00 */
[----:B------:R-:W2:Y:S04]  /*5cf0*/  LDL.LU.64 R10, [R1+0xc8] ;  /* 0x0000c800010a7983 */ /* 0x000ea80000300a00 */
[----:B------:R-:W-:Y:S04]  /*5d00*/  STL.64 [R1+0x48], R22 ;  /* 0x0000481601007387 */ /* 0x000fe80000100a00 */
[----:B------:R-:W0:Y:S04]  /*5d10*/  LDSM.16.M88.4 R20, [R27+0x2000] ;  /* 0x002000001b14783b */ /* 0x000e280000000200 */
[----:B----4-:R-:W3:Y:S04]  /*5d20*/  LDSM.16.MT88.4 R4, [R29+0x8000] ;  /* 0x008000001d04783b */ /* 0x010ee80000004200 */
[----:B------:R-:W-:Y:S04]  /*5d30*/  LDSM.16.MT88.4 R12, [R29+0x8080] ;  /* 0x008080001d0c783b */ /* 0x000fe80000004200 */
[----:B0-----:R-:W-:Y:S04]  /*5d40*/  STL [R1+0x30], R20 ;  /* 0x0000301401007387 */ /* 0x001fe80000100800 */
[----:B------:R-:W-:Y:S04]  /*5d50*/  STL.64 [R1+0x38], R22 ;  /* 0x0000381601007387 */ /* 0x000fe80000100a00 */
[----:B------:R-:W-:Y:S04]  /*5d60*/  STL [R1+0x7f8], R27 ;  /* 0x0007f81b01007387 */ /* 0x000fe80000100800 */
[----:B------:R-:W3:Y:S02]  /*5d70*/  LDL.LU.64 R24, [R1+0x50] ;  /* 0x0000500001187983 */ /* 0x000ee40000300a00 */
[----:B---3--:R-:W-:Y:S11]  /*5d80*/  HMMA.16816.F32.BF16 R16, R4, R24, R16 ;  /* 0x000000180410723c */ /* 0x008ff60000041810 */
[----:B------:R-:W-:Y:S11]  /*5d90*/  @!UPT UIADD3 URZ, URZ, URZ, URZ ;  /* 0x0000003f3f3ff290 */ /* 0x000ff6000fffe03f */
[----:B------:R-:W-:Y:S01]  /*5da0*/  @!UPT UIADD3 URZ, URZ, URZ, URZ ;  /* 0x0000003f3f3ff290 */ /* 0x000fe2000fffe03f */
[----:B------:R-:W-:Y:S04]  /*5db0*/  STL.64 [R1+0x1d0], R16 ;  /* 0x0001d01001007387 */ /* 0x000fe80000100a00 */
[----:B------:R0:W-:Y:S04]  /*5dc0*/  STL.64 [R1+0x1d8], R18 ;  /* 0x0001d81201007387 */ /* 0x0001e80000100a00 */
[----:B0-----:R-:W2:Y:S04]  /*5dd0*/  LDL.LU.64 R18, [R1+0x8c8] ;  /* 0x0008c80001127983 */ /* 0x001ea80000300a00 */
[----:B------:R-:W2:Y:S01]  /*5de0*/  LDL.LU.64 R16, [R1+0x8c0] ;  /* 0x0008c00001107983 */ /* 0x000ea20000300a00 */
[----:B------:R-:W-:-:S02]  /*5df0*/  IMAD.MOV.U32 R3, RZ, RZ, R24 ;  /* 0x000000ffff037224 */ /* 0x000fc400078e0018 */
[----:B------:R-:W-:Y:S01]  /*5e00*/  IMAD.MOV.U32 R2, RZ, RZ, R25 ;  /* 0x000000ffff027224 */ /* 0x000fe200078e0019 */
[----:B------:R-:W-:Y:S04]  /*5e10*/  STL.64 [R1+0x898], R6 ;  /* 0x0008980601007387 */ /* 0x000fe80000100a00 */
[----:B------:R0:W-:Y:S02]  /*5e20*/  STL.64 [R1+0x890], R4 ;  /* 0x0008900401007387 */ /* 0x0001e40000100a00 */
[----:B0-----:R-:W-:Y:S02]  /*5e30*/  IMAD.MOV.U32 R4, RZ, RZ, R3 ;  /* 0x000000ffff047224 */ /* 0x001fe400078e0003 */
[----:B------:R-:W-:-:S07]  /*5e40*/  IMAD.MOV.U32 R5, RZ, RZ, R2 ;  /* 0x000000ffff057224 */ /* 0x000fce00078e0002 */
[----:B--2---:R-:W-:Y:S11]  /*5e50*/  HMMA.16816.F32.BF16 R8, R16, R4, R8 ;  /* 0x000000041008723c */ /* 0x004ff60000041808 */
[----:B------:R-:W-:Y:S11]  /*5e60*/  @!UPT UIADD3 URZ, URZ, URZ, URZ ;  /* 0x0000003f3f3ff290 */ /* 0x000ff6000fffe03f */
[----:B------:R-:W-:Y:S01]  /*5e70*/  @!UPT UIADD3 URZ, URZ, URZ, URZ ;  /* 0x0000003f3f3ff290 */ /* 0x000fe2000fffe03f */
[----:B------:R0:W-:Y:S01]  /*5e80*/  STL.64 [R1+0x1c0], R8 ;  /* 0x0001c00801007387 */ /* 0x0001e20000100a00 */
[----:B------:R-:W-:Y:S02]  /*5e90*/  IMAD.MOV.U32 R3, RZ, RZ, R10 ;  /* 0x000000ffff037224 */ /* 0x000fe400078e000a */
[----:B------:R-:W-:Y:S01]  /*5ea0*/  IMAD.MOV.U32 R2, RZ, RZ, R11 ;  /* 0x000000ffff027224 */ /* 0x000fe200078e000b */
[----:B0-----:R-:W2:Y:S04]  /*5eb0*/  LDL.LU.64 R8, [R1+0x110] ;  /* 0x0001100001087983 */ /* 0x001ea80000300a00 */
[----:B------:R-:W2:Y:S04]  /*5ec0*/  LDL.LU.64 R10, [R1+0x118] ;  /* 0x00011800010a7983 */ /* 0x000ea80000300a00 */
[----:B------:R-:W-:Y:S04]  /*5ed0*/  STL.64 [R1+0x888], R18 ;  /* 0x0008881201007387 */ /* 0x000fe80000100a00 */
[----:B------:R0:W-:Y:S04]  /*5ee0*/  STL.64 [R1+0x880], R16 ;  /* 0x0008801001007387 */ /* 0x0001e80000100a00 */
[----:B0-----:R-:W3:Y:S04]  /*5ef0*/  LDL.LU.64 R16, [R1+0x180] ;  /* 0x0001800001107983 */ /* 0x001ee80000300a00 */
[----:B------:R-:W4:Y:S01]  /*5f00*/  LDL.LU.64 R18, [R1+0x188] ;  /* 0x0001880001127983 */ /* 0x000f220000300a00 */
[----:B------:R-:W-:-:S03]  /*5f10*/  IMAD.MOV.U32 R29, RZ, RZ, R21 ;  /* 0x000000ffff1d7224 */ /* 0x000fc600078e0015 */
[----:B------:R-:W0:Y:S04]  /*5f20*/  LDSM.16.M88.4 R20, [R27+0x3000] ;  /* 0x003000001b14783b */ /* 0x000e280000000200 */
[----:B----4-:R-:W-:Y:S04]  /*5f30*/  STL.64 [R1+0x8a8], R18 ;  /* 0x0008a81201007387 */ /* 0x010fe80000100a00 */
[----:B---3--:R1:W-:Y:S04]  /*5f40*/  STL.64 [R1+0x8a0], R16 ;  /* 0x0008a01001007387 */ /* 0x0083e80000100a00 */
[----:B-1----:R-:W3:Y:S04]  /*5f50*/  LDL.LU.64 R16, [R1+0x90] ;  /* 0x0000900001107983 */ /* 0x002ee80000300a00 */
[----:B------:R-:W3:Y:S04]  /*5f60*/  LDL.LU.64 R18, [R1+0x98] ;  /* 0x0000980001127983 */ /* 0x000ee80000300a00 */
[----:B------:R-:W4:Y:S04]  /*5f70*/  LDL.LU.64 R24, [R1+0x140] ;  /* 0x0001400001187983 */ /* 0x000f280000300a00 */
[----:B------:R-:W4:Y:S04]  /*5f80*/  LDL.LU.64 R26, [R1+0x148] ;  /* 0x00014800011a7983 */ /* 0x000f280000300a00 */
[----:B0-----:R-:W-:Y:S04]  /*5f90*/  STL.64 [R1+0x28], R22 ;  /* 0x0000281601007387 */ /* 0x001fe80000100a00 */
[----:B------:R0:W-:Y:S04]  /*5fa0*/  STL.64 [R1+0x820], R20 ;  /* 0x0008201401007387 */ /* 0x0001e80000100a00 */
[----:B0-----:R-:W3:Y:S01]  /*5fb0*/  LDL.LU R20, [R1+0x30] ;  /* 0x0000300001147983 */ /* 0x001ee20000300800 */
[----:B--2---:R-:W-:Y:S01]  /*5fc0*/  HMMA.16816.F32.BF16 R8, R12, R4, R8 ;  /* 0x000000040c08723c */ /* 0x004fe20000041808 */
[----:B------:R-:W-:-:S05]  /*5fd0*/  IMAD.MOV.U32 R21, RZ, RZ, R29 ;  /* 0x000000ffff157224 */ /* 0x000fca00078e001d */
[----:B---3--:R-:W-:Y:S04]  /*5fe0*/  STL.64 [R1+0x868], R20 ;  /* 0x0008681401007387 */ /* 0x008fe80000100a00 */
[----:B------:R-:W-:Y:S04]  /*5ff0*/  STL [R1+0x694], R2 ;  /* 0x0006940201007387 */ /* 0x000fe80000100800 */
[----:B------:R-:W-:Y:S09]  /*6000*/  STL [R1+0x690], R3 ;  /* 0x0006900301007387 */ /* 0x000ff20000100800 */
[----:B------:R-:W-:Y:S04]  /*6010*/  STL.64 [R1+0x190], R8 ;  /* 0x0001900801007387 */ /* 0x000fe80000100a00 */
[----:B------:R0:W-:Y:S04]  /*6020*/  STL.64 [R1+0x198], R10 ;  /* 0x0001980a01007387 */ /* 0x0001e80000100a00 */
[----:B0-----:R-:W2:Y:S04]  /*6030*/  LDL.LU.64 R10, [R1+0x8b8] ;  /* 0x0008b800010a7983 */ /* 0x001ea80000300a00 */
[----:B------:R-:W2:Y:S02]  /*6040*/  LDL.LU.64 R8, [R1+0x8b0] ;  /* 0x0008b00001087983 */ /* 0x000ea40000300a00 */
[----:B--2---:R-:W-:Y:S02]  /*6050*/  HMMA.16816.F32.BF16 R4, R8, R4, R16 ;  /* 0x000000040804723c */ /* 0x004fe40000041810 */
[----:B------:R-:W2:Y:S04]  /*6060*/  LDL.LU.64 R18, [R1+0x8a8] ;  /* 0x0008a80001127983 */ /* 0x000ea80000300a00 */
[----:B------:R-:W2:Y:S11]  /*6070*/  LDL.LU.64 R16, [R1+0x8a0] ;  /* 0x0008a00001107983 */ /* 0x000eb60000300a00 */
[----:B------:R-:W-:Y:S06]  /*6080*/  @!UPT UIADD3 URZ, URZ, URZ, URZ ;  /* 0x0000003f3f3ff290 */ /* 0x000fec000fffe03f */
[----:B------:R-:W-:Y:S04]  /*6090*/  STL.64 [R1+0x200], R4 ;  /* 0x0002000401007387 */ /* 0x000fe80000100a00 */
[----:B------:R0:W-:Y:S04]  /*60a0*/  STL.64 [R1+0x208], R6 ;  /* 0x0002080601007387 */ /* 0x0001e80000100a00 */
[----:B0-----:R-:W2:Y:S04]  /*60b0*/  LDL.LU.64 R6, [R1+0x898] ;  /* 0x0008980001067983 */ /* 0x001ea80000300a00 */
[----:B------:R-:W2:Y:S01]  /*60c0*/  LDL.LU.64 R4, [R1+0x890] ;  /* 0x0008900001047983 */ /* 0x000ea20000300a00 */
[----:B------:R-:W-:-:S02]  /*60d0*/  IMAD.MOV.U32 R20, RZ, RZ, R28 ;  /* 0x000000ffff147224 */ /* 0x000fc400078e001c */
[----:B------:R-:W-:-:S07]  /*60e0*/  IMAD.MOV.U32 R21, RZ, RZ, R0 ;  /* 0x000000ffff157224 */ /* 0x000fce00078e0000 */
[-C--:B--2---:R-:W-:Y:S11]  /*60f0*/  HMMA.16816.F32.BF16 R16, R4, R20.reuse, R16 ;  /* 0x000000140410723c */ /* 0x084ff60000041810 */
[----:B------:R-:W-:Y:S11]  /*6100*/  @!UPT UIADD3 URZ, URZ, URZ, URZ ;  /* 0x0000003f3f3ff290 */ /* 0x000ff6000fffe03f */
[----:B------:R-:W-:Y:S01]  /*6110*/  @!UPT UIADD3 URZ, URZ, URZ, URZ ;  /* 0x0000003f3f3ff290 */ /* 0x000fe2000fffe03f */
[----:B------:R-:W-:Y:S04]  /*6120*/  STL.64 [R1+0x180], R16 ;  /* 0x0001801001007387 */ /* 0x000fe80000100a00 */
[----:B------:R0:W-:Y:S04]  /*6130*/  STL.64 [R1+0x188], R18 ;  /* 0x0001881201007387 */ /* 0x0001e80000100a00 */
[----:B0-----:R-:W2:Y:S04]  /*6140*/  LDL.LU.64 R18, [R1+0x888] ;  /* 0x0008880001127983 */ /* 0x001ea80000300a00 */
[----:B------:R-:W3:Y:S04]  /*6150*/  LDL.LU.64 R16, [R1+0x880] ;  /* 0x0008800001107983 */ /* 0x000ee80000300a00 */
[----:B------:R-:W-:Y:S04]  /*6160*/  STL.64 [R1+0x878], R6 ;  /* 0x0008780601007387 */ /* 0x000fe80000100a00 */
[----:B------:R0:W-:Y:S04]  /*6170*/  STL.64 [R1+0x870], R4 ;  /* 0x0008700401007387 */ /* 0x0001e80000100a00 */
[----:B0-----:R-:W4:Y:S04]  /*6180*/  LDL.LU.64 R4, [R1+0xd0] ;  /* 0x0000d00001047983 */ /* 0x001f280000300a00 */
[----:B------:R-:W4:Y:S04]  /*6190*/  LDL.LU.64 R6, [R1+0xd8] ;  /* 0x0000d80001067983 */ /* 0x000f280000300a00 */
[----:B--2---:R-:W-:Y:S04]  /*61a0*/  STL.64 [R1+0x860], R18 ;  /* 0x0008601201007387 */ /* 0x004fe80000100a00 */
[----:B---3--:R-:W-:Y:S01]  /*61b0*/  STL.64 [R1+0x858], R16 ;  /* 0x0008581001007387 */ /* 0x008fe20000100a00 */
[-C--:B----4-:R-:W-:Y:S11]  /*61c0*/  HMMA.16816.F32.BF16 R4, R16, R20.reuse, R4 ;  /* 0x000000141004723c */ /* 0x090ff60000041804 */
[----:B------:R-:W-:Y:S11]  /*61d0*/  @!UPT UIADD3 URZ, URZ, URZ, URZ ;  /* 0x0000003f3f3ff290 */ /* 0x000ff6000fffe03f */
[----:B------:R-:W-:Y:S01]  /*61e0*/  @!UPT UIADD3 URZ, URZ, URZ, URZ ;  /* 0x0000003f3f3ff290 */ /* 0x000fe2000fffe03f */
[----:B------:R-:W-:Y:S04]  /*61f0*/  STL.64 [R1+0x1b0], R4 ;  /* 0x0001b00401007387 */ /* 0x000fe80000100a00 */
[----:B------:R0:W-:Y:S02]  /*6200*/  STL.64 [R1+0x1b8], R6 ;  /* 0x0001b80601007387 */ /* 0x0001e40000100a00 */
[-C--:B0-----:R-:W-:Y:S11]  /*6210*/  HMMA.16816.F32.BF16 R4, R12, R20.reuse, R24 ;  /* 0x000000140c04723c */ /* 0x081ff60000041818 */
[----:B------:R-:W-:Y:S11]  /*6220*/  @!UPT UIADD3 URZ, URZ, URZ, URZ ;  /* 0x0000003f3f3ff290 */ /* 0x000ff6000fffe03f */
[----:B------:R-:W-:Y:S01]  /*6230*/  @!UPT UIADD3 URZ, URZ, URZ, URZ ;  /* 0x0000003f3f3ff290 */ /* 0x000fe2000fffe03f */
[----:B------:R0:W-:Y:S01]  /*6240*/  STL.64 [R1+0x150], R4 ;  /* 0x0001500401007387 */ /* 0x0001e20000100a00 */
[----:B------:R-:W-:Y:S02]  /*6250*/  IMAD.MOV.U32 R2, RZ, RZ, R6 ;  /* 0x000000ffff027224 */ /* 0x000fe400078e0006 */
[----:B------:R-:W-:Y:S01]  /*6260*/  IMAD.MOV.U32 R3, RZ, RZ, R7 ;  /* 0x000000ffff037224 */ /* 0x000fe200078e0007 */
[----:B0-----:R-:W2:Y:S04]  /*6270*/  LDL.LU.64 R4, [R1+0x80] ;  /* 0x0000800001047983 */ /* 0x001ea80000300a00 */
[----:B------:R-:W2:Y:S04]  /*6280*/  LDL.LU.64 R6, [R1+0x88] ;  /* 0x0000880001067983 */ /* 0x000ea80000300a00 */
[----:B------:R-:W3:Y:S04]  /*6290*/  LDL.LU.64 R16, [R1+0x2f0] ;  /* 0x0002f00001107983 */ /* 0x000ee80000300a00 */
[----:B------:R-:W3:Y:S04]  /*62a0*/  LDL.LU.64 R18, [R1+0x2f8] ;  /* 0x0002f80001127983 */ /* 0x000ee80000300a00 */
[----:B------:R-:W-:Y:S04]  /*62b0*/  STL.64 [R1+0x850], R14 ;  /* 0x0008500e01007387 */ /* 0x000fe80000100a00 */
[----:B------:R0:W-:Y:S04]  /*62c0*/  STL.64 [R1+0x848], R12 ;  /* 0x0008480c01007387 */ /* 0x0001e80000100a00 */
[----:B0-----:R-:W4:Y:S04]  /*62d0*/  LDL.LU.64 R12, [R1+0xe0] ;  /* 0x0000e000010c7983 */ /* 0x001f280000300a00 */
[----:B------:R-:W4:Y:S04]  /*62e0*/  LDL.LU.64 R14, [R1+0xe8] ;  /* 0x0000e800010e7983 */ /* 0x000f280000300a00 */
[----:B------:R-:W2:Y:S04]  /*62f0*/  LDL.LU.64 R24, [R1+0x250] ;  /* 0x0002500001187983 */ /* 0x000ea80000300a00 */
[----:B------:R-:W2:Y:S04]  /*6300*/  LDL.LU.64 R26, [R1+0x258] ;  /* 0x00025800011a7983 */ /* 0x000ea80000300a00 */
[----:B--2---:R-:W-:Y:S04]  /*6310*/  STL.64 [R1+0x808], R26 ;  /* 0x0008081a01007387 */ /* 0x004fe80000100a00 */
[----:B------:R0:W-:Y:S04]  /*6320*/  STL.64 [R1+0x800], R24 ;  /* 0x0008001801007387 */ /* 0x0001e80000100a00 */
[----:B0-----:R-:W2:Y:S04]  /*6330*/  LDL.LU.64 R24, [R1+0xf0] ;  /* 0x0000f00001187983 */ /* 0x001ea80000300a00 */
[----:B------:R-:W2:Y:S04]  /*6340*/  LDL.LU.64 R26, [R1+0xf8] ;  /* 0x0000f800011a7983 */ /* 0x000ea80000300a00 */
[----:B--2---:R-:W-:Y:S04]  /*6350*/  STL.64 [R1+0x818], R26 ;  /* 0x0008181a01007387 */ /* 0x004fe80000100a00 */
[----:B------:R0:W-:Y:S04]  /*6360*/  STL.64 [R1+0x810], R24 ;  /* 0x0008101801007387 */ /* 0x0001e80000100a00 */
[----:B0-----:R-:W2:Y:S04]  /*6370*/  LDL.LU.64 R24, [R1+0x2e0] ;  /* 0x0002e00001187983 */ /* 0x001ea80000300a00 */
[----:B------:R-:W2:Y:S01]  /*6380*/  LDL.LU.64 R26, [R1+0x2e8] ;  /* 0x0002e800011a7983 */ /* 0x000ea20000300a00 */
[----:B------:R-:W-:Y:S03]  /*6390*/  HMMA.16816.F32.BF16 R20, R8, R20, R4 ;  /* 0x000000140814723c */ /* 0x000fe60000041804 */
[----:B--2---:R-:W-:Y:S04]  /*63a0*/  STL.64 [R1+0x830], R26 ;  /* 0x0008301a01007387 */ /* 0x004fe80000100a00 */
[----:B------:R0:W-:Y:S04]  /*63b0*/  STL.64 [R1+0x828], R24 ;  /* 0x0008281801007387 */ /* 0x0001e80000100a00 */
[----:B0-----:R-:W2:Y:S04]  /*63c0*/  LDL.LU.64 R24, [R1+0x70] ;  /* 0x0000700001187983 */ /* 0x001ea80000300a00 */
[----:B------:R-:W2:Y:S04]  /*63d0*/  LDL.LU.64 R26, [R1+0x78] ;  /* 0x00007800011a7983 */ /* 0x000ea80000300a00 */
[----:B--2---:R-:W-:Y:S04]  /*63e0*/  STL.64 [R1+0x840], R26 ;  /* 0x0008401a01007387 */ /* 0x004fe80000100a00 */
[----:B------:R0:W-:Y:S04]  /*63f0*/  STL.64 [R1+0x838], R24 ;  /* 0x0008381801007387 */ /* 0x0001e80000100a00 */
[----:B0-----:R-:W2:Y:S04]  /*6400*/  LDL.LU.64 R24, [R1+0x120] ;  /* 0x0001200001187983 */ /* 0x001ea80000300a00 */
[----:B------:R-:W2:Y:S04]  /*6410*/  LDL.LU.64 R26, [R1+0x128] ;  /* 0x00012800011a7983 */ /* 0x000ea80000300a00 */
[----:B------:R-:W-:Y:S04]  /*6420*/  STL [R1+0x69c], R2 ;  /* 0x00069c0201007387 */ /* 0x000fe80000100800 */
[----:B------:R-:W-:Y:S04]  /*6430*/  STL [R1+0x698], R3 ;  /* 0x0006980301007387 */ /* 0x000fe80000100800 */
[----:B------:R-:W3:Y:S04]  /*6440*/  LDL.LU.64 R6, [R1+0x878] ;  /* 0x0008780001067983 */ /* 0x000ee80000300a00 */
[----:B------:R-:W3:Y:S04]  /*6450*/  LDL.LU.64 R4, [R1+0x870] ;  /* 0x0008700001047983 */ /* 0x000ee80000300a00 */
[----:B------:R0:W-:Y:S04]  /*6460*/  STL.64 [R1+0x220], R20 ;  /* 0x0002201401007387 */ /* 0x0001e80000100a00 */
[----:B------:R-:W-:Y:S04]  /*6470*/  STL.64 [R1+0x228], R22 ;  /* 0x0002281601007387 */ /* 0x000fe80000100a00 */
[----:B0-----:R-:W3:Y:S02]  /*6480*/  LDL.LU.64 R20, [R1+0x868] ;  /* 0x0008680001147983 */ /* 0x001ee40000300a00 */
[-C--:B---3--:R-:W-:Y:S11]  /*6490*/  HMMA.16816.F32.BF16 R16, R4, R20.reuse, R16 ;  /* 0x000000140410723c */ /* 0x088ff60000041810 */
[----:B------:R-:W-:Y:S11]  /*64a0*/  @!UPT UIADD3 URZ, URZ, URZ, URZ ;  /* 0x0000003f3f3ff290 */ /* 0x000ff6000fffe03f */
[----:B------:R-:W-:Y:S01]  /*64b0*/  @!UPT UIADD3 URZ, URZ, URZ, URZ ;  /* 0x0000003f3f3ff290 */ /* 0x000fe2000fffe03f */
[----:B------:R-:W-:Y:S04]  /*64c0*/  STL.64 [R1+0x140], R16 ;  /* 0x0001401001007387 */ /* 0x000fe80000100a00 */
[----:B------:R0:W-:Y:S04]  /*64d0*/  STL.64 [R1+0x148], R18 ;  /* 0x0001481201007387 */ /* 0x0001e80000100a00 */
[----:B0-----:R-:W4:Y:S04]  /*64e0*/  LDL.LU.64 R18, [R1+0x860] ;  /* 0x0008600001127983 */ /* 0x001f280000300a00 */
[----:B------:R-:W4:Y:S02]  /*64f0*/  LDL.LU.64 R16, [R1+0x858] ;  /* 0x0008580001107983 */ /* 0x000f240000300a00 */
[-C--:B----4-:R-:W-:Y:S11]  /*6500*/  HMMA.16816.F32.BF16 R12, R16, R20.reuse, R12 ;  /* 0x00000014100c723c */ /* 0x090ff6000004180c */
[----:B------:R-:W-:Y:S11]  /*6510*/  @!UPT UIADD3 URZ, URZ, URZ, URZ ;  /* 0x0000003f3f3ff290 */ /* 0x000ff6000fffe03f */
[----:B------:R-:W-:Y:S01]  /*6520*/  @!UPT UIADD3 URZ, URZ, URZ, URZ ;  /* 0x0000003f3f3ff290 */ /* 0x000fe2000fffe03f */
[----:B------:R-:W-:Y:S04]  /*6530*/  STL.64 [R1+0x170], R12 ;  /* 0x0001700c01007387 */ /* 0x000fe80000100a00 */
[----:B------:R0:W-:Y:S04]  /*6540*/  STL.64 [R1+0x178], R14 ;  /* 0x0001780e01007387 */ /* 0x0001e80000100a00 */
[----:B0-----:R-:W2:Y:S04]  /*6550*/  LDL.LU.64 R14, [R1+0x850] ;  /* 0x00085000010e7983 */ /* 0x001ea80000300a00 */
[----:B------:R-:W2:Y:S02]  /*6560*/  LDL.LU.64 R12, [R1+0x848] ;  /* 0x00084800010c7983 */ /* 0x000ea40000300a00 */
[-C--:B--2---:R-:W-:Y:S11]  /*6570*/  HMMA.16816.F32.BF16 R24, R12, R20.reuse, R24 ;  /* 0x000000140c18723c */ /* 0x084ff60000041818 */
[----:B------:R-:W-:Y:S11]  /*6580*/  @!UPT UIADD3 URZ, URZ, URZ, URZ ;  /* 0x0000003f3f3ff290 */ /* 0x000ff6000fffe03f */
[----:B------:R-:W-:Y:S01]  /*6590*/  @!UPT UIADD3 URZ, URZ, URZ, URZ ;  /* 0x0000003f3f3ff290 */ /* 0x000fe2000fffe03f */
[----:B------:R-:W-:Y:S01]  /*65a0*/  STL [R1+0x120], R24 ;  /* 0x0001201801007387 */ /* 0x000fe20000100800 */
[----:B------:R-:W-:Y:S02]  /*65b0*/  IMAD.MOV.U32 R3, RZ, RZ, R26 ;  /* 0x000000ffff037224 */ /* 0x000fe400078e001a */
[----:B------:R-:W-:Y:S01]  /*65c0*/  IMAD.MOV.U32 R2, RZ, RZ, R25 ;  /* 0x000000ffff027224 */ /* 0x000fe200078e0019 */
[----:B------:R0:W-:Y:S04]  /*65d0*/  STL [R1+0x12c], R27 ;  /* 0x00012c1b01007387 */ /* 0x0001e80000100800 */
[----:B0-----:R-:W2:Y:S04]  /*65e0*/  LDL.LU.64 R26, [R1+0x840] ;  /* 0x00084000011a7983 */ /* 0x001ea80000300a00 */
[----:B------:R-:W2:Y:S04]  /*65f0*/  LDL.LU.64 R24, [R1+0x838] ;  /* 0x0008380001187983 */ /* 0x000ea80000300a00 */
[----:B------:R-:W-:Y:S04]  /*6600*/  STL [R1+0x6a4], R2 ;  /* 0x0006a40201007387 */ /* 0x000fe80000100800 */
[----:B------:R-:W-:Y:S01]  /*6610*/  STL [R1+0x6a0], R3 ;  /* 0x0006a00301007387 */ /* 0x000fe20000100800 */
[----:B--2---:R-:W-:Y:S03]  /*6620*/  HMMA.16816.F32.BF16 R20, R8, R20, R24 ;  /* 0x000000140814723c */ /* 0x004fe60000041818 */
[----:B------:R-:W2:Y:S04]  /*6630*/  LDL.LU.64 R26, [R1+0x830] ;  /* 0x00083000011a7983 */ /* 0x000ea80000300a00 */
[----:B------:R-:W2:Y:S11]  /*6640*/  LDL.LU.64 R24, [R1+0x828] ;  /* 0x0008280001187983 */ /* 0x000eb60000300a00 */
[----:B------:R-:W-:Y:S05]  /*6650*/  @!UPT UIADD3 URZ, URZ, URZ, URZ ;  /* 0x0000003f3f3ff290 */ /* 0x000fea000fffe03f */
[----:B------:R0:W-:Y:S04]  /*6660*/  STL.64 [R1+0x230], R20 ;  /* 0x0002301401007387 */ /* 0x0001e80000100a00 */
[----:B------:R-:W-:Y:S04]  /*6670*/  STL.64 [R1+0x238], R22 ;  /* 0x0002381601007387 */ /* 0x000fe80000100a00 */
[----:B0-----:R-:W2:Y:S02]  /*6680*/  LDL.LU.64 R20, [R1+0x820] ;  /* 0x0008200001147983 */ /* 0x001ea40000300a00 */
[-C--:B--2---:R-:W-:Y:S11]  /*6690*/  HMMA.16816.F32.BF16 R24, R4, R20.reuse, R24 ;  /* 0x000000140418723c */ /* 0x084ff60000041818 */
        /* <DEDUP_REMOVED lines=9> */
[----:B------:R-:W-:Y:S04]  /*6730*/  STL.64 [R1+0x130], R24 ;  /* 0x0001301801007387 */ /* 0x000fe80000100a00 */
[----:B------:R0:W-:Y:S04]  /*6740*/  STL.64 [R1+0x138], R26 ;  /* 0x0001381a01007387 */ /* 0x0001e80000100a00 */
[----:B0-----:R-:W2:Y:S04]  /*6750*/  LDL.LU.64 R26, [R1+0x808] ;  /* 0x00080800011a7983 */ /* 0x001ea80000300a00 */
[----:B------:R-:W2:Y:S04]  /*6760*/  LDL.LU.64 R24, [R1+0x800] ;  /* 0x0008000001187983 */ /* 0x000ea80000300a00 */
[----:B------:R-:W-:Y:S04]  /*6770*/  STL.64 [R1+0x7d0], R18 ;  /* 0x0007d01201007387 */ /* 0x000fe80000100a00 */
[----:B------:R0:W-:Y:S04]  /*6780*/  STL.64 [R1+0x7c8], R16 ;  /* 0x0007c81001007387 */ /* 0x0001e80000100a00 */
[----:B0-----:R-:W3:Y:S04]  /*6790*/  LDL.LU.64 R16, [R1+0x60] ;  /* 0x0000600001107983 */ /* 0x001ee80000300a00 */
[----:B------:R-:W3:Y:S01]  /*67a0*/  LDL.LU.64 R18, [R1+0x68] ;  /* 0x0000680001127983 */ /* 0x000ee20000300a00 */
[-C--:B--2---:R-:W-:Y:S11]  /*67b0*/  HMMA.16816.F32.BF16 R24, R12, R20.reuse, R24 ;  /* 0x000000140c18723c */ /* 0x084ff60000041818 */
[----:B------:R-:W-:Y:S11]  /*67c0*/  @!UPT UIADD3 URZ, URZ, URZ, URZ ;  /* 0x0000003f3f3ff290 */ /* 0x000ff6000fffe03f */
[----:B------:R-:W-:Y:S01]  /*67d0*/  @!UPT UIADD3 URZ, URZ, URZ, URZ ;  /* 0x0000003f3f3ff290 */ /* 0x000fe2000fffe03f */
[----:B------:R0:W-:Y:S01]  /*67e0*/  STL.64 [R1+0xf8], R26 ;  /* 0x0000f81a01007387 */ /* 0x0001e20000100a00 */
[----:B------:R-:W-:Y:S02]  /*67f0*/  IMAD.MOV.U32 R2, RZ, RZ, R24 ;  /* 0x000000ffff027224 */ /* 0x000fe400078e0018 */
[----:B------:R-:W-:Y:S01]  /*6800*/  IMAD.MOV.U32 R3, RZ, RZ, R25 ;  /* 0x000000ffff037224 */ /* 0x000fe200078e0019 */
[----:B0-----:R-:W2:Y:S04]  /*6810*/  LDL.LU R27, [R1+0x7f8] ;  /* 0x0007f800011b7983 */ /* 0x001ea80000300800 */
[----:B------:R-:W-:Y:S04]  /*6820*/  STL.64 [R1+0x790], R14 ;  /* 0x0007900e01007387 */ /* 0x000fe80000100a00 */
[----:B------:R0:W-:Y:S04]  /*6830*/  STL.64 [R1+0x788], R12 ;  /* 0x0007880c01007387 */ /* 0x0001e80000100a00 */
[----:B------:R-:W-:Y:S04]  /*6840*/  STL [R1+0x6c8], R2 ;  /* 0x0006c80201007387 */ /* 0x000fe80000100800 */
[----:B------:R-:W-:Y:S04]  /*6850*/  STL [R1+0x6b0], R3 ;  /* 0x0006b00301007387 */ /* 0x000fe80000100800 */
[----:B0-----:R-:W4:Y:S04]  /*6860*/  LDL.LU.64 R12, [R1+0x2b0] ;  /* 0x0002b000010c7983 */ /* 0x001f280000300a00 */
[----:B------:R-:W4:Y:S01]  /*6870*/  LDL.LU.64 R14, [R1+0x2b8] ;  /* 0x0002b800010e7983 */ /* 0x000f220000300a00 */
[----:B---3--:R-:W-:Y:S11]  /*6880*/  HMMA.16816.F32.BF16 R16, R8, R20, R16 ;  /* 0x000000140810723c */ /* 0x008ff60000041810 */
[----:B------:R-:W-:Y:S11]  /*6890*/  @!UPT UIADD3 URZ, URZ, URZ, URZ ;  /* 0x0000003f3f3ff290 */ /* 0x000ff6000fffe03f */
[----:B------:R-:W-:Y:S01]  /*68a0*/  @!UPT UIADD3 URZ, URZ, URZ, URZ ;  /* 0x0000003f3f3ff290 */ /* 0x000fe2000fffe03f */
[----:B------:R-:W-:Y:S04]  /*68b0*/  STL.64 [R1+0x240], R16 ;  /* 0x0002401001007387 */ /* 0x000fe80000100a00 */
[----:B------:R-:W-:Y:S04]  /*68c0*/  STL.64 [R1+0x248], R18 ;  /* 0x0002481201007387 */ /* 0x000fe80000100a00 */
[----:B--2---:R-:W0:Y:S04]  /*68d0*/  LDSM.16.M88.4 R16, [R27+0x5000] ;  /* 0x005000001b10783b */ /* 0x004e280000000200 */
[----:B------:R-:W-:Y:S04]  /*68e0*/  LDSM.16.M88.4 R20, [R27+0x6000] ;  /* 0x006000001b14783b */ /* 0x000fe80000000200 */
[----:B----4-:R-:W-:Y:S04]  /*68f0*/  STL.64 [R1+0x7e0], R14 ;  /* 0x0007e00e01007387 */ /* 0x010fe80000100a00 */
[----:B------:R-:W-:Y:S04]  /*6900*/  STL.64 [R1+0x7d8], R12 ;  /* 0x0007d80c01007387 */ /* 0x000fe80000100a00 */
[----:B------:R-:W-:Y:S04]  /*6910*/  STL [R1+0x760], R9 ;  /* 0x0007600901007387 */ /* 0x000fe80000100800 */
[----:B------:R-:W-:Y:S04]  /*6920*/  STL [R1+0x75c], R10 ;  /* 0x00075c0a01007387 */ /* 0x000fe80000100800 */
[----:B------:R-:W-:Y:S04]  /*6930*/  STL [R1+0x758], R11 ;  /* 0x0007580b01007387 */ /* 0x000fe80000100800 */
[----:B------:R1:W-:Y:S04]  /*6940*/  STL [R1+0x798], R8 ;  /* 0x0007980801007387 */ /* 0x0003e80000100800 */
[----:B------:R-:W2:Y:S01]  /*6950*/  LDSM.16.M88.4 R12, [R27+0x4000] ;  /* 0x004000001b0c783b */ /* 0x000ea20000000200 */
[----:B0-----:R-:W-:-:S02]  /*6960*/  IMAD.MOV.U32 R29, RZ, RZ, R18 ;  /* 0x000000ffff1d7224 */ /* 0x001fc400078e0012 */
[----:B------:R-:W-:Y:S01]  /*6970*/  IMAD.MOV.U32 R28, RZ, RZ, R19 ;  /* 0x000000ffff1c7224 */ /* 0x000fe200078e0013 */
[----:B------:R-:W0:Y:S04]  /*6980*/  LDSM.16.M88.4 R24, [R27+0x7000] ;  /* 0x007000001b18783b */ /* 0x000e280000000200 */
[----:B-1----:R-:W3:Y:S04]  /*6990*/  LDL.LU.64 R8, [R1+0x2c0] ;  /* 0x0002c00001087983 */ /* 0x002ee80000300a00 */
[----:B------:R-:W4:Y:S04]  /*69a0*/  LDL.LU.64 R10, [R1+0x2c8] ;  /* 0x0002c800010a7983 */ /* 0x000f280000300a00 */
[----:B----4-:R-:W-:Y:S04]  /*69b0*/  STL.64 [R1+0x7f0], R10 ;  /* 0x0007f00a01007387 */ /* 0x010fe80000100a00 */
[----:B---3--:R1:W-:Y:S04]  /*69c0*/  STL.64 [R1+0x7e8], R8 ;  /* 0x0007e80801007387 */ /* 0x0083e80000100a00 */
[----:B-1----:R-:W3:Y:S04]  /*69d0*/  LDL.LU.64 R8, [R1+0x2d0] ;  /* 0x0002d00001087983 */ /* 0x002ee80000300a00 */
[----:B------:R-:W3:Y:S04]  /*69e0*/  LDL.LU.64 R10, [R1+0x2d8] ;  /* 0x0002d800010a7983 */ /* 0x000ee80000300a00 */
[----:B--2---:R-:W-:Y:S04]  /*69f0*/  STL.64 [R1+0x10], R12 ;  /* 0x0000100c01007387 */ /* 0x004fe80000100a00 */
[----:B------:R-:W-:Y:S04]  /*6a00*/  STL.64 [R1+0x18], R14 ;  /* 0x0000180e01007387 */ /* 0x000fe80000100a00 */
[----:B------:R-:W-:Y:S04]  /*6a10*/  STL.64 [R1], R16 ;  /* 0x0000001001007387 */ /* 0x000fe80000100a00 */
[----:B------:R-:W-:Y:S04]  /*6a20*/  STL.64 [R1+0x8], R18 ;  /* 0x0000081201007387 */ /* 0x000fe80000100a00 */
[----:B------:R-:W-:Y:S04]  /*6a30*/  STL [R1+0x6ac], R22 ;  /* 0x0006ac1601007387 */ /* 0x000fe80000100800 */
[----:B------:R-:W-:Y:S01]  /*6a40*/  STL [R1+0x6a8], R23 ;  /* 0x0006a81701007387 */ /* 0x000fe20000100800 */
[----:B---3--:R-:W-:Y:S11]  /*6a50*/  HMMA.16816.F32.BF16 R8, R4, R12, R8 ;  /* 0x0000000c0408723c */ /* 0x008ff60000041808 */
[----:B------:R-:W-:Y:S11]  /*6a60*/  @!UPT UIADD3 URZ, URZ, URZ, URZ ;  /* 0x0000003f3f3ff290 */ /* 0x000ff6000fffe03f */
[----:B------:R-:W-:Y:S01]  /*6a70*/  @!UPT UIADD3 URZ, URZ, URZ, URZ ;  /* 0x0000003f3f3ff290 */ /* 0x000fe2000fffe03f */
[----:B------:R-:W-:Y:S04]  /*6a80*/  STL.64 [R1+0xe0], R8 ;  /* 0x0000e00801007387 */ /* 0x000fe80000100a00 */
[----:B------:R1:W-:Y:S04]  /*6a90*/  STL.64 [R1+0xe8], R10 ;  /* 0x0000e80a01007387 */ /* 0x0003e80000100a00 */
[----:B-1----:R-:W2:Y:S04]  /*6aa0*/  LDL.LU.64 R10, [R1+0x7f0] ;  /* 0x0007f000010a7983 */ /* 0x002ea80000300a00 */
[----:B------:R-:W2:Y:S01]  /*6ab0*/  LDL.LU.64 R8, [R1+0x7e8] ;  /* 0x0007e80001087983 */ /* 0x000ea20000300a00 */
[----:B------:R-:W-:-:S02]  /*6ac0*/  IMAD.MOV.U32 R2, RZ, RZ, R12 ;  /* 0x000000ffff027224 */ /* 0x000fc400078e000c */
[----:B------:R-:W-:Y:S01]  /*6ad0*/  IMAD.MOV.U32 R0, RZ, RZ, R13 ;  /* 0x000000ffff007224 */ /* 0x000fe200078e000d */
[----:B------:R-:W3:Y:S04]  /*6ae0*/  LDL.LU.64 R14, [R1+0x7e0] ;  /* 0x0007e000010e7983 */ /* 0x000ee80000300a00 */
[----:B------:R-:W3:Y:S01]  /*6af0*/  LDL.LU.64 R12, [R1+0x7d8] ;  /* 0x0007d800010c7983 */ /* 0x000ee20000300a00 */
[C---:B--2---:R-:W-:Y:S03]  /*6b00*/  HMMA.16816.F32.BF16 R8, R4.reuse, R16, R8 ;  /* 0x000000100408723c */ /* 0x044fe60000041808 */
[----:B------:R-:W0:Y:S04]  /*6b10*/  LDL.LU.64 R16, [R1+0x2a0] ;  /* 0x0002a00001107983 */ /* 0x000e280000300a00 */
[----:B------:R-:W0:Y:S11]  /*6b20*/  LDL.LU.64 R18, [R1+0x2a8] ;  /* 0x0002a80001127983 */ /* 0x000e360000300a00 */
[----:B------:R-:W-:Y:S05]  /*6b30*/  @!UPT UIADD3 URZ, URZ, URZ, URZ ;  /* 0x0000003f3f3ff290 */ /* 0x000fea000fffe03f */
[----:B------:R1:W-:Y:S04]  /*6b40*/  STL.64 [R1+0xd0], R8 ;  /* 0x0000d00801007387 */ /* 0x0003e80000100a00 */
[----:B------:R2:W-:Y:S04]  /*6b50*/  STL.64 [R1+0xd8], R10 ;  /* 0x0000d80a01007387 */ /* 0x0005e80000100a00 */
[----:B-1----:R-:W4:Y:S04]  /*6b60*/  LDL.LU.64 R8, [R1+0x160] ;  /* 0x0001600001087983 */ /* 0x002f280000300a00 */
[----:B--2---:R-:W2:Y:S01]  /*6b70*/  LDL.LU.64 R10, [R1+0x168] ;  /* 0x00016800010a7983 */ /* 0x004ea20000300a00 */
[C---:B---3--:R-:W-:Y:S03]  /*6b80*/  HMMA.16816.F32.BF16 R12, R4.reuse, R20, R12 ;  /* 0x00000014040c723c */ /* 0x048fe6000004180c */
[----:B--2---:R-:W-:Y:S04]  /*6b90*/  STL.64 [R1+0x7a8], R10 ;  /* 0x0007a80a01007387 */ /* 0x004fe80000100a00 */
[----:B----4-:R1:W-:Y:S04]  /*6ba0*/  STL.64 [R1+0x7a0], R8 ;  /* 0x0007a00801007387 */ /* 0x0103e80000100a00 */
[----:B-1----:R-:W2:Y:S04]  /*6bb0*/  LDL.LU.64 R8, [R1+0x100] ;  /* 0x0001000001087983 */ /* 0x002ea80000300a00 */
[----:B------:R-:W3:Y:S01]  /*6bc0*/  LDL.LU.64 R10, [R1+0x108] ;  /* 0x00010800010a7983 */ /* 0x000ee20000300a00 */
[----:B0-----:R-:W-:Y:S03]  /*6bd0*/  HMMA.16816.F32.BF16 R4, R4, R24, R16 ;  /* 0x000000180404723c */ /* 0x001fe60000041810 */
[----:B---3--:R-:W-:Y:S04]  /*6be0*/  STL.64 [R1+0x7b8], R10 ;  /* 0x0007b80a01007387 */ /* 0x008fe80000100a00 */
[----:B--2---:R0:W-:Y:S04]  /*6bf0*/  STL.64 [R1+0x7b0], R8 ;  /* 0x0007b00801007387 */ /* 0x0041e80000100a00 */
[----:B------:R-:W-:Y:S04]  /*6c00*/  STL.64 [R1+0xc0], R12 ;  /* 0x0000c00c01007387 */ /* 0x000fe80000100a00 */
[----:B------:R-:W-:Y:S01]  /*6c10*/  STL [R1+0xc8], R14 ;  /* 0x0000c80e01007387 */ /* 0x000fe20000100800 */
[----:B0-----:R-:W-:-:S03]  /*6c20*/  IMAD.MOV.U32 R8, RZ, RZ, R2 ;  /* 0x000000ffff087224 */ /* 0x001fc600078e0002 */
[----:B------:R0:W-:Y:S01]  /*6c30*/  STL.64 [R1+0x7c0], R20 ;  /* 0x0007c01401007387 */ /* 0x0001e20000100a00 */
[----:B------:R-:W-:-:S03]  /*6c40*/  IMAD.MOV.U32 R2, RZ, RZ, R15 ;  /* 0x000000ffff027224 */ /* 0x000fc600078e000f */
[----:B0-----:R-:W2:Y:S04]  /*6c50*/  LDL.LU.64 R20, [R1+0xb0] ;  /* 0x0000b00001147983 */ /* 0x001ea80000300a00 */
[----:B------:R-:W2:Y:S04]  /*6c60*/  LDL.LU.64 R22, [R1+0xb8] ;  /* 0x0000b80001167983 */ /* 0x000ea80000300a00 */
[----:B------:R-:W3:Y:S04]  /*6c70*/  LDL.LU.64 R12, [R1+0x1a0] ;  /* 0x0001a000010c7983 */ /* 0x000ee80000300a00 */
[----:B------:R-:W3:Y:S04]  /*6c80*/  LDL.LU.64 R14, [R1+0x1a8] ;  /* 0x0001a800010e7983 */ /* 0x000ee80000300a00 */
[----:B------:R-:W-:Y:S04]  /*6c90*/  STL [R1+0x718], R2 ;  /* 0x0007180201007387 */ /* 0x000fe80000100800 */
[----:B------:R-:W2:Y:S04]  /*6ca0*/  LDL.LU.64 R18, [R1+0x7d0] ;  /* 0x0007d00001127983 */ /* 0x000ea80000300a00 */
[----:B------:R-:W2:Y:S04]  /*6cb0*/  LDL.LU.64 R16, [R1+0x7c8] ;  /* 0x0007c80001107983 */ /* 0x000ea80000300a00 */
[----:B------:R0:W-:Y:S04]  /*6cc0*/  STL.64 [R1+0x90], R4 ;  /* 0x0000900401007387 */ /* 0x0001e80000100a00 */
[----:B------:R1:W-:Y:S04]  /*6cd0*/  STL.64 [R1+0x98], R6 ;  /* 0x0000980601007387 */ /* 0x0003e80000100a00 */
[----:B0-----:R-:W4:Y:S04]  /*6ce0*/  LDL.LU.64 R4, [R1+0x270] ;  /* 0x0002700001047983 */ /* 0x001f280000300a00 */
[----:B-1----:R-:W3:Y:S01]  /*6cf0*/  LDL.LU.64 R6, [R1+0x278] ;  /* 0x0002780001067983 */ /* 0x002ee20000300a00 */
[----:B------:R-:W-:-:S07]  /*6d00*/  IMAD.MOV.U32 R9, RZ, RZ, R0 ;  /* 0x000000ffff097224 */ /* 0x000fce00078e0000 */
[C---:B--2---:R-:W-:Y:S01]  /*6d10*/  HMMA.16816.F32.BF16 R8, R16.reuse, R8, R20 ;  /* 0x000000081008723c */ /* 0x044fe20000041814 */
[----:B---3--:R-:W-:Y:S04]  /*6d20*/  STL.64 [R1+0x770], R6 ;  /* 0x0007700601007387 */ /* 0x008fe80000100a00 */
[----:B----4-:R0:W-:Y:S04]  /*6d30*/  STL.64 [R1+0x768], R4 ;  /* 0x0007680401007387 */ /* 0x0101e80000100a00 */
[----:B0-----:R-:W2:Y:S04]  /*6d40*/  LDL.LU.64 R4, [R1] ;  /* 0x0000000001047983 */ /* 0x001ea80000300a00 */
[----:B------:R-:W3:Y:S10]  /*6d50*/  LDL.LU.64 R20, [R1+0x7c0] ;  /* 0x0007c00001147983 */ /* 0x000ef40000300a00 */
[----:B------:R-:W-:Y:S04]  /*6d60*/  STL.64 [R1+0xb0], R8 ;  /* 0x0000b00801007387 */ /* 0x000fe80000100a00 */
[----:B------:R0:W-:Y:S04]  /*6d70*/  STL.64 [R1+0xb8], R10 ;  /* 0x0000b80a01007387 */ /* 0x0001e80000100a00 */
[----:B0-----:R-:W2:Y:S04]  /*6d80*/  LDL.LU.64 R10, [R1+0x7b8] ;  /* 0x0007b800010a7983 */ /* 0x001ea80000300a00 */
[----:B------:R-:W2:Y:S02]  /*6d90*/  LDL.LU.64 R8, [R1+0x7b0] ;  /* 0x0007b00001087983 */ /* 0x000ea40000300a00 */
[C---:B--2---:R-:W-:Y:S11]  /*6da0*/  HMMA.16816.F32.BF16 R8, R16.reuse, R4, R8 ;  /* 0x000000041008723c */ /* 0x044ff60000041808 */
[----:B------:R-:W-:Y:S11]  /*6db0*/  @!UPT UIADD3 URZ, URZ, URZ, URZ ;  /* 0x0000003f3f3ff290 */ /* 0x000ff6000fffe03f */
[----:B------:R-:W-:Y:S01]  /*6dc0*/  @!UPT UIADD3 URZ, URZ, URZ, URZ ;  /* 0x0000003f3f3ff290 */ /* 0x000fe2000fffe03f */
[----:B------:R-:W-:Y:S04]  /*6dd0*/  STL.64 [R1+0x100], R8 ;  /* 0x0001000801007387 */ /* 0x000fe80000100a00 */
[----:B------:R0:W-:Y:S04]  /*6de0*/  STL.64 [R1+0x108], R10 ;  /* 0x0001080a01007387 */ /* 0x0001e80000100a00 */
[----:B0-----:R-:W3:Y:S04]  /*6df0*/  LDL.LU.64 R10, [R1+0x7a8] ;  /* 0x0007a800010a7983 */ /* 0x001ee80000300a00 */
[----:B------:R-:W3:Y:S04]  /*6e00*/  LDL.LU.64 R8, [R1+0x7a0] ;  /* 0x0007a00001087983 */ /* 0x000ee80000300a00 */
[----:B------:R0:W-:Y:S04]  /*6e10*/  STL.64 [R1+0x778], R4 ;  /* 0x0007780401007387 */ /* 0x0001e80000100a00 */
[----:B0-----:R-:W2:Y:S04]  /*6e20*/  LDL.LU.64 R4, [R1+0x290] ;  /* 0x0002900001047983 */ /* 0x001ea80000300a00 */
[----:B------:R-:W2:Y:S01]  /*6e30*/  LDL.LU.64 R6, [R1+0x298] ;  /* 0x0002980001067983 */ /* 0x000ea20000300a00 */
[C---:B---3--:R-:W-:Y:S08]  /*6e40*/  HMMA.16816.F32.BF16 R8, R16.reuse, R20, R8 ;  /* 0x000000141008723c */ /* 0x048ff00000041808 */
[----:B------:R-:W-:Y:S11]  /*6e50*/  HMMA.16816.F32.BF16 R16, R16, R24, R12 ;  /* 0x000000181010723c */ /* 0x000ff6000004180c */
[----:B------:R-:W-:Y:S04]  /*6e60*/  @!UPT UIADD3 URZ, URZ, URZ, URZ ;  /* 0x0000003f3f3ff290 */ /* 0x000fe8000fffe03f */
[----:B------:R0:W-:Y:S04]  /*6e70*/  STL.64 [R1+0x160], R8 ;  /* 0x0001600801007387 */ /* 0x0001e80000100a00 */
[----:B------:R-:W-:Y:S04]  /*6e80*/  STL.64 [R1+0x168], R10 ;  /* 0x0001680a01007387 */ /* 0x000fe80000100a00 */
[----:B0-----:R-:W3:Y:S04]  /*6e90*/  LDL.LU R8, [R1+0x798] ;  /* 0x0007980001087983 */ /* 0x001ee80000300800 */
[----:B------:R0:W-:Y:S04]  /*6ea0*/  STL.64 [R1+0x780], R20 ;  /* 0x0007801401007387 */ /* 0x0001e80000100a00 */
[----:B0-----:R-:W2:Y:S04]  /*6eb0*/  LDL.LU.64 R20, [R1+0x10] ;  /* 0x0000100001147983 */ /* 0x001ea80000300a00 */
[----:B------:R-:W2:Y:S04]  /*6ec0*/  LDL.LU.64 R14, [R1+0x790] ;  /* 0x00079000010e7983 */ /* 0x000ea80000300a00 */
[----:B------:R-:W2:Y:S04]  /*6ed0*/  LDL.LU.64 R12, [R1+0x788] ;  /* 0x00078800010c7983 */ /* 0x000ea80000300a00 */
[----:B------:R0:W-:Y:S04]  /*6ee0*/  STL.64 [R1+0x1a0], R16 ;  /* 0x0001a01001007387 */ /* 0x0001e80000100a00 */
[----:B------:R1:W-:Y:S04]  /*6ef0*/  STL.64 [R1+0x1a8], R18 ;  /* 0x0001a81201007387 */ /* 0x0003e80000100a00 */
[----:B0-----:R-:W4:Y:S04]  /*6f00*/  LDL.LU.64 R16, [R1+0x280] ;  /* 0x0002800001107983 */ /* 0x001f280000300a00 */
[----:B-1----:R-:W4:Y:S01]  /*6f10*/  LDL.LU.64 R18, [R1+0x288] ;  /* 0x0002880001127983 */ /* 0x002f220000300a00 */
[----:B--2---:R-:W-:Y:S01]  /*6f20*/  HMMA.16816.F32.BF16 R4, R12, R20, R4 ;  /* 0x000000140c04723c */ /* 0x004fe20000041804 */
[----:B------:R-:W-:-:S02]  /*6f30*/  IMAD.MOV.U32 R9, RZ, RZ, R20 ;  /* 0x000000ffff097224 */ /* 0x000fc400078e0014 */
[----:B------:R-:W-:Y:S02]  /*6f40*/  IMAD.MOV.U32 R10, RZ, RZ, R21 ;  /* 0x000000ffff0a7224 */ /* 0x000fe400078e0015 */
[----:B------:R-:W2:Y:S11]  /*6f50*/  LDL.LU.64 R20, [R1+0x780] ;  /* 0x0007800001147983 */ /* 0x000eb60000300a00 */
[----:B------:R-:W-:Y:S07]  /*6f60*/  @!UPT UIADD3 URZ, URZ, URZ, URZ ;  /* 0x0000003f3f3ff290 */ /* 0x000fee000fffe03f */
[----:B------:R0:W-:Y:S01]  /*6f70*/  STL [R1+0x84], R5 ;  /* 0x0000840501007387 */ /* 0x0001e20000100800 */
[----:B------:R-:W-:-:S03]  /*6f80*/  IMAD.MOV.U32 R3, RZ, RZ, R4 ;  /* 0x000000ffff037224 */ /* 0x000fc600078e0004 */
[----:B0-----:R-:W4:Y:S01]  /*6f90*/  LDL.LU.64 R4, [R1+0x778] ;  /* 0x0007780001047983 */ /* 0x001f220000300a00 */
[----:B------:R-:W-:Y:S02]  /*6fa0*/  IMAD.MOV.U32 R22, RZ, RZ, R6 ;  /* 0x000000ffff167224 */ /* 0x000fe400078e0006 */
[----:B------:R-:W-:Y:S02]  /*6fb0*/  IMAD.MOV.U32 R23, RZ, RZ, R7 ;  /* 0x000000ffff177224 */ /* 0x000fe400078e0007 */
[----:B------:R-:W2:Y:S01]  /*6fc0*/  LDL.LU.64 R6, [R1+0x770] ;  /* 0x0007700001067983 */ /* 0x000ea20000300a00 */
[----:B----4-:R-:W-:Y:S01]  /*6fd0*/  HMMA.16816.F32.BF16 R16, R12, R4, R16 ;  /* 0x000000040c10723c */ /* 0x010fe20000041810 */
[----:B------:R-:W-:Y:S02]  /*6fe0*/  IMAD.MOV.U32 R11, RZ, RZ, R4 ;  /* 0x000000ffff0b7224 */ /* 0x000fe400078e0004 */
[----:B------:R-:W-:Y:S02]  /*6ff0*/  IMAD.MOV.U32 R0, RZ, RZ, R5 ;  /* 0x000000ffff007224 */ /* 0x000fe400078e0005 */
[----:B------:R-:W2:Y:S11]  /*7000*/  LDL.LU.64 R4, [R1+0x768] ;  /* 0x0007680001047983 */ /* 0x000eb60000300a00 */
[----:B------:R-:W-:Y:S07]  /*7010*/  @!UPT UIADD3 URZ, URZ, URZ, URZ ;  /* 0x0000003f3f3ff290 */ /* 0x000fee000fffe03f */
[----:B------:R-:W-:Y:S01]  /*7020*/  STL.64 [R1+0x70], R16 ;  /* 0x0000701001007387 */ /* 0x000fe20000100a00 */
[----:B------:R-:W-:-:S03]  /*7030*/  IMAD.MOV.U32 R2, RZ, RZ, R19 ;  /* 0x000000ffff027224 */ /* 0x000fc600078e0013 */
[----:B------:R2:W-:Y:S02]  /*7040*/  STL [R1+0x78], R18 ;  /* 0x0000781201007387 */ /* 0x0005e40000100800 */
[----:B--2---:R-:W-:Y:S11]  /*7050*/  HMMA.16816.F32.BF16 R16, R12, R20, R4 ;  /* 0x000000140c10723c */ /* 0x004ff60000041804 */
[----:B------:R-:W-:Y:S11]  /*7060*/  @!UPT UIADD3 URZ, URZ, URZ, URZ ;  /* 0x0000003f3f3ff290 */ /* 0x000ff6000fffe03f */
[----:B------:R-:W-:Y:S02]  /*7070*/  @!UPT UIADD3 URZ, URZ, URZ, URZ ;  /* 0x0000003f3f3ff290 */ /* 0x000fe4000fffe03f */
[----:B------:R-:W-:Y:S02]  /*7080*/  IMAD.MOV.U32 R7, RZ, RZ, R16 ;  /* 0x000000ffff077224 */ /* 0x000fe400078e0010 */
[----:B------:R-:W-:Y:S02]  /*7090*/  IMAD.MOV.U32 R6, RZ, RZ, R17 ;  /* 0x000000ffff067224 */ /* 0x000fe400078e0011 */
[----:B------:R-:W-:Y:S01]  /*70a0*/  IMAD.MOV.U32 R5, RZ, RZ, R18 ;  /* 0x000000ffff057224 */ /* 0x000fe200078e0012 */
[----:B------:R-:W2:Y:S01]  /*70b0*/  LDL.LU.64 R16, [R1+0x260] ;  /* 0x0002600001107983 */ /* 0x000ea20000300a00 */
[----:B------:R-:W-:-:S03]  /*70c0*/  IMAD.MOV.U32 R4, RZ, RZ, R19 ;  /* 0x000000ffff047224 */ /* 0x000fc600078e0013 */
[----:B------:R-:W2:Y:S04]  /*70d0*/  LDL.LU.64 R18, [R1+0x268] ;  /* 0x0002680001127983 */ /* 0x000ea80000300a00 */
[----:B------:R-:W-:Y:S04]  /*70e0*/  STL.64 [R1+0x738], R6 ;  /* 0x0007380601007387 */ /* 0x000fe80000100a00 */
[----:B------:R0:W-:Y:S04]  /*70f0*/  STL.64 [R1+0x730], R4 ;  /* 0x0007300401007387 */ /* 0x0001e80000100a00 */
[----:B0-----:R-:W4:Y:S04]  /*7100*/  LDL.LU.64 R4, [R1+0x1f0] ;  /* 0x0001f00001047983 */ /* 0x001f280000300a00 */
[----:B------:R-:W2:Y:S04]  /*7110*/  LDL.LU.64 R6, [R1+0x1f8] ;  /* 0x0001f80001067983 */ /* 0x000ea80000300a00 */
[----:B--2---:R-:W-:Y:S04]  /*7120*/  STL.64 [R1+0x748], R6 ;  /* 0x0007480601007387 */ /* 0x004fe80000100a00 */
[----:B----4-:R0:W-:Y:S02]  /*7130*/  STL.64 [R1+0x740], R4 ;  /* 0x0007400401007387 */ /* 0x0101e40000100a00 */
[----:B0-----:R-:W-:-:S02]  /*7140*/  IMAD.MOV.U32 R4, RZ, RZ, R9 ;  /* 0x000000ffff047224 */ /* 0x001fc400078e0009 */
[----:B------:R-:W3:Y:S01]  /*7150*/  LDL.LU R9, [R1+0x760] ;  /* 0x0007600001097983 */ /* 0x000ee20000300800 */
[----:B------:R-:W-:-:S03]  /*7160*/  IMAD.MOV.U32 R5, RZ, RZ, R10 ;  /* 0x000000ffff057224 */ /* 0x000fc600078e000a */
[----:B------:R-:W3:Y:S04]  /*7170*/  LDL.LU R10, [R1+0x75c] ;  /* 0x00075c00010a7983 */ /* 0x000ee80000300800 */
[----:B------:R-:W-:Y:S04]  /*7180*/  STL.64 [R1+0x728], R22 ;  /* 0x0007281601007387 */ /* 0x000fe80000100a00 */
[----:B------:R0:W-:Y:S02]  /*7190*/  STL.64 [R1+0x720], R20 ;  /* 0x0007201401007387 */ /* 0x0001e40000100a00 */
[----:B0-----:R-:W-:-:S02]  /*71a0*/  IMAD.MOV.U32 R20, RZ, RZ, R11 ;  /* 0x000000ffff147224 */ /* 0x001fc400078e000b */
[----:B------:R-:W-:Y:S01]  /*71b0*/  IMAD.MOV.U32 R21, RZ, RZ, R0 ;  /* 0x000000ffff157224 */ /* 0x000fe200078e0000 */
[----:B------:R-:W3:Y:S04]  /*71c0*/  LDL.LU R11, [R1+0x758] ;  /* 0x00075800010b7983 */ /* 0x000ee80000300800 */
[----:B------:R0:W-:Y:S04]  /*71d0*/  STL.64 [R1+0x750], R20 ;  /* 0x0007501401007387 */ /* 0x0001e80000100a00 */
[----:B0-----:R-:W3:Y:S04]  /*71e0*/  LDL.LU.64 R20, [R1+0x210] ;  /* 0x0002100001147983 */ /* 0x001ee80000300a00 */
[----:B------:R-:W3:Y:S01]  /*71f0*/  LDL.LU.64 R22, [R1+0x218] ;  /* 0x0002180001167983 */ /* 0x000ee20000300a00 */
[----:B------:R-:W-:Y:S03]  /*7200*/  HMMA.16816.F32.BF16 R16, R12, R24, R16 ;  /* 0x000000180c10723c */ /* 0x000fe60000041810 */
[----:B------:R-:W2:Y:S11]  /*7210*/  LDL R15, [R1+0x40c] ;  /* 0x00040c00010f7983 */ /* 0x000eb60000100800 */
[----:B------:R-:W-:Y:S09]  /*7220*/  @!UPT UIADD3 URZ, URZ, URZ, URZ ;  /* 0x0000003f3f3ff290 */ /* 0x000ff2000fffe03f */
[----:B------:R-:W-:Y:S04]  /*7230*/  STL.64 [R1+0x5e0], R18 ;  /* 0x0005e01201007387 */ /* 0x000fe80000100a00 */
[----:B------:R0:W-:Y:S04]  /*7240*/  STL.64 [R1+0x5d8], R16 ;  /* 0x0005d81001007387 */ /* 0x0001e80000100a00 */
[----:B0-----:R-:W4:Y:S04]  /*7250*/  LDL.LU.64 R16, [R1+0x1e0] ;  /* 0x0001e00001107983 */ /* 0x001f280000300a00 */
[----:B------:R-:W4:Y:S01]  /*7260*/  LDL.LU.64 R18, [R1+0x1e8] ;  /* 0x0001e80001127983 */ /* 0x000f220000300a00 */
[C---:B---3--:R-:W-:Y:S03]  /*7270*/  HMMA.16816.F32.BF16 R4, R8.reuse, R4, R20 ;  /* 0x000000040804723c */ /* 0x048fe60000041814 */
[----:B------:R-:W3:Y:S11]  /*7280*/  LDL.LU.64 R20, [R1+0x750] ;  /* 0x0007500001147983 */ /* 0x000ef60000300a00 */
[----:B------:R-:W-:Y:S09]  /*7290*/  @!UPT UIADD3 URZ, URZ, URZ, URZ ;  /* 0x0000003f3f3ff290 */ /* 0x000ff2000fffe03f */
[----:B------:R-:W-:Y:S04]  /*72a0*/  STL.64 [R1+0x210], R4 ;  /* 0x0002100401007387 */ /* 0x000fe80000100a00 */
[----:B------:R0:W-:Y:S04]  /*72b0*/  STL.64 [R1+0x218], R6 ;  /* 0x0002180601007387 */ /* 0x0001e80000100a00 */
[----:B0-----:R-:W3:Y:S04]  /*72c0*/  LDL.LU.64 R6, [R1+0x748] ;  /* 0x0007480001067983 */ /* 0x001ee80000300a00 */
[----:B------:R-:W3:Y:S02]  /*72d0*/  LDL.LU.64 R4, [R1+0x740] ;  /* 0x0007400001047983 */ /* 0x000ee40000300a00 */
[----:B---3--:R-:W-:Y:S02]  /*72e0*/  HMMA.16816.F32.BF16 R20, R8, R20, R4 ;  /* 0x000000140814723c */ /* 0x008fe40000041804 */
[----:B------:R-:W3:Y:S04]  /*72f0*/  LDL.LU.64 R6, [R1+0x738] ;  /* 0x0007380001067983 */ /* 0x000ee80000300a00 */
[----:B------:R-:W2:Y:S11]  /*7300*/  LDL.LU.64 R4, [R1+0x730] ;  /* 0x0007300001047983 */ /* 0x000eb60000300a00 */
[----:B------:R-:W-:Y:S06]  /*7310*/  @!UPT UIADD3 URZ, URZ, URZ, URZ ;  /* 0x0000003f3f3ff290 */ /* 0x000fec000fffe03f */
[----:B------:R-:W-:Y:S01]  /*7320*/  STL.64 [R1+0x1f0], R20 ;  /* 0x0001f01401007387 */ /* 0x000fe20000100a00 */
[----:B------:R-:W-:-:S03]  /*7330*/  IMAD.MOV.U32 R0, RZ, RZ, R23 ;  /* 0x000000ffff007224 */ /* 0x000fc600078e0017 */
[----:B------:R0:W-:Y:S04]  /*7340*/  STL [R1+0x1f8], R22 ;  /* 0x0001f81601007387 */ /* 0x0001e80000100800 */
[----:B0-----:R-:W2:Y:S04]  /*7350*/  LDL.LU.64 R22, [R1+0x728] ;  /* 0x0007280001167983 */ /* 0x001ea80000300a00 */
[----:B------:R-:W4:Y:S04]  /*7360*/  LDL.LU.64 R20, [R1+0x720] ;  /* 0x0007200001147983 */ /* 0x000f280000300a00 */
[----:B------:R0:W-:Y:S04]  /*7370*/  STL [R1+0x4f4], R0 ;  /* 0x0004f40001007387 */ /* 0x0001e80000100800 */
[----:B0-----:R-:W3:Y:S01]  /*7380*/  LDL R0, [R1+0x410] ;  /* 0x0004100001007983 */ /* 0x001ee20000100800 */
[----:B----4-:R-:W-:Y:S03]  /*7390*/  HMMA.16816.F32.BF16 R16, R8, R20, R16 ;  /* 0x000000140810723c */ /* 0x010fe60000041810 */
[----:B--2---:R0:W-:Y:S04]  /*73a0*/  STL.64 [R1+0x710], R22 ;  /* 0x0007101601007387 */ /* 0x0041e80000100a00 */
[----:B------:R-:W2:Y:S11]  /*73b0*/  LDL.LU.64 R20, [R1+0xa0] ;  /* 0x0000a00001147983 */ /* 0x000eb60000300a00 */
[----:B------:R-:W-:Y:S05]  /*73c0*/  @!UPT UIADD3 URZ, URZ, URZ, URZ ;  /* 0x0000003f3f3ff290 */ /* 0x000fea000fffe03f */
[----:B------:R-:W-:Y:S04]  /*73d0*/  STL.64 [R1+0x1e0], R16 ;  /* 0x0001e01001007387 */ /* 0x000fe80000100a00 */
[----:B------:R1:W-:Y:S04]  /*73e0*/  STL.64 [R1+0x1e8], R18 ;  /* 0x0001e81201007387 */ /* 0x0003e80000100a00 */
[----:B0-----:R-:W2:Y:S01]  /*73f0*/  LDL.LU.64 R22, [R1+0xa8] ;  /* 0x0000a80001167983 */ /* 0x001ea20000300a00 */
[----:B-1----:R-:W-:Y:S02]  /*7400*/  IMAD.MOV.U32 R18, RZ, RZ, R5 ;  /* 0x000000ffff127224 */ /* 0x002fe400078e0005 */
[----:B------:R-:W-:-:S02]  /*7410*/  IMAD.MOV.U32 R19, RZ, RZ, R4 ;  /* 0x000000ffff137224 */ /* 0x000fc400078e0004 */
[----:B---3--:R-:W-:Y:S02]  /*7420*/  IMAD.MOV.U32 R16, RZ, RZ, R7 ;  /* 0x000000ffff107224 */ /* 0x008fe400078e0007 */
[----:B------:R-:W-:Y:S01]  /*7430*/  IMAD.MOV.U32 R17, RZ, RZ, R6 ;  /* 0x000000ffff117224 */ /* 0x000fe200078e0006 */
[----:B------:R0:W-:Y:S04]  /*7440*/  STL.64 [R1+0x5f0], R18 ;  /* 0x0005f01201007387 */ /* 0x0001e80000100a00 */
[----:B------:R-:W-:Y:S04]  /*7450*/  STL.64 [R1+0x5e8], R16 ;  /* 0x0005e81001007387 */ /* 0x000fe80000100a00 */
[----:B------:R-:W-:Y:S01]  /*7460*/  LDSM.16.MT88.4 R4, [R15+0x9000] ;  /* 0x009000000f04783b */ /* 0x000fe20000004200 */
[----:B0-----:R-:W-:-:S02]  /*7470*/  IMAD.MOV.U32 R18, RZ, RZ, R29 ;  /* 0x000000ffff127224 */ /* 0x001fc400078e001d */
[----:B------:R-:W-:-:S05]  /*7480*/  IMAD.MOV.U32 R19, RZ, RZ, R28 ;  /* 0x000000ffff137224 */ /* 0x000fca00078e001c */
[----:B------:R0:W-:Y:S04]  /*7490*/  STL.64 [R1+0x6d0], R18 ;  /* 0x0006d01201007387 */ /* 0x0001e80000100a00 */
[----:B0-----:R-:W3:Y:S01]  /*74a0*/  LDL.64 R18, [R1+0x28] ;  /* 0x0000280001127983 */ /* 0x001ee20000100a00 */
[----:B--2---:R-:W-:Y:S11]  /*74b0*/  HMMA.16816.F32.BF16 R8, R8, R24, R20 ;  /* 0x000000180808723c */ /* 0x004ff60000041814 */
[----:B------:R-:W-:Y:S11]  /*74c0*/  @!UPT UIADD3 URZ, URZ, URZ, URZ ;  /* 0x0000003f3f3ff290 */ /* 0x000ff6000fffe03f */
[----:B------:R-:W-:Y:S02]  /*74d0*/  @!UPT UIADD3 URZ, URZ, URZ, URZ ;  /* 0x0000003f3f3ff290 */ /* 0x000fe4000fffe03f */
[----:B------:R-:W-:Y:S02]  /*74e0*/  IMAD.MOV.U32 R25, RZ, RZ, R10 ;  /* 0x000000ffff197224 */ /* 0x000fe400078e000a */
[----:B------:R-:W-:Y:S01]  /*74f0*/  IMAD.MOV.U32 R24, RZ, RZ, R11 ;  /* 0x000000ffff187224 */ /* 0x000fe200078e000b */
[----:B---3--:R-:W-:Y:S04]  /*7500*/  STL.64 [R1+0x6d8], R18 ;  /* 0x0006d81201007387 */ /* 0x008fe80000100a00 */
[----:B------:R-:W-:Y:S04]  /*7510*/  STL.64 [R1+0x688], R26 ;  /* 0x0006881a01007387 */ /* 0x000fe80000100a00 */
[----:B------:R0:W-:Y:S04]  /*7520*/  STL.64 [R1+0x680], R24 ;  /* 0x0006801801007387 */ /* 0x0001e80000100a00 */
[----:B0-----:R-:W2:Y:S04]  /*7530*/  LDL.LU R24, [R1+0xe0] ;  /* 0x0000e00001187983 */ /* 0x001ea80000300800 */
[----:B------:R-:W2:Y:S04]  /*7540*/  LDL.LU R25, [R1+0xe4] ;  /* 0x0000e40001197983 */ /* 0x000ea80000300800 */
[----:B------:R-:W3:Y:S04]  /*7550*/  LDL.LU R26, [R1+0xe8] ;  /* 0x0000e800011a7983 */ /* 0x000ee80000300800 */
[----:B------:R-:W3:Y:S04]  /*7560*/  LDL.LU R27, [R1+0xec] ;  /* 0x0000ec00011b7983 */ /* 0x000ee80000300800 */
[----:B---3--:R-:W-:Y:S04]  /*7570*/  STL.64 [R1+0x6e8], R26 ;  /* 0x0006e81a01007387 */ /* 0x008fe80000100a00 */
[----:B--2---:R-:W-:Y:S04]  /*7580*/  STL.64 [R1+0x6e0], R24 ;  /* 0x0006e01801007387 */ /* 0x004fe80000100a00 */
[----:B------:R-:W2:Y:S04]  /*7590*/  LDL R18, [R1+0x38] ;  /* 0x0000380001127983 */ /* 0x000ea80000100800 */
[----:B------:R-:W2:Y:S04]  /*75a0*/  LDL R19, [R1+0x3c] ;  /* 0x00003c0001137983 */ /* 0x000ea80000100800 */
[----:B--2---:R0:W-:Y:S04]  /*75b0*/  STL.64 [R1+0x6f0], R18 ;  /* 0x0006f01201007387 */ /* 0x0041e80000100a00 */
[----:B0-----:R-:W2:Y:S04]  /*75c0*/  LDL R18, [R1+0x48] ;  /* 0x0000480001127983 */ /* 0x001ea80000100800 */
[----:B------:R-:W2:Y:S04]  /*75d0*/  LDL R19, [R1+0x4c] ;  /* 0x00004c0001137983 */ /* 0x000ea80000100800 */
[----:B------:R-:W3:Y:S04]  /*75e0*/  LDL.LU R20, [R1+0x1d0] ;  /* 0x0001d00001147983 */ /* 0x000ee80000300800 */
[----:B------:R-:W3:Y:S04]  /*75f0*/  LDL.LU R21, [R1+0x1d4] ;  /* 0x0001d40001157983 */ /* 0x000ee80000300800 */
[----:B------:R-:W3:Y:S04]  /*7600*/  LDL.LU R22, [R1+0x1d8] ;  /* 0x0001d80001167983 */ /* 0x000ee80000300800 */
[----:B------:R-:W3:Y:S01]  /*7610*/  LDL.LU R23, [R1+0x1dc] ;  /* 0x0001dc0001177983 */ /* 0x000ee20000300800 */
[----:B------:R-:W-:-:S02]  /*7620*/  IMAD.MOV.U32 R28, RZ, RZ, R8 ;  /* 0x000000ffff1c7224 */ /* 0x000fc400078e0008 */
[----:B------:R-:W-:Y:S02]  /*7630*/  IMAD.MOV.U32 R29, RZ, RZ, R9 ;  /* 0x000000ffff1d7224 */ /* 0x000fe400078e0009 */
[----:B------:R-:W0:Y:S04]  /*7640*/  LDSM.16.MT88.4 R8, [R15+0x9080] ;  /* 0x009080000f08783b */ /* 0x000e280000004200 */
[----:B------:R-:W1:Y:S04]  /*7650*/  LDSM.16.MT88.4 R12, [R0+0x9000] ;  /* 0x00900000000c783b */ /* 0x000e680000004200 */
[----:B--2---:R2:W-:Y:S04]  /*7660*/  STL.64 [R1+0x708], R18 ;  /* 0x0007081201007387 */ /* 0x0045e80000100a00 */
[----:B--2---:R-:W3:Y:S04]  /*7670*/  LDL.64 R18, [R1+0x58] ;  /* 0x0000580001127983 */ /* 0x004ee80000100a00 */
[----:B------:R-:W2:Y:S04]  /*7680*/  LDL.LU R24, [R1+0x140] ;  /* 0x0001400001187983 */ /* 0x000ea80000300800 */
[----:B------:R-:W2:Y:S04]  /*7690*/  LDL.LU R25, [R1+0x144] ;  /* 0x0001440001197983 */ /* 0x000ea80000300800 */
[----:B------:R-:W4:Y:S04]  /*76a0*/  LDL.LU R26, [R1+0x148] ;  /* 0x00014800011a7983 */ /* 0x000f280000300800 */
[----:B------:R-:W4:Y:S04]  /*76b0*/  LDL.LU R27, [R1+0x14c] ;  /* 0x00014c00011b7983 */ /* 0x000f280000300800 */
[----:B----4-:R-:W-:Y:S04]  /*76c0*/  STL.64 [R1+0x700], R26 ;  /* 0x0007001a01007387 */ /* 0x010fe80000100a00 */
[----:B--2---:R2:W-:Y:S04]  /*76d0*/  STL.64 [R1+0x6f8], R24 ;  /* 0x0006f81801007387 */ /* 0x0045e80000100a00 */
[----:B--2---:R-:W2:Y:S04]  /*76e0*/  LDL.LU R24, [R1+0x180] ;  /* 0x0001800001187983 */ /* 0x004ea80000300800 */
[----:B------:R-:W2:Y:S04]  /*76f0*/  LDL.LU R25, [R1+0x184] ;  /* 0x0001840001197983 */ /* 0x000ea80000300800 */
[----:B------:R-:W2:Y:S04]  /*7700*/  LDL.LU R26, [R1+0x188] ;  /* 0x00018800011a7983 */ /* 0x000ea80000300800 */
[----:B------:R-:W2:Y:S04]  /*7710*/  LDL.LU R27, [R1+0x18c] ;  /* 0x00018c00011b7983 */ /* 0x000ea80000300800 */
[----:B------:R-:W-:Y:S04]  /*7720*/  STL [R1+0x4fc], R29 ;  /* 0x0004fc1d01007387 */ /* 0x000fe80000100800 */
[----:B------:R-:W-:Y:S04]  /*7730*/  STL [R1+0x4f8], R28 ;  /* 0x0004f81c01007387 */ /* 0x000fe80000100800 */
[----:B0-----:R-:W-:Y:S04]  /*7740*/  STL.64 [R1+0x678], R10 ;  /* 0x0006780a01007387 */ /* 0x001fe80000100a00 */
[----:B------:R0:W-:Y:S04]  /*7750*/  STL.64 [R1+0x670], R8 ;  /* 0x0006700801007387 */ /* 0x0001e80000100a00 */
[----:B0-----:R-:W4:Y:S04]  /*7760*/  LDL.LU R8, [R1+0x110] ;  /* 0x0001100001087983 */ /* 0x001f280000300800 */
[----:B------:R-:W4:Y:S04]  /*7770*/  LDL.LU R9, [R1+0x114] ;  /* 0x0001140001097983 */ /* 0x000f280000300800 */
[----:B------:R-:W4:Y:S04]  /*7780*/  LDL.LU R10, [R1+0x118] ;  /* 0x00011800010a7983 */ /* 0x000f280000300800 */
[----:B------:R-:W4:Y:S04]  /*7790*/  LDL.LU R11, [R1+0x11c] ;  /* 0x00011c00010b7983 */ /* 0x000f280000300800 */
[----:B-1----:R-:W-:Y:S04]  /*77a0*/  STL.64 [R1+0x600], R14 ;  /* 0x0006000e01007387 */ /* 0x002fe80000100a00 */
[----:B------:R0:W-:Y:S04]  /*77b0*/  STL.64 [R1+0x5f8], R12 ;  /* 0x0005f80c01007387 */ /* 0x0001e80000100a00 */
[----:B0-----:R-:W2:Y:S04]  /*77c0*/  LDL.LU R12, [R1+0x70] ;  /* 0x00007000010c7983 */ /* 0x001ea80000300800 */
[----:B------:R-:W2:Y:S04]  /*77d0*/  LDL.LU R13, [R1+0x74] ;  /* 0x00007400010d7983 */ /* 0x000ea80000300800 */
[----:B------:R-:W2:Y:S01]  /*77e0*/  LDL.LU R14, [R1+0x78] ;  /* 0x00007800010e7983 */ /* 0x000ea20000300800 */
[----:B---3--:R-:W-:Y:S01]  /*77f0*/  HMMA.16816.F32.BF16 R20, R4, R18, R20 ;  /* 0x000000120414723c */ /* 0x008fe20000041814 */
[----:B------:R-:W-:-:S02]  /*7800*/  IMAD.MOV.U32 R15, RZ, RZ, R2 ;  /* 0x000000ffff0f7224 */ /* 0x000fc400078e0002 */
[----:B------:R-:W3:Y:S04]  /*7810*/  LDL.LU R2, [R1+0x718] ;  /* 0x0007180001027983 */ /* 0x000ee80000300800 */
[----:B--2---:R0:W-:Y:S04]  /*7820*/  STL.64 [R1+0x610], R14 ;  /* 0x0006100e01007387 */ /* 0x0041e80000100a00 */
[----:B------:R-:W-:Y:S04]  /*7830*/  STL.64 [R1+0x608], R12 ;  /* 0x0006080c01007387 */ /* 0x000fe80000100a00 */
[----:B0-----:R-:W2:Y:S04]  /*7840*/  LDL R14, [R1+0x18] ;  /* 0x00001800010e7983 */ /* 0x001ea80000100800 */
[----:B------:R-:W2:Y:S04]  /*7850*/  LDL R15, [R1+0x1c] ;  /* 0x00001c00010f7983 */ /* 0x000ea80000100800 */
[----:B------:R0:W-:Y:S04]  /*7860*/  STL.64 [R1+0x1d0], R20 ;  /* 0x0001d01401007387 */ /* 0x0001e80000100a00 */
[----:B------:R1:W-:Y:S01]  /*7870*/  STL.64 [R1+0x1d8], R22 ;  /* 0x0001d81601007387 */ /* 0x0003e20000100a00 */
[----:B0-----:R-:W-:-:S02]  /*7880*/  IMAD.MOV.U32 R21, RZ, RZ, R18 ;  /* 0x000000ffff157224 */ /* 0x001fc400078e0012 */
[----:B------:R-:W-:Y:S01]  /*7890*/  IMAD.MOV.U32 R20, RZ, RZ, R19 ;  /* 0x000000ffff147224 */ /* 0x000fe200078e0013 */
[----:B-1----:R-:W2:Y:S04]  /*78a0*/  LDL.LU.64 R22, [R1+0x710] ;  /* 0x0007100001167983 */ /* 0x002ea80000300a00 */
[----:B------:R-:W2:Y:S02]  /*78b0*/  LDL.LU.64 R18, [R1+0x708] ;  /* 0x0007080001127983 */ /* 0x000ea40000300a00 */
[C---:B--2---:R-:W-:Y:S02]  /*78c0*/  HMMA.16816.F32.BF16 R16, R4.reuse, R18, R24 ;  /* 0x000000120410723c */ /* 0x044fe40000041818 */
[----:B------:R-:W-:Y:S04]  /*78d0*/  STL.64 [R1+0x6c0], R22 ;  /* 0x0006c01601007387 */ /* 0x000fe80000100a00 */
[----:B------:R0:W-:Y:S04]  /*78e0*/  STL.64 [R1+0x6b8], R20 ;  /* 0x0006b81401007387 */ /* 0x0001e80000100a00 */
[----:B0-----:R-:W2:Y:S04]  /*78f0*/  LDL.LU R20, [R1+0xd0] ;  /* 0x0000d00001147983 */ /* 0x001ea80000300800 */
[----:B------:R-:W2:Y:S04]  /*7900*/  LDL.LU R21, [R1+0xd4] ;  /* 0x0000d40001157983 */ /* 0x000ea80000300800 */
[----:B------:R-:W2:Y:S04]  /*7910*/  LDL.LU R22, [R1+0xd8] ;  /* 0x0000d80001167983 */ /* 0x000ea80000300800 */
[----:B------:R-:W2:Y:S04]  /*7920*/  LDL.LU R23, [R1+0xdc] ;  /* 0x0000dc0001177983 */ /* 0x000ea80000300800 */
[----:B------:R-:W2:Y:S04]  /*7930*/  LDL.LU.64 R26, [R1+0x700] ;  /* 0x00070000011a7983 */ /* 0x000ea80000300a00 */
[----:B------:R-:W2:Y:S04]  /*7940*/  LDL.LU.64 R24, [R1+0x6f8] ;  /* 0x0006f80001187983 */ /* 0x000ea80000300a00 */
[----:B------:R-:W-:Y:S04]  /*7950*/  STL.64 [R1+0x180], R16 ;  /* 0x0001801001007387 */ /* 0x000fe80000100a00 */
[----:B------:R0:W-:Y:S04]  /*7960*/  STL.64 [R1+0x188], R18 ;  /* 0x0001881201007387 */ /* 0x0001e80000100a00 */
[----:B0-----:R-:W2:Y:S02]  /*7970*/  LDL.LU.64 R18, [R1+0x6f0] ;  /* 0x0006f00001127983 */ /* 0x001ea40000300a00 */
[C---:B--2---:R-:W-:Y:S02]  /*7980*/  HMMA.16816.F32.BF16 R16, R4.reuse, R18, R24 ;  /* 0x000000120410723c */ /* 0x044fe40000041818 */
[----:B------:R-:W2:Y:S04]  /*7990*/  LDL.LU.64 R26, [R1+0x6e8] ;  /* 0x0006e800011a7983 */ /* 0x000ea80000300a00 */
[----:B------:R-:W2:Y:S11]  /*79a0*/  LDL.LU.64 R24, [R1+0x6e0] ;  /* 0x0006e00001187983 */ /* 0x000eb60000300a00 */
[----:B------:R-:W-:Y:S06]  /*79b0*/  @!UPT UIADD3 URZ, URZ, URZ, URZ ;  /* 0x0000003f3f3ff290 */ /* 0x000fec000fffe03f */
[----:B------:R-:W-:Y:S04]  /*79c0*/  STL.64 [R1+0x2f0], R16 ;  /* 0x0002f01001007387 */ /* 0x000fe80000100a00 */
[----:B------:R0:W-:Y:S04]  /*79d0*/  STL.64 [R1+0x2f8], R18 ;  /* 0x0002f81201007387 */ /* 0x0001e80000100a00 */
[----:B0-----:R-:W4:Y:S01]  /*79e0*/  LDL.LU.64 R18, [R1+0x6d8] ;  /* 0x0006d80001127983 */ /* 0x001f220000300a00 */
[C---:B--2---:R-:W-:Y:S08]  /*79f0*/  HMMA.16816.F32.BF16 R24, R4.reuse, R14, R24 ;  /* 0x0000000e0418723c */ /* 0x044ff00000041818 */
[----:B----4-:R-:W-:Y:S11]  /*7a00*/  HMMA.16816.F32.BF16 R8, R4, R18, R8 ;  /* 0x000000120408723c */ /* 0x010ff60000041808 */
[----:B------:R-:W-:Y:S11]  /*7a10*/  @!UPT UIADD3 URZ, URZ, URZ, URZ ;  /* 0x0000003f3f3ff290 */ /* 0x000ff6000fffe03f */
[----:B------:R-:W-:Y:S01]  /*7a20*/  @!UPT UIADD3 URZ, URZ, URZ, URZ ;  /* 0x0000003f3f3ff290 */ /* 0x000fe2000fffe03f */
[----:B------:R0:W-:Y:S04]  /*7a30*/  STL.64 [R1+0x2e0], R8 ;  /* 0x0002e00801007387 */ /* 0x0001e80000100a00 */
[----:B------:R-:W-:Y:S01]  /*7a40*/  STL.64 [R1+0x2e8], R10 ;  /* 0x0002e80a01007387 */ /* 0x000fe20000100a00 */
[----:B0-----:R-:W-:Y:S02]  /*7a50*/  IMAD.MOV.U32 R8, RZ, RZ, R19 ;  /* 0x000000ffff087224 */ /* 0x001fe400078e0013 */
[----:B------:R-:W-:Y:S02]  /*7a60*/  IMAD.MOV.U32 R9, RZ, RZ, R18 ;  /* 0x000000ffff097224 */ /* 0x000fe400078e0012 */
[----:B------:R-:W2:Y:S04]  /*7a70*/  LDL.LU.64 R18, [R1+0x6d0] ;  /* 0x0006d00001127983 */ /* 0x000ea80000300a00 */
[----:B------:R0:W-:Y:S04]  /*7a80*/  STL.64 [R1+0x620], R14 ;  /* 0x0006200e01007387 */ /* 0x0001e80000100a00 */
[----:B------:R-:W-:Y:S04]  /*7a90*/  STL.64 [R1+0x2d0], R24 ;  /* 0x0002d01801007387 */ /* 0x000fe80000100a00 */
[----:B------:R3:W-:Y:S01]  /*7aa0*/  STL.64 [R1+0x2d8], R26 ;  /* 0x0002d81a01007387 */ /* 0x0007e20000100a00 */
[----:B0-----:R-:W-:-:S02]  /*7ab0*/  IMAD.MOV.U32 R15, RZ, RZ, R8 ;  /* 0x000000ffff0f7224 */ /* 0x001fc400078e0008 */
[----:B------:R-:W-:Y:S01]  /*7ac0*/  IMAD.MOV.U32 R14, RZ, RZ, R9 ;  /* 0x000000ffff0e7224 */ /* 0x000fe200078e0009 */
[----:B------:R-:W4:Y:S04]  /*7ad0*/  LDL.LU R8, [R1+0x90] ;  /* 0x0000900001087983 */ /* 0x000f280000300800 */
[----:B------:R-:W4:Y:S04]  /*7ae0*/  LDL.LU R9, [R1+0x94] ;  /* 0x0000940001097983 */ /* 0x000f280000300800 */
[----:B------:R-:W4:Y:S01]  /*7af0*/  LDL.LU R10, [R1+0x98] ;  /* 0x00009800010a7983 */ /* 0x000f220000300800 */
[----:B---3--:R-:W-:-:S03]  /*7b00*/  IMAD.MOV.U32 R27, RZ, RZ, R2 ;  /* 0x000000ffff1b7224 */ /* 0x008fc600078e0002 */
[----:B------:R-:W4:Y:S04]  /*7b10*/  LDL.LU R11, [R1+0x9c] ;  /* 0x00009c00010b7983 */ /* 0x000f280000300800 */
[----:B------:R-:W3:Y:S04]  /*7b20*/  LDL.LU R24, [R1+0xc0] ;  /* 0x0000c00001187983 */ /* 0x000ee80000300800 */
[----:B------:R-:W3:Y:S04]  /*7b30*/  LDL.LU R25, [R1+0xc4] ;  /* 0x0000c40001197983 */ /* 0x000ee80000300800 */
[----:B------:R-:W3:Y:S04]  /*7b40*/  LDL.LU R26, [R1+0xc8] ;  /* 0x0000c800011a7983 */ /* 0x000ee80000300800 */
[----:B------:R-:W2:Y:S04]  /*7b50*/  LDL.LU R2, [R1+0x6c8] ;  /* 0x0006c80001027983 */ /* 0x000ea80000300800 */
[----:B------:R0:W-:Y:S04]  /*7b60*/  STL.64 [R1+0x638], R14 ;  /* 0x0006380e01007387 */ /* 0x0001e80000100a00 */
[----:B0-----:R-:W2:Y:S04]  /*7b70*/  LDL.64 R14, [R1+0x38] ;  /* 0x00003800010e7983 */ /* 0x001ea80000100a00 */
[----:B--2---:R0:W-:Y:S04]  /*7b80*/  STL.64 [R1+0x650], R14 ;  /* 0x0006500e01007387 */ /* 0x0041e80000100a00 */
[----:B0-----:R-:W2:Y:S01]  /*7b90*/  LDL.64 R14, [R1+0x48] ;  /* 0x00004800010e7983 */ /* 0x001ea20000100a00 */
[----:B------:R-:W-:Y:S01]  /*7ba0*/  HMMA.16816.F32.BF16 R20, R4, R18, R20 ;  /* 0x000000120414723c */ /* 0x000fe20000041814 */
[----:B------:R-:W-:-:S02]  /*7bb0*/  IMAD.MOV.U32 R16, RZ, RZ, R3 ;  /* 0x000000ffff107224 */ /* 0x000fc400078e0003 */
[----:B--2---:R0:W-:Y:S04]  /*7bc0*/  STL.64 [R1+0x668], R14 ;  /* 0x0006680e01007387 */ /* 0x0041e80000100a00 */
[----:B------:R-:W2:Y:S04]  /*7bd0*/  LDL.LU R12, [R1+0x190] ;  /* 0x00019000010c7983 */ /* 0x000ea80000300800 */
[----:B------:R-:W2:Y:S04]  /*7be0*/  LDL.LU R13, [R1+0x194] ;  /* 0x00019400010d7983 */ /* 0x000ea80000300800 */
[----:B0-----:R-:W2:Y:S04]  /*7bf0*/  LDL.LU R14, [R1+0x198] ;  /* 0x00019800010e7983 */ /* 0x001ea80000300800 */
[----:B------:R-:W2:Y:S04]  /*7c00*/  LDL.LU R15, [R1+0x19c] ;  /* 0x00019c00010f7983 */ /* 0x000ea80000300800 */
[----:B------:R-:W-:Y:S04]  /*7c10*/  STL.64 [R1+0x2c0], R20 ;  /* 0x0002c01401007387 */ /* 0x000fe80000100a00 */
[----:B------:R0:W-:Y:S04]  /*7c20*/  STL.64 [R1+0x2c8], R22 ;  /* 0x0002c81601007387 */ /* 0x0001e80000100a00 */
[----:B0-----:R-:W2:Y:S04]  /*7c30*/  LDL.LU.64 R22, [R1+0x6c0] ;  /* 0x0006c00001167983 */ /* 0x001ea80000300a00 */
[----:B------:R-:W3:Y:S04]  /*7c40*/  LDL.LU.64 R20, [R1+0x6b8] ;  /* 0x0006b80001147983 */ /* 0x000ee80000300a00 */
[----:B------:R2:W-:Y:S04]  /*7c50*/  STL.64 [R1+0x618], R18 ;  /* 0x0006181201007387 */ /* 0x0005e80000100a00 */
[----:B------:R-:W3:Y:S04]  /*7c60*/  LDL.LU R3, [R1+0x6b0] ;  /* 0x0006b00001037983 */ /* 0x000ee80000300800 */
[----:B------:R-:W3:Y:S01]  /*7c70*/  LDL.LU R17, [R1+0x84] ;  /* 0x0000840001117983 */ /* 0x000ee20000300800 */
[----:B--2---:R-:W-:-:S02]  /*7c80*/  IMAD.MOV.U32 R18, RZ, RZ, R22 ;  /* 0x000000ffff127224 */ /* 0x004fc400078e0016 */
[----:B------:R-:W-:Y:S01]  /*7c90*/  IMAD.MOV.U32 R19, RZ, RZ, R23 ;  /* 0x000000ffff137224 */ /* 0x000fe200078e0017 */
[----:B------:R-:W2:Y:S04]  /*7ca0*/  LDL.LU R22, [R1+0x6ac] ;  /* 0x0006ac0001167983 */ /* 0x000ea80000300800 */
[----:B------:R-:W2:Y:S04]  /*7cb0*/  LDL.LU R23, [R1+0x6a8] ;  /* 0x0006a80001177983 */ /* 0x000ea80000300800 */
[----:B------:R-:W-:Y:S04]  /*7cc0*/  STL.64 [R1+0x630], R18 ;  /* 0x0006301201007387 */ /* 0x000fe80000100a00 */
[----:B---3--:R0:W-:Y:S02]  /*7cd0*/  STL.64 [R1+0x628], R16 ;  /* 0x0006281001007387 */ /* 0x0081e40000100a00 */
[----:B0-----:R-:W-:-:S02]  /*7ce0*/  IMAD.MOV.U32 R16, RZ, RZ, R2 ;  /* 0x000000ffff107224 */ /* 0x001fc400078e0002 */
[----:B------:R-:W3:Y:S01]  /*7cf0*/  LDL.LU R2, [R1+0x6a4] ;  /* 0x0006a40001027983 */ /* 0x000ee20000300800 */
[----:B------:R-:W-:-:S03]  /*7d00*/  IMAD.MOV.U32 R17, RZ, RZ, R3 ;  /* 0x000000ffff117224 */ /* 0x000fc600078e0003 */
[----:B------:R-:W2:Y:S04]  /*7d10*/  LDL.LU R3, [R1+0x6a0] ;  /* 0x0006a00001037983 */ /* 0x000ea80000300800 */
[----:B------:R-:W2:Y:S04]  /*7d20*/  LDL.LU R18, [R1+0xf8] ;  /* 0x0000f80001127983 */ /* 0x000ea80000300800 */
[----:B------:R-:W2:Y:S04]  /*7d30*/  LDL.LU R19, [R1+0xfc] ;  /* 0x0000fc0001137983 */ /* 0x000ea80000300800 */
[----:B--2---:R0:W-:Y:S04]  /*7d40*/  STL.64 [R1+0x648], R18 ;  /* 0x0006481201007387 */ /* 0x0041e80000100a00 */
[----:B------:R1:W-:Y:S01]  /*7d50*/  STL.64 [R1+0x640], R16 ;  /* 0x0006401001007387 */ /* 0x0003e20000100a00 */
[----:B0-----:R-:W-:-:S03]  /*7d60*/  IMAD.MOV.U32 R18, RZ, RZ, R3 ;  /* 0x000000ffff127224 */ /* 0x001fc600078e0003 */
[----:B-1----:R-:W2:Y:S01]  /*7d70*/  LDL.LU R16, [R1+0x120] ;  /* 0x0001200001107983 */ /* 0x002ea20000300800 */
[----:B---3--:R-:W-:-:S03]  /*7d80*/  IMAD.MOV.U32 R17, RZ, RZ, R2 ;  /* 0x000000ffff117224 */ /* 0x008fc600078e0002 */
[----:B------:R-:W3:Y:S04]  /*7d90*/  LDL.LU R2, [R1+0x69c] ;  /* 0x00069c0001027983 */ /* 0x000ee80000300800 */
[----:B------:R-:W2:Y:S04]  /*7da0*/  LDL.LU R3, [R1+0x698] ;  /* 0x0006980001037983 */ /* 0x000ea80000300800 */
[----:B------:R-:W2:Y:S01]  /*7db0*/  LDL.LU R19, [R1+0x12c] ;  /* 0x00012c0001137983 */ /* 0x000ea20000300800 */
[----:B------:R-:W-:Y:S03]  /*7dc0*/  HMMA.16816.F32.BF16 R24, R4, R22, R24 ;  /* 0x000000160418723c */ /* 0x000fe60000041818 */
[----:B--2---:R3:W-:Y:S04]  /*7dd0*/  STL.64 [R1+0x660], R18 ;  /* 0x0006601201007387 */ /* 0x0047e80000100a00 */
[----:B------:R0:W-:Y:S01]  /*7de0*/  STL.64 [R1+0x658], R16 ;  /* 0x0006581001007387 */ /* 0x0001e20000100a00 */
[----:B---3--:R-:W-:-:S02]  /*7df0*/  IMAD.MOV.U32 R18, RZ, RZ, R2 ;  /* 0x000000ffff127224 */ /* 0x008fc400078e0002 */
[----:B------:R-:W-:Y:S01]  /*7e00*/  IMAD.MOV.U32 R19, RZ, RZ, R3 ;  /* 0x000000ffff137224 */ /* 0x000fe200078e0003 */
[----:B0-----:R-:W2:Y:S04]  /*7e10*/  LDL.LU R16, [R1+0x150] ;  /* 0x0001500001107983 */ /* 0x001ea80000300800 */
[----:B------:R-:W2:Y:S04]  /*7e20*/  LDL.LU R17, [R1+0x154] ;  /* 0x0001540001117983 */ /* 0x000ea80000300800 */
[----:B------:R-:W3:Y:S04]  /*7e30*/  LDL.LU R2, [R1+0x694] ;  /* 0x0006940001027983 */ /* 0x000ee80000300800 */
[----:B------:R-:W2:Y:S04]  /*7e40*/  LDL.LU R3, [R1+0x690] ;  /* 0x0006900001037983 */ /* 0x000ea80000300800 */
[----:B------:R-:W-:Y:S04]  /*7e50*/  STL.64 [R1+0x2b0], R24 ;  /* 0x0002b01801007387 */ /* 0x000fe80000100a00 */
[----:B------:R0:W-:Y:S04]  /*7e60*/  STL.64 [R1+0x2b8], R26 ;  /* 0x0002b81a01007387 */ /* 0x0001e80000100a00 */
[----:B0-----:R-:W4:Y:S04]  /*7e70*/  LDL.LU.64 R26, [R1+0x688] ;  /* 0x00068800011a7983 */ /* 0x001f280000300a00 */
[----:B------:R-:W2:Y:S01]  /*7e80*/  LDL.LU.64 R24, [R1+0x680] ;  /* 0x0006800001187983 */ /* 0x000ea20000300a00 */
[----:B----4-:R-:W-:Y:S03]  /*7e90*/  HMMA.16816.F32.BF16 R4, R4, R26, R8 ;  /* 0x0000001a0404723c */ /* 0x010fe60000041808 */
[----:B------:R-:W4:Y:S04]  /*7ea0*/  LDL.LU.64 R10, [R1+0x678] ;  /* 0x00067800010a7983 */ /* 0x000f280000300a00 */
[----:B------:R-:W4:Y:S11]  /*7eb0*/  LDL.LU.64 R8, [R1+0x670] ;  /* 0x0006700001087983 */ /* 0x000f360000300a00 */
[----:B------:R-:W-:Y:S05]  /*7ec0*/  @!UPT UIADD3 URZ, URZ, URZ, URZ ;  /* 0x0000003f3f3ff290 */ /* 0x000fea000fffe03f */
[----:B------:R-:W-:Y:S04]  /*7ed0*/  STL.64 [R1+0x2a0], R4 ;  /* 0x0002a00401007387 */ /* 0x000fe80000100a00 */
[----:B------:R0:W-:Y:S02]  /*7ee0*/  STL.64 [R1+0x2a8], R6 ;  /* 0x0002a80601007387 */ /* 0x0001e40000100a00 */
[----:B0-----:R-:W-:Y:S02]  /*7ef0*/  IMAD.MOV.U32 R6, RZ, RZ, R21 ;  /* 0x000000ffff067224 */ /* 0x001fe400078e0015 */
[----:B------:R-:W-:-:S07]  /*7f00*/  IMAD.MOV.U32 R7, RZ, RZ, R20 ;  /* 0x000000ffff077224 */ /* 0x000fce00078e0014 */
[C---:B----4-:R-:W-:Y:S11]  /*7f10*/  HMMA.16816.F32.BF16 R12, R8.reuse, R6, R12 ;  /* 0x00000006080c723c */ /* 0x050ff6000004180c */
[----:B------:R-:W-:Y:S11]  /*7f20*/  @!UPT UIADD3 URZ, URZ, URZ, URZ ;  /* 0x0000003f3f3ff290 */ /* 0x000ff6000fffe03f */
[----:B------:R-:W-:Y:S01]  /*7f30*/  @!UPT UIADD3 URZ, URZ, URZ, URZ ;  /* 0x0000003f3f3ff290 */ /* 0x000fe2000fffe03f */
[----:B------:R-:W-:Y:S04]  /*7f40*/  STL.64 [R1+0x110], R12 ;  /* 0x0001100c01007387 */ /* 0x000fe80000100a00 */
[----:B------:R0:W-:Y:S04]  /*7f50*/  STL.64 [R1+0x118], R14 ;  /* 0x0001180e01007387 */ /* 0x0001e80000100a00 */
[----:B0-----:R-:W2:Y:S02]  /*7f60*/  LDL.LU.64 R14, [R1+0x668] ;  /* 0x00066800010e7983 */ /* 0x001ea40000300a00 */
[----:B--2---:R-:W-:Y:S01]  /*7f70*/  HMMA.16816.F32.BF16 R16, R8, R14, R16 ;  /* 0x0000000e0810723c */ /* 0x004fe20000041810 */
[----:B------:R-:W-:-:S02]  /*7f80*/  IMAD.MOV.U32 R21, RZ, RZ, R14 ;  /* 0x000000ffff157224 */ /* 0x000fc400078e000e */
[----:B------:R-:W-:Y:S11]  /*7f90*/  IMAD.MOV.U32 R20, RZ, RZ, R15 ;  /* 0x000000ffff147224 */ /* 0x000ff600078e000f */
[----:B------:R-:W-:Y:S09]  /*7fa0*/  @!UPT UIADD3 URZ, URZ, URZ, URZ ;  /* 0x0000003f3f3ff290 */ /* 0x000ff2000fffe03f */
[----:B------:R-:W-:Y:S04]  /*7fb0*/  STL.64 [R1+0x140], R16 ;  /* 0x0001401001007387 */ /* 0x000fe80000100a00 */
[----:B------:R0:W-:Y:S04]  /*7fc0*/  STL.64 [R1+0x148], R18 ;  /* 0x0001481201007387 */ /* 0x0001e80000100a00 */
[----:B0-----:R-:W2:Y:S04]  /*7fd0*/  LDL.LU.64 R18, [R1+0x660] ;  /* 0x0006600001127983 */ /* 0x001ea80000300a00 */
[----:B------:R-:W2:Y:S04]  /*7fe0*/  LDL.LU.64 R16, [R1+0x658] ;  /* 0x0006580001107983 */ /* 0x000ea80000300a00 */
[----:B------:R-:W2:Y:S02]  /*7ff0*/  LDL.LU.64 R14, [R1+0x650] ;  /* 0x00065000010e7983 */ /* 0x000ea40000300a00 */
        /* <DEDUP_REMOVED lines=9> */
[C---:B--2---:R-:W-:Y:S02]  /*8090*/  HMMA.16816.F32.BF16 R12, R8.reuse, R14, R16 ;  /* 0x0000000e080c723c */ /* 0x044fe40000041810 */
[----:B------:R-:W2:Y:S04]  /*80a0*/  LDL.LU.64 R18, [R1+0x630] ;  /* 0x0006300001127983 */ /* 0x000ea80000300a00 */
[----:B------:R-:W2:Y:S11]  /*80b0*/  LDL.LU.64 R16, [R1+0x628] ;  /* 0x0006280001107983 */ /* 0x000eb60000300a00 */
[----:B------:R-:W-:Y:S06]  /*80c0*/  @!UPT UIADD3 URZ, URZ, URZ, URZ ;  /* 0x0000003f3f3ff290 */ /* 0x000fec000fffe03f */
[----:B------:R-:W-:Y:S04]  /*80d0*/  STL.64 [R1+0x250], R12 ;  /* 0x0002500c01007387 */ /* 0x000fe80000100a00 */
[----:B------:R0:W-:Y:S04]  /*80e0*/  STL.64 [R1+0x258], R14 ;  /* 0x0002580e01007387 */ /* 0x0001e80000100a00 */
[----:B0-----:R-:W2:Y:S02]  /*80f0*/  LDL.LU.64 R14, [R1+0x620] ;  /* 0x00062000010e7983 */ /* 0x001ea40000300a00 */
[C---:B--2---:R-:W-:Y:S02]  /*8100*/  HMMA.16816.F32.BF16 R12, R8.reuse, R14, R16 ;  /* 0x0000000e080c723c */ /* 0x044fe40000041810 */
[----:B------:R-:W2:Y:S11]  /*8110*/  LDL.LU.64 R18, [R1+0x618] ;  /* 0x0006180001127983 */ /* 0x000eb60000300a00 */
[----:B------:R-:W-:Y:S10]  /*8120*/  @!UPT UIADD3 URZ, URZ, URZ, URZ ;  /* 0x0000003f3f3ff290 */ /* 0x000ff4000fffe03f */
[----:B------:R-:W-:Y:S04]  /*8130*/  STL.64 [R1+0x290], R12 ;  /* 0x0002900c01007387 */ /* 0x000fe80000100a00 */
[----:B------:R0:W-:Y:S04]  /*8140*/  STL.64 [R1+0x298], R14 ;  /* 0x0002980e01007387 */ /* 0x0001e80000100a00 */
[----:B0-----:R-:W2:Y:S04]  /*8150*/  LDL.LU.64 R14, [R1+0x610] ;  /* 0x00061000010e7983 */ /* 0x001ea80000300a00 */
[----:B------:R-:W2:Y:S02]  /*8160*/  LDL.LU.64 R12, [R1+0x608] ;  /* 0x00060800010c7983 */ /* 0x000ea40000300a00 */
[C---:B--2---:R-:W-:Y:S02]  /*8170*/  HMMA.16816.F32.BF16 R16, R8.reuse, R18, R12 ;  /* 0x000000120810723c */ /* 0x044fe4000004180c */
[----:B------:R-:W2:Y:S04]  /*8180*/  LDL.LU.64 R14, [R1+0x600] ;  /* 0x00060000010e7983 */ /* 0x000ea80000300a00 */
[----:B------:R-:W2:Y:S11]  /*8190*/  LDL.LU.64 R12, [R1+0x5f8] ;  /* 0x0005f800010c7983 */ /* 0x000eb60000300a00 */
[----:B------:R-:W-:Y:S06]  /*81a0*/  @!UPT UIADD3 URZ, URZ, URZ, URZ ;  /* 0x0000003f3f3ff290 */ /* 0x000fec000fffe03f */
[----:B------:R-:W-:Y:S04]  /*81b0*/  STL.64 [R1+0x280], R16 ;  /* 0x0002801001007387 */ /* 0x000fe80000100a00 */
[----:B------:R0:W-:Y:S04]  /*81c0*/  STL.64 [R1+0x288], R18 ;  /* 0x0002881201007387 */ /* 0x0001e80000100a00 */
[----:B0-----:R-:W4:Y:S04]  /*81d0*/  LDL.LU.64 R18, [R1+0x5f0] ;  /* 0x0005f00001127983 */ /* 0x001f280000300a00 */
[----:B------:R-:W4:Y:S02]  /*81e0*/  LDL.LU.64 R16, [R1+0x5e8] ;  /* 0x0005e80001107983 */ /* 0x000f240000300a00 */
[C---:B----4-:R-:W-:Y:S11]  /*81f0*/  HMMA.16816.F32.BF16 R16, R8.reuse, R22, R16 ;  /* 0x000000160810723c */ /* 0x050ff60000041810 */
[----:B------:R-:W-:Y:S11]  /*8200*/  @!UPT UIADD3 URZ, URZ, URZ, URZ ;  /* 0x0000003f3f3ff290 */ /* 0x000ff6000fffe03f */
[----:B------:R-:W-:Y:S01]  /*8210*/  @!UPT UIADD3 URZ, URZ, URZ, URZ ;  /* 0x0000003f3f3ff290 */ /* 0x000fe2000fffe03f */
[----:B------:R-:W-:Y:S04]  /*8220*/  STL.64 [R1+0x270], R16 ;  /* 0x0002701001007387 */ /* 0x000fe80000100a00 */
[----:B------:R0:W-:Y:S04]  /*8230*/  STL.64 [R1+0x278], R18 ;  /* 0x0002781201007387 */ /* 0x0001e80000100a00 */
[----:B0-----:R-:W4:Y:S04]  /*8240*/  LDL.LU.64 R18, [R1+0x5e0] ;  /* 0x0005e00001127983 */ /* 0x001f280000300a00 */
[----:B------:R-:W4:Y:S04]  /*8250*/  LDL.LU.64 R16, [R1+0x5d8] ;  /* 0x0005d80001107983 */ /* 0x000f280000300a00 */
[----:B------:R0:W-:Y:S01]  /*8260*/  STL.64 [R1+0x5a8], R22 ;  /* 0x0005a81601007387 */ /* 0x0001e20000100a00 */
[----:B----4-:R-:W-:Y:S07]  /*8270*/  HMMA.16816.F32.BF16 R8, R8, R26, R16 ;  /* 0x0000001a0808723c */ /* 0x010fee0000041810 */
[----:B------:R-:W-:-:S02]  /*8280*/  IMAD.MOV.U32 R18, RZ, RZ, R21 ;  /* 0x000000ffff127224 */ /* 0x000fc400078e0015 */
[----:B------:R-:W-:Y:S11]  /*8290*/  IMAD.MOV.U32 R19, RZ, RZ, R20 ;  /* 0x000000ffff137224 */ /* 0x000ff600078e0014 */
[----:B------:R-:W-:Y:S03]  /*82a0*/  @!UPT UIADD3 URZ, URZ, URZ, URZ ;  /* 0x0000003f3f3ff290 */ /* 0x000fe6000fffe03f */
[----:B------:R-:W-:Y:S04]  /*82b0*/  STL.64 [R1+0x260], R8 ;  /* 0x0002600801007387 */ /* 0x000fe80000100a00 */
[----:B------:R-:W-:Y:S04]  /*82c0*/  STL.64 [R1+0x268], R10 ;  /* 0x0002680a01007387 */ /* 0x000fe80000100a00 */
[----:B------:R1:W-:Y:S04]  /*82d0*/  STL.64 [R1+0x5d0], R18 ;  /* 0x0005d01201007387 */ /* 0x0003e80000100a00 */
[----:B------:R-:W2:Y:S04]  /*82e0*/  LDL.LU R16, [R1+0x1c0] ;  /* 0x0001c00001107983 */ /* 0x000ea80000300800 */
[----:B------:R-:W2:Y:S04]  /*82f0*/  LDL.LU R17, [R1+0x1c4] ;  /* 0x0001c40001117983 */ /* 0x000ea80000300800 */
[----:B0-----:R-:W4:Y:S01]  /*8300*/  LDL.LU.64 R22, [R1+0x28] ;  /* 0x0000280001167983 */ /* 0x001f220000300a00 */
[----:B-1----:R-:W-:-:S02]  /*8310*/  IMAD.MOV.U32 R18, RZ, RZ, R3 ;  /* 0x000000ffff127224 */ /* 0x002fc400078e0003 */
[----:B---3--:R-:W-:Y:S01]  /*8320*/  IMAD.MOV.U32 R19, RZ, RZ, R2 ;  /* 0x000000ffff137224 */ /* 0x008fe200078e0002 */
[----:B----4-:R-:W-:Y:S04]  /*8330*/  STL.64 [R1+0x5b8], R22 ;  /* 0x0005b81601007387 */ /* 0x010fe80000100a00 */
[----:B------:R-:W3:Y:S04]  /*8340*/  LDL.LU.64 R2, [R1+0x308] ;  /* 0x0003080001027983 */ /* 0x000ee80000300a00 */
[----:B------:R-:W4:Y:S04]  /*8350*/  LDL.LU.64 R8, [R1+0x310] ;  /* 0x0003100001087983 */ /* 0x000f280000300a00 */
[----:B----4-:R0:W-:Y:S04]  /*8360*/  STL.64 [R1+0x5b0], R8 ;  /* 0x0005b00801007387 */ /* 0x0101e80000100a00 */
[----:B0-----:R-:W4:Y:S04]  /*8370*/  LDL.LU R8, [R1+0x130] ;  /* 0x0001300001087983 */ /* 0x001f280000300800 */
[----:B------:R-:W4:Y:S04]  /*8380*/  LDL.LU R9, [R1+0x134] ;  /* 0x0001340001097983 */ /* 0x000f280000300800 */
[----:B------:R-:W2:Y:S04]  /*8390*/  LDL.LU R10, [R1+0x138] ;  /* 0x00013800010a7983 */ /* 0x000ea80000300800 */
[----:B------:R-:W2:Y:S04]  /*83a0*/  LDL.LU R11, [R1+0x13c] ;  /* 0x00013c00010b7983 */ /* 0x000ea80000300800 */
[----:B--2---:R-:W-:Y:S04]  /*83b0*/  STL.64 [R1+0x5c8], R10 ;  /* 0x0005c80a01007387 */ /* 0x004fe80000100a00 */
[----:B----4-:R0:W-:Y:S04]  /*83c0*/  STL.64 [R1+0x5c0], R8 ;  /* 0x0005c00801007387 */ /* 0x0101e80000100a00 */
[----:B0-----:R-:W2:Y:S04]  /*83d0*/  LDL.LU R8, [R1+0x170] ;  /* 0x0001700001087983 */ /* 0x001ea80000300800 */
[----:B------:R-:W2:Y:S04]  /*83e0*/  LDL.LU R9, [R1+0x174] ;  /* 0x0001740001097983 */ /* 0x000ea80000300800 */
[----:B------:R-:W2:Y:S04]  /*83f0*/  LDL.LU R10, [R1+0x178] ;  /* 0x00017800010a7983 */ /* 0x000ea80000300800 */
[----:B------:R-:W2:Y:S04]  /*8400*/  LDL.LU R11, [R1+0x17c] ;  /* 0x00017c00010b7983 */ /* 0x000ea80000300800 */
[----:B------:R-:W-:Y:S04]  /*8410*/  STL.64 [R1+0x568], R26 ;  /* 0x0005681a01007387 */ /* 0x000fe80000100a00 */
[----:B------:R0:W-:Y:S04]  /*8420*/  STL.64 [R1+0x560], R24 ;  /* 0x0005601801007387 */ /* 0x0001e80000100a00 */
[----:B0-----:R-:W4:Y:S04]  /*8430*/  LDL.LU R24, [R1+0x160] ;  /* 0x0001600001187983 */ /* 0x001f280000300800 */
[----:B------:R-:W4:Y:S04]  /*8440*/  LDL.LU R25, [R1+0x164] ;  /* 0x0001640001197983 */ /* 0x000f280000300800 */
[----:B------:R-:W2:Y:S04]  /*8450*/  LDL.LU R26, [R1+0x168] ;  /* 0x00016800011a7983 */ /* 0x000ea80000300800 */
[----:B------:R-:W2:Y:S01]  /*8460*/  LDL.LU R27, [R1+0x16c] ;  /* 0x00016c00011b7983 */ /* 0x000ea20000300800 */
[----:B------:R-:W-:-:S02]  /*8470*/  IMAD.MOV.U32 R22, RZ, RZ, R5 ;  /* 0x000000ffff167224 */ /* 0x000fc400078e0005 */
[----:B------:R-:W-:Y:S02]  /*8480*/  IMAD.MOV.U32 R23, RZ, RZ, R4 ;  /* 0x000000ffff177224 */ /* 0x000fe400078e0004 */
[C---:B------:R-:W-:Y:S01]  /*8490*/  HMMA.16816.F32.BF16 R4, R12.reuse, R6, R16 ;  /* 0x000000060c04723c */ /* 0x040fe20000041810 */
[----:B--2---:R0:W-:Y:S04]  /*84a0*/  STL.64 [R1+0x578], R26 ;  /* 0x0005781a01007387 */ /* 0x0041e80000100a00 */
[----:B----4-:R-:W-:Y:S04]  /*84b0*/  STL.64 [R1+0x570], R24 ;  /* 0x0005701801007387 */ /* 0x010fe80000100a00 */
[----:B0-----:R-:W2:Y:S04]  /*84c0*/  LDL.LU.64 R26, [R1+0x8] ;  /* 0x00000800011a7983 */ /* 0x001ea80000300a00 */
[----:B--2---:R0:W-:Y:S04]  /*84d0*/  STL.64 [R1+0x590], R26 ;  /* 0x0005901a01007387 */ /* 0x0041e80000100a00 */
[----:B0-----:R-:W2:Y:S04]  /*84e0*/  LDL.LU.64 R26, [R1+0x18] ;  /* 0x00001800011a7983 */ /* 0x001ea80000300a00 */
[----:B------:R-:W4:Y:S04]  /*84f0*/  LDL.LU.64 R18, [R1+0x5d0] ;  /* 0x0005d00001127983 */ /* 0x000f280000300a00 */
[----:B------:R-:W-:Y:S04]  /*8500*/  STL.64 [R1+0xc0], R4 ;  /* 0x0000c00401007387 */ /* 0x000fe80000100a00 */
[----:B------:R-:W-:Y:S04]  /*8510*/  STL.64 [R1+0xc8], R6 ;  /* 0x0000c80601007387 */ /* 0x000fe80000100a00 */
[----:B------:R-:W0:Y:S04]  /*8520*/  LDSM.16.MT88.4 R4, [R0+0x9080] ;  /* 0x009080000004783b */ /* 0x000e280000004200 */
[----:B0-----:R-:W-:Y:S04]  /*8530*/  STL.64 [R1+0x558], R6 ;  /* 0x0005580601007387 */ /* 0x001fe80000100a00 */
[----:B------:R0:W-:Y:S04]  /*8540*/  STL.64 [R1+0x550], R4 ;  /* 0x0005500401007387 */ /* 0x0001e80000100a00 */
[----:B0-----:R-:W4:Y:S04]  /*8550*/  LDL.LU R4, [R1+0x1b0] ;  /* 0x0001b00001047983 */ /* 0x001f280000300800 */
[----:B------:R-:W4:Y:S04]  /*8560*/  LDL.LU R5, [R1+0x1b4] ;  /* 0x0001b40001057983 */ /* 0x000f280000300800 */
[----:B------:R-:W4:Y:S04]  /*8570*/  LDL.LU R6, [R1+0x1b8] ;  /* 0x0001b80001067983 */ /* 0x000f280000300800 */
[----:B------:R-:W4:Y:S02]  /*8580*/  LDL.LU R7, [R1+0x1bc] ;  /* 0x0001bc0001077983 */ /* 0x000f240000300800 */
[C---:B----4-:R-:W-:Y:S02]  /*8590*/  HMMA.16816.F32.BF16 R16, R12.reuse, R18, R4 ;  /* 0x000000120c10723c */ /* 0x050fe40000041804 */
[----:B------:R-:W4:Y:S11]  /*85a0*/  LDL.LU R4, [R1+0x1a0] ;  /* 0x0001a00001047983 */ /* 0x000f360000300800 */
[----:B------:R-:W-:Y:S10]  /*85b0*/  @!UPT UIADD3 URZ, URZ, URZ, URZ ;  /* 0x0000003f3f3ff290 */ /* 0x000ff4000fffe03f */
[----:B------:R-:W-:Y:S04]  /*85c0*/  STL.64 [R1+0xd0], R16 ;  /* 0x0000d01001007387 */ /* 0x000fe80000100a00 */
[----:B------:R-:W-:Y:S04]  /*85d0*/  STL.64 [R1+0xd8], R18 ;  /* 0x0000d81201007387 */ /* 0x000fe80000100a00 */
[----:B------:R-:W4:Y:S04]  /*85e0*/  LDL.LU R5, [R1+0x1a4] ;  /* 0x0001a40001057983 */ /* 0x000f280000300800 */
[----:B------:R-:W2:Y:S04]  /*85f0*/  LDL.LU R6, [R1+0x1a8] ;  /* 0x0001a80001067983 */ /* 0x000ea80000300800 */
[----:B------:R-:W2:Y:S01]  /*8600*/  LDL.LU R7, [R1+0x1ac] ;  /* 0x0001ac0001077983 */ /* 0x000ea20000300800 */
[----:B------:R-:W-:Y:S03]  /*8610*/  HMMA.16816.F32.BF16 R20, R12, R22, R8 ;  /* 0x000000160c14723c */ /* 0x000fe60000041808 */
[----:B--2---:R-:W-:Y:S04]  /*8620*/  STL.64 [R1+0x588], R6 ;  /* 0x0005880601007387 */ /* 0x004fe80000100a00 */
[----:B----4-:R0:W-:Y:S04]  /*8630*/  STL.64 [R1+0x580], R4 ;  /* 0x0005800401007387 */ /* 0x0101e80000100a00 */
[----:B0-----:R-:W2:Y:S04]  /*8640*/  LDL.LU R4, [R1+0x100] ;  /* 0x0001000001047983 */ /* 0x001ea80000300800 */
[----:B------:R-:W2:Y:S04]  /*8650*/  LDL.LU R5, [R1+0x104] ;  /* 0x0001040001057983 */ /* 0x000ea80000300800 */
[----:B------:R-:W4:Y:S04]  /*8660*/  LDL.LU R6, [R1+0x108] ;  /* 0x0001080001067983 */ /* 0x000f280000300800 */
[----:B------:R-:W4:Y:S04]  /*8670*/  LDL.LU R7, [R1+0x10c] ;  /* 0x00010c0001077983 */ /* 0x000f280000300800 */
[----:B----4-:R-:W-:Y:S04]  /*8680*/  STL.64 [R1+0x5a0], R6 ;  /* 0x0005a00601007387 */ /* 0x010fe80000100a00 */
[----:B--2---:R0:W-:Y:S04]  /*8690*/  STL.64 [R1+0x598], R4 ;  /* 0x0005980401007387 */ /* 0x0041e80000100a00 */
[----:B0-----:R-:W2:Y:S04]  /*86a0*/  LDL.LU R4, [R1+0xb0] ;  /* 0x0000b00001047983 */ /* 0x001ea80000300800 */
[----:B------:R-:W2:Y:S04]  /*86b0*/  LDL.LU R5, [R1+0xb4] ;  /* 0x0000b40001057983 */ /* 0x000ea80000300800 */
[----:B------:R-:W2:Y:S04]  /*86c0*/  LDL.LU R6, [R1+0xb8] ;  /* 0x0000b80001067983 */ /* 0x000ea80000300800 */
[----:B------:R-:W2:Y:S04]  /*86d0*/  LDL.LU R7, [R1+0xbc] ;  /* 0x0000bc0001077983 */ /* 0x000ea80000300800 */
[----:B------:R-:W4:Y:S04]  /*86e0*/  LDL.LU.64 R10, [R1+0x5c8] ;  /* 0x0005c800010a7983 */ /* 0x000f280000300a00 */
[----:B------:R-:W4:Y:S04]  /*86f0*/  LDL.LU.64 R8, [R1+0x5c0] ;  /* 0x0005c00001087983 */ /* 0x000f280000300a00 */
[----:B------:R-:W-:Y:S04]  /*8700*/  STL.64 [R1+0xe0], R20 ;  /* 0x0000e01401007387 */ /* 0x000fe80000100a00 */
[----:B------:R0:W-:Y:S04]  /*8710*/  STL.64 [R1+0xe8], R22 ;  /* 0x0000e81601007387 */ /* 0x0001e80000100a00 */
[----:B0-----:R-:W4:Y:S01]  /*8720*/  LDL.LU.64 R22, [R1+0x5b8] ;  /* 0x0005b80001167983 */ /* 0x001f220000300a00 */
[----:B------:R-:W-:-:S02]  /*8730*/  IMAD.MOV.U32 R29, RZ, RZ, R26 ;  /* 0x000000ffff1d7224 */ /* 0x000fc400078e001a */
[----:B------:R-:W-:Y:S01]  /*8740*/  IMAD.MOV.U32 R28, RZ, RZ, R27 ;  /* 0x000000ffff1c7224 */ /* 0x000fe200078e001b */
[C---:B--2---:R-:W-:Y:S08]  /*8750*/  HMMA.16816.F32.BF16 R4, R12.reuse, R26, R4 ;  /* 0x0000001a0c04723c */ /* 0x044ff00000041804 */
[----:B----4-:R-:W-:Y:S01]  /*8760*/  HMMA.16816.F32.BF16 R8, R12, R22, R8 ;  /* 0x000000160c08723c */ /* 0x010fe20000041808 */
[----:B------:R-:W-:-:S02]  /*8770*/  IMAD.MOV.U32 R19, RZ, RZ, R22 ;  /* 0x000000ffff137224 */ /* 0x000fc400078e0016 */
[----:B------:R-:W-:Y:S11]  /*8780*/  IMAD.MOV.U32 R18, RZ, RZ, R23 ;  /* 0x000000ffff127224 */ /* 0x000ff600078e0017 */
[----:B------:R-:W-:Y:S09]  /*8790*/  @!UPT UIADD3 URZ, URZ, URZ, URZ ;  /* 0x0000003f3f3ff290 */ /* 0x000ff2000fffe03f */
[----:B------:R0:W-:Y:S04]  /*87a0*/  STL.64 [R1+0xf0], R8 ;  /* 0x0000f00801007387 */ /* 0x0001e80000100a00 */
[----:B------:R1:W-:Y:S04]  /*87b0*/  STL.64 [R1+0xf8], R10 ;  /* 0x0000f80a01007387 */ /* 0x0003e80000100a00 */
[----:B0-----:R-:W2:Y:S04]  /*87c0*/  LDL.LU.64 R8, [R1+0x5b0] ;  /* 0x0005b00001087983 */ /* 0x001ea80000300a00 */
[----:B------:R-:W4:Y:S04]  /*87d0*/  LDL.LU.64 R22, [R1+0x5a8] ;  /* 0x0005a80001167983 */ /* 0x000f280000300a00 */
[----:B-1----:R-:W2:Y:S04]  /*87e0*/  LDL.LU.64 R10, [R1+0x330] ;  /* 0x00033000010a7983 */ /* 0x002ea80000300a00 */
[----:B------:R-:W2:Y:S04]  /*87f0*/  LDL.LU.64 R20, [R1+0x348] ;  /* 0x0003480001147983 */ /* 0x000ea80000300a00 */
        /* <DEDUP_REMOVED lines=13> */
[----:B------:R-:W4:Y:S04]  /*88d0*/  LDL.LU.64 R26, [R1+0x578] ;  /* 0x00057800011a7983 */ /* 0x000f280000300a00 */
[----:B------:R-:W4:Y:S01]  /*88e0*/  LDL.LU.64 R24, [R1+0x570] ;  /* 0x0005700001187983 */ /* 0x000f220000300a00 */
[----:B------:R-:W-:-:S04]  /*88f0*/  IMAD.MOV.U32 R16, RZ, RZ, c[0x0][0x18c] ;  /* 0x00006300ff107624 */ /* 0x000fc800078e00ff */
[----:B------:R-:W-:-:S04]  /*8900*/  IMAD.SHL.U32 R16, R16, 0x20, RZ ;  /* 0x0000002010107824 */ /* 0x000fc800078e00ff */
[----:B---3--:R-:W-:-:S05]  /*8910*/  IMAD.WIDE R2, R16, 0x2, R2 ;  /* 0x0000000210027825 */ /* 0x008fca00078e0202 */
[----:B------:R-:W-:Y:S04]  /*8920*/  STL [R1+0x430], R2 ;  /* 0x0004300201007387 */ /* 0x000fe80000100800 */
[----:B------:R0:W-:Y:S04]  /*8930*/  STL [R1+0x42c], R3 ;  /* 0x00042c0301007387 */ /* 0x0001e80000100800 */
[----:B0-----:R-:W3:Y:S01]  /*8940*/  LDL.LU.64 R2, [R1+0x318] ;  /* 0x0003180001027983 */ /* 0x001ee20000300a00 */
[----:B----4-:R-:W-:Y:S11]  /*8950*/  HMMA.16816.F32.BF16 R24, R12, R22, R24 ;  /* 0x000000160c18723c */ /* 0x010ff60000041818 */
[----:B------:R-:W-:Y:S11]  /*8960*/  @!UPT UIADD3 URZ, URZ, URZ, URZ ;  /* 0x0000003f3f3ff290 */ /* 0x000ff6000fffe03f */
[----:B------:R-:W-:Y:S01]  /*8970*/  @!UPT UIADD3 URZ, URZ, URZ, URZ ;  /* 0x0000003f3f3ff290 */ /* 0x000fe2000fffe03f */
[----:B------:R-:W-:Y:S04]  /*8980*/  STL.64 [R1+0x160], R24 ;  /* 0x0001601801007387 */ /* 0x000fe80000100a00 */
[----:B------:R0:W-:Y:S04]  /*8990*/  STL.64 [R1+0x168], R26 ;  /* 0x0001681a01007387 */ /* 0x0001e80000100a00 */
[----:B0-----:R-:W2:Y:S04]  /*89a0*/  LDL.LU.64 R26, [R1+0x568] ;  /* 0x00056800011a7983 */ /* 0x001ea80000300a00 */
[----:B------:R-:W4:Y:S01]  /*89b0*/  LDL.LU.64 R24, [R1+0x560] ;  /* 0x0005600001187983 */ /* 0x000f220000300a00 */
[----:B------:R-:W-:-:S03]  /*89c0*/  IMAD.WIDE R8, R16, 0x2, R8 ;  /* 0x0000000210087825 */ /* 0x000fc600078e0208 */
[----:B------:R-:W-:Y:S01]  /*89d0*/  STL.64 [R1+0x548], R22 ;  /* 0x0005481601007387 */ /* 0x000fe20000100a00 */
[----:B---3--:R-:W-:-:S03]  /*89e0*/  IMAD.WIDE R2, R16, 0x2, R2 ;  /* 0x0000000210027825 */ /* 0x008fc600078e0202 */
[----:B------:R0:W-:Y:S04]  /*89f0*/  STL.64 [R1+0x540], R20 ;  /* 0x0005401401007387 */ /* 0x0001e80000100a00 */
[----:B0-----:R-:W3:Y:S04]  /*8a00*/  LDL.LU R20, [R1+0x200] ;  /* 0x0002000001147983 */ /* 0x001ee80000300800 */
[----:B------:R-:W3:Y:S04]  /*8a10*/  LDL.LU R21, [R1+0x204] ;  /* 0x0002040001157983 */ /* 0x000ee80000300800 */
[----:B------:R-:W3:Y:S04]  /*8a20*/  LDL.LU R22, [R1+0x208] ;  /* 0x0002080001167983 */ /* 0x000ee80000300800 */
[----:B------:R-:W3:Y:S04]  /*8a30*/  LDL.LU R23, [R1+0x20c] ;  /* 0x00020c0001177983 */ /* 0x000ee80000300800 */
[----:B------:R-:W-:Y:S04]  /*8a40*/  STL [R1+0x428], R8 ;  /* 0x0004280801007387 */ /* 0x000fe80000100800 */
[----:B------:R0:W-:Y:S04]  /*8a50*/  STL [R1+0x424], R9 ;  /* 0x0004240901007387 */ /* 0x0001e80000100800 */
[----:B0-----:R-:W3:Y:S04]  /*8a60*/  LDL.LU.64 R8, [R1+0x320] ;  /* 0x0003200001087983 */ /* 0x001ee80000300a00 */
[----:B------:R-:W-:Y:S04]  /*8a70*/  STL [R1+0x420], R2 ;  /* 0x0004200201007387 */ /* 0x000fe80000100800 */
[----:B------:R0:W-:Y:S04]  /*8a80*/  STL [R1+0x41c], R3 ;  /* 0x00041c0301007387 */ /* 0x0001e80000100800 */
[----:B0-----:R-:W3:Y:S01]  /*8a90*/  LDL.LU.64 R2, [R1+0x328] ;  /* 0x0003280001027983 */ /* 0x001ee20000300a00 */
[----:B--2---:R-:W-:Y:S03]  /*8aa0*/  HMMA.16816.F32.BF16 R12, R12, R26, R4 ;  /* 0x0000001a0c0c723c */ /* 0x004fe60000041804 */
[----:B------:R-:W2:Y:S04]  /*8ab0*/  LDL.LU.64 R6, [R1+0x558] ;  /* 0x0005580001067983 */ /* 0x000ea80000300a00 */
[----:B------:R-:W2:Y:S11]  /*8ac0*/  LDL.LU.64 R4, [R1+0x550] ;  /* 0x0005500001047983 */ /* 0x000eb60000300a00 */
[----:B------:R-:W-:Y:S05]  /*8ad0*/  @!UPT UIADD3 URZ, URZ, URZ, URZ ;  /* 0x0000003f3f3ff290 */ /* 0x000fea000fffe03f */
[----:B------:R0:W-:Y:S04]  /*8ae0*/  STL.64 [R1+0x1a0], R12 ;  /* 0x0001a00c01007387 */ /* 0x0001e80000100a00 */
[----:B------:R1:W-:Y:S04]  /*8af0*/  STL.64 [R1+0x1a8], R14 ;  /* 0x0001a80e01007387 */ /* 0x0003e80000100a00 */
[----:B0-----:R-:W2:Y:S04]  /*8b00*/  LDL.LU.64 R12, [R1+0x340] ;  /* 0x00034000010c7983 */ /* 0x001ea80000300a00 */
[----:B-1----:R-:W2:Y:S04]  /*8b10*/  LDL.LU.64 R14, [R1+0x350] ;  /* 0x00035000010e7983 */ /* 0x002ea80000300a00 */
[----:B------:R-:W-:Y:S04]  /*8b20*/  STL.64 [R1+0x4a8], R26 ;  /* 0x0004a81a01007387 */ /* 0x000fe80000100a00 */
[----:B----4-:R0:W-:Y:S04]  /*8b30*/  STL.64 [R1+0x4a0], R24 ;  /* 0x0004a01801007387 */ /* 0x0101e80000100a00 */
[----:B0-----:R-:W4:Y:S04]  /*8b40*/  LDL.LU.64 R24, [R1+0x338] ;  /* 0x0003380001187983 */ /* 0x001f280000300a00 */
[----:B------:R-:W2:Y:S04]  /*8b50*/  LDL.LU R26, [R1+0x58] ;  /* 0x00005800011a7983 */ /* 0x000ea80000300800 */
[----:B------:R-:W2:Y:S01]  /*8b60*/  LDL.LU R27, [R1+0x5c] ;  /* 0x00005c00011b7983 */ /* 0x000ea20000300800 */
[----:B---3--:R-:W-:-:S04]  /*8b70*/  IMAD.WIDE R8, R16, 0x2, R8 ;  /* 0x0000000210087825 */ /* 0x008fc800078e0208 */
[C---:B------:R-:W-:Y:S01]  /*8b80*/  IMAD.WIDE R2, R16.reuse, 0x2, R2 ;  /* 0x0000000210027825 */ /* 0x040fe200078e0202 */
[----:B------:R-:W-:Y:S03]  /*8b90*/  STL [R1+0x31c], R8 ;  /* 0x00031c0801007387 */ /* 0x000fe60000100800 */
[C---:B------:R-:W-:Y:S01]  /*8ba0*/  IMAD.WIDE R10, R16.reuse, 0x2, R10 ;  /* 0x00000002100a7825 */ /* 0x040fe200078e020a */
[----:B------:R-:W-:Y:S04]  /*8bb0*/  STL [R1+0x318], R9 ;  /* 0x0003180901007387 */ /* 0x000fe80000100800 */
[----:B------:R-:W-:Y:S04]  /*8bc0*/  STL [R1+0x314], R2 ;  /* 0x0003140201007387 */ /* 0x000fe80000100800 */
[----:B------:R4:W-:Y:S04]  /*8bd0*/  STL [R1+0x310], R3 ;  /* 0x0003100301007387 */ /* 0x0009e80000100800 */
[----:B------:R-:W-:Y:S04]  /*8be0*/  STL [R1+0x30c], R10 ;  /* 0x00030c0a01007387 */ /* 0x000fe80000100800 */
[----:B------:R0:W-:Y:S01]  /*8bf0*/  STL [R1+0x308], R11 ;  /* 0x0003080b01007387 */ /* 0x0001e20000100800 */
[----:B----4-:R-:W-:-:S02]  /*8c00*/  IMAD.WIDE R2, R16, 0x2, R24 ;  /* 0x0000000210027825 */ /* 0x010fc400078e0218 */
[----:B--2---:R-:W-:Y:S01]  /*8c10*/  HMMA.16816.F32.BF16 R24, R4, R26, R20 ;  /* 0x0000001a0418723c */ /* 0x004fe20000041814 */
[----:B------:R-:W2:Y:S04]  /*8c20*/  LDL.LU.64 R22, [R1+0x548] ;  /* 0x0005480001167983 */ /* 0x000ea80000300a00 */
[----:B------:R-:W0:Y:S11]  /*8c30*/  LDL.LU.64 R20, [R1+0x540] ;  /* 0x0005400001147983 */ /* 0x000e360000300a00 */
[----:B------:R-:W-:Y:S07]  /*8c40*/  @!UPT UIADD3 URZ, URZ, URZ, URZ ;  /* 0x0000003f3f3ff290 */ /* 0x000fee000fffe03f */
[----:B------:R-:W-:Y:S04]  /*8c50*/  STL.64 [R1+0x90], R24 ;  /* 0x0000901801007387 */ /* 0x000fe80000100a00 */
[----:B------:R-:W-:Y:S04]  /*8c60*/  STL.64 [R1+0x98], R26 ;  /* 0x0000981a01007387 */ /* 0x000fe80000100a00 */
[----:B------:R-:W-:Y:S04]  /*8c70*/  STL [R1+0x208], R2 ;  /* 0x0002080201007387 */ /* 0x000fe80000100800 */
[----:B------:R-:W-:Y:S01]  /*8c80*/  STL [R1+0x204], R3 ;  /* 0x0002040301007387 */ /* 0x000fe20000100800 */
[----:B0-----:R-:W-:-:S03]  /*8c90*/  IMAD.WIDE R10, R16, 0x2, R20 ;  /* 0x00000002100a7825 */ /* 0x001fc600078e0214 */
[----:B------:R-:W3:Y:S04]  /*8ca0*/  LDL.LU.64 R20, [R1+0x380] ;  /* 0x0003800001147983 */ /* 0x000ee80000300a00 */
[----:B--2---:R0:W-:Y:S04]  /*8cb0*/  STL.64 [R1+0x508], R22 ;  /* 0x0005081601007387 */ /* 0x0041e80000100a00 */
[----:B---3--:R1:W-:Y:S04]  /*8cc0*/  STL.64 [R1+0x500], R20 ;  /* 0x0005001401007387 */ /* 0x0083e80000100a00 */
[----:B0-----:R-:W2:Y:S04]  /*8cd0*/  LDL.LU R22, [R1+0x38] ;  /* 0x0000380001167983 */ /* 0x001ea80000300800 */
[----:B------:R-:W2:Y:S04]  /*8ce0*/  LDL.LU R23, [R1+0x3c] ;  /* 0x00003c0001177983 */ /* 0x000ea80000300800 */
[----:B-1----:R-:W3:Y:S01]  /*8cf0*/  LDL.LU.64 R20, [R1+0x370] ;  /* 0x0003700001147983 */ /* 0x002ee20000300a00 */
[----:B------:R-:W-:-:S03]  /*8d00*/  IMAD.WIDE R8, R16, 0x2, R12 ;  /* 0x0000000210087825 */ /* 0x000fc600078e020c */
[----:B--2---:R-:W-:Y:S04]  /*8d10*/  STL.64 [R1+0x528], R22 ;  /* 0x0005281601007387 */ /* 0x004fe80000100a00 */
[----:B---3--:R0:W-:Y:S04]  /*8d20*/  STL.64 [R1+0x520], R20 ;  /* 0x0005201401007387 */ /* 0x0081e80000100a00 */
[----:B0-----:R-:W2:Y:S04]  /*8d30*/  LDL.LU.64 R20, [R1+0x358] ;  /* 0x0003580001147983 */ /* 0x001ea80000300a00 */
[----:B------:R-:W3:Y:S04]  /*8d40*/  LDL.LU R22, [R1+0x48] ;  /* 0x0000480001167983 */ /* 0x000ee80000300800 */
[----:B------:R-:W3:Y:S04]  /*8d50*/  LDL.LU R23, [R1+0x4c] ;  /* 0x00004c0001177983 */ /* 0x000ee80000300800 */
[----:B------:R-:W-:Y:S04]  /*8d60*/  STL [R1+0x200], R8 ;  /* 0x0002000801007387 */ /* 0x000fe80000100800 */
[----:B------:R-:W-:Y:S04]  /*8d70*/  STL [R1+0x1cc], R9 ;  /* 0x0001cc0901007387 */ /* 0x000fe80000100800 */
[----:B------:R-:W4:Y:S01]  /*8d80*/  LDL.LU.64 R12, [R1+0x388] ;  /* 0x00038800010c7983 */ /* 0x000f220000300a00 */
[----:B------:R-:W-:-:S04]  /*8d90*/  IMAD.WIDE R2, R16, 0x2, R14 ;  /* 0x0000000210027825 */ /* 0x000fc800078e020e */
[----:B------:R-:W-:Y:S02]  /*8da0*/  IMAD.MOV.U32 R14, RZ, RZ, R19 ;  /* 0x000000ffff0e7224 */ /* 0x000fe400078e0013 */
[----:B------:R-:W-:-:S05]  /*8db0*/  IMAD.MOV.U32 R15, RZ, RZ, R18 ;  /* 0x000000ffff0f7224 */ /* 0x000fca00078e0012 */
[----:B------:R-:W-:Y:S04]  /*8dc0*/  STL.64 [R1+0x518], R14 ;  /* 0x0005180e01007387 */ /* 0x000fe80000100a00 */
[----:B----4-:R0:W-:Y:S04]  /*8dd0*/  STL.64 [R1+0x510], R12 ;  /* 0x0005100c01007387 */ /* 0x0101e80000100a00 */
[----:B0-----:R-:W4:Y:S04]  /*8de0*/  LDL.LU R12, [R1+0x230] ;  /* 0x00023000010c7983 */ /* 0x001f280000300800 */
[----:B------:R-:W4:Y:S04]  /*8df0*/  LDL.LU R13, [R1+0x234] ;  /* 0x00023400010d7983 */ /* 0x000f280000300800 */
[----:B------:R-:W2:Y:S04]  /*8e00*/  LDL.LU R14, [R1+0x238] ;  /* 0x00023800010e7983 */ /* 0x000ea80000300800 */
[----:B------:R-:W2:Y:S04]  /*8e10*/  LDL.LU R15, [R1+0x23c] ;  /* 0x00023c00010f7983 */ /* 0x000ea80000300800 */
[----:B--2---:R-:W-:Y:S04]  /*8e20*/  STL.64 [R1+0x538], R14 ;  /* 0x0005380e01007387 */ /* 0x004fe80000100a00 */
[----:B----4-:R0:W-:Y:S04]  /*8e30*/  STL.64 [R1+0x530], R12 ;  /* 0x0005300c01007387 */ /* 0x0101e80000100a00 */
[----:B0-----:R-:W3:Y:S04]  /*8e40*/  LDL.LU R12, [R1+0x220] ;  /* 0x00022000010c7983 */ /* 0x001ee80000300800 */
[----:B------:R-:W3:Y:S04]  /*8e50*/  LDL.LU R13, [R1+0x224] ;  /* 0x00022400010d7983 */ /* 0x000ee80000300800 */
[----:B------:R-:W3:Y:S04]  /*8e60*/  LDL.LU R14, [R1+0x228] ;  /* 0x00022800010e7983 */ /* 0x000ee80000300800 */
[----:B------:R-:W3:Y:S01]  /*8e70*/  LDL.LU R15, [R1+0x22c] ;  /* 0x00022c00010f7983 */ /* 0x000ee20000300800 */
[----:B------:R-:W-:-:S03]  /*8e80*/  IMAD.WIDE R8, R16, 0x2, R20 ;  /* 0x0000000210087825 */ /* 0x000fc600078e0214 */
[----:B------:R-:W2:Y:S04]  /*8e90*/  LDL.LU R24, [R1+0x240] ;  /* 0x0002400001187983 */ /* 0x000ea80000300800 */
[----:B------:R-:W2:Y:S04]  /*8ea0*/  LDL.LU R25, [R1+0x244] ;  /* 0x0002440001197983 */ /* 0x000ea80000300800 */
[----:B------:R-:W2:Y:S04]  /*8eb0*/  LDL.LU R26, [R1+0x248] ;  /* 0x00024800011a7983 */ /* 0x000ea80000300800 */
[----:B------:R-:W2:Y:S04]  /*8ec0*/  LDL.LU R27, [R1+0x24c] ;  /* 0x00024c00011b7983 */ /* 0x000ea80000300800 */
[----:B------:R-:W4:Y:S04]  /*8ed0*/  LDL.LU.64 R18, [R1+0x390] ;  /* 0x0003900001127983 */ /* 0x000f280000300a00 */
[----:B------:R-:W-:Y:S04]  /*8ee0*/  STL [R1+0x1c8], R10 ;  /* 0x0001c80a01007387 */ /* 0x000fe80000100800 */
[----:B------:R0:W-:Y:S04]  /*8ef0*/  STL [R1+0x1c4], R11 ;  /* 0x0001c40b01007387 */ /* 0x0001e80000100800 */
[----:B0-----:R-:W2:Y:S01]  /*8f00*/  LDL.LU.64 R10, [R1+0x360] ;  /* 0x00036000010a7983 */ /* 0x001ea20000300a00 */
[----:B---3--:R-:W-:Y:S03]  /*8f10*/  HMMA.16816.F32.BF16 R20, R4, R22, R12 ;  /* 0x000000160414723c */ /* 0x008fe6000004180c */
[----:B------:R-:W3:Y:S04]  /*8f20*/  LDL.LU.64 R14, [R1+0x538] ;  /* 0x00053800010e7983 */ /* 0x000ee80000300a00 */
[----:B------:R-:W3:Y:S11]  /*8f30*/  LDL.LU.64 R12, [R1+0x530] ;  /* 0x00053000010c7983 */ /* 0x000ef60000300a00 */
[----:B------:R-:W-:Y:S05]  /*8f40*/  @!UPT UIADD3 URZ, URZ, URZ, URZ ;  /* 0x0000003f3f3ff290 */ /* 0x000fea000fffe03f */
[----:B------:R-:W-:Y:S04]  /*8f50*/  STL.64 [R1+0x80], R20 ;  /* 0x0000801401007387 */ /* 0x000fe80000100a00 */
[----:B------:R0:W-:Y:S04]  /*8f60*/  STL.64 [R1+0x88], R22 ;  /* 0x0000881601007387 */ /* 0x0001e80000100a00 */
[----:B0-----:R-:W3:Y:S04]  /*8f70*/  LDL.LU.64 R22, [R1+0x528] ;  /* 0x0005280001167983 */ /* 0x001ee80000300a00 */
[----:B------:R-:W3:Y:S04]  /*8f80*/  LDL.LU.64 R20, [R1+0x520] ;  /* 0x0005200001147983 */ /* 0x000ee80000300a00 */
[----:B------:R-:W-:Y:S04]  /*8f90*/  STL [R1+0x1c0], R2 ;  /* 0x0001c00201007387 */ /* 0x000fe80000100800 */
[----:B------:R0:W-:Y:S04]  /*8fa0*/  STL [R1+0x1bc], R3 ;  /* 0x0001bc0301007387 */ /* 0x0001e80000100800 */
[----:B0-----:R-:W4:Y:S04]  /*8fb0*/  LDL.LU.64 R2, [R1+0x368] ;  /* 0x0003680001027983 */ /* 0x001f280000300a00 */
[----:B------:R-:W-:Y:S04]  /*8fc0*/  STL [R1+0x1b8], R8 ;  /* 0x0001b80801007387 */ /* 0x000fe80000100800 */
[----:B------:R-:W-:Y:S01]  /*8fd0*/  STL [R1+0x1b4], R9 ;  /* 0x0001b40901007387 */ /* 0x000fe20000100800 */
[----:B--2---:R-:W-:-:S05]  /*8fe0*/  IMAD.WIDE R10, R16, 0x2, R10 ;  /* 0x00000002100a7825 */ /* 0x004fca00078e020a */
[----:B------:R-:W-:Y:S04]  /*8ff0*/  STL [R1+0x1b0], R10 ;  /* 0x0001b00a01007387 */ /* 0x000fe80000100800 */
[----:B------:R0:W-:Y:S04]  /*9000*/  STL [R1+0x19c], R11 ;  /* 0x00019c0b01007387 */ /* 0x0001e80000100800 */
[----:B0-----:R-:W2:Y:S01]  /*9010*/  LDL.LU.64 R10, [R1+0x378] ;  /* 0x00037800010a7983 */ /* 0x001ea20000300a00 */
[C---:B---3--:R-:W-:Y:S02]  /*9020*/  IMAD.WIDE R8, R16.reuse, 0x2, R20 ;  /* 0x0000000210087825 */ /* 0x048fe400078e0214 */
[----:B------:R-:W-:Y:S01]  /*9030*/  HMMA.16816.F32.BF16 R20, R4, R22, R12 ;  /* 0x000000160414723c */ /* 0x000fe2000004180c */
[----:B------:R-:W3:Y:S04]  /*9040*/  LDL.LU.64 R14, [R1+0x518] ;  /* 0x00051800010e7983 */ /* 0x000ee80000300a00 */
[----:B------:R-:W3:Y:S11]  /*9050*/  LDL.LU.64 R12, [R1+0x510] ;  /* 0x00051000010c7983 */ /* 0x000ef60000300a00 */
[----:B------:R-:W-:Y:S07]  /*9060*/  @!UPT UIADD3 URZ, URZ, URZ, URZ ;  /* 0x0000003f3f3ff290 */ /* 0x000fee000fffe03f */
[----:B------:R-:W-:Y:S04]  /*9070*/  STL.64 [R1+0x70], R20 ;  /* 0x0000701401007387 */ /* 0x000fe80000100a00 */
[----:B------:R0:W-:Y:S04]  /*9080*/  STL.64 [R1+0x78], R22 ;  /* 0x0000781601007387 */ /* 0x0001e80000100a00 */
[----:B0-----:R-:W3:Y:S04]  /*9090*/  LDL.LU.64 R22, [R1+0x508] ;  /* 0x0005080001167983 */ /* 0x001ee80000300a00 */
[----:B------:R-:W3:Y:S01]  /*90a0*/  LDL.LU.64 R20, [R1+0x500] ;  /* 0x0005000001147983 */ /* 0x000ee20000300a00 */
[----:B----4-:R-:W-:-:S04]  /*90b0*/  IMAD.WIDE R2, R16, 0x2, R2 ;  /* 0x0000000210027825 */ /* 0x010fc800078e0202 */
[C---:B--2---:R-:W-:Y:S01]  /*90c0*/  IMAD.WIDE R10, R16.reuse, 0x2, R10 ;  /* 0x00000002100a7825 */ /* 0x044fe200078e020a */
[----:B------:R-:W-:Y:S04]  /*90d0*/  STL [R1+0x198], R2 ;  /* 0x0001980201007387 */ /* 0x000fe80000100800 */
[----:B------:R3:W-:Y:S04]  /*90e0*/  STL [R1+0x194], R3 ;  /* 0x0001940301007387 */ /* 0x0007e80000100800 */
[----:B------:R-:W-:Y:S04]  /*90f0*/  STL [R1+0x190], R8 ;  /* 0x0001900801007387 */ /* 0x000fe80000100800 */
[----:B------:R0:W-:Y:S04]  /*9100*/  STL [R1+0x17c], R9 ;  /* 0x00017c0901007387 */ /* 0x0001e80000100800 */
[----:B------:R-:W-:Y:S01]  /*9110*/  STL [R1+0x178], R10 ;  /* 0x0001780a01007387 */ /* 0x000fe20000100800 */
[----:B---3--:R-:W-:-:S03]  /*9120*/  IMAD.WIDE R2, R16, 0x2, R20 ;  /* 0x0000000210027825 */ /* 0x008fc600078e0214 */
[----:B------:R-:W2:Y:S01]  /*9130*/  LDL.LU.64 R20, [R1+0x3a8] ;  /* 0x0003a80001147983 */ /* 0x000ea20000300a00 */
[C---:B0-----:R-:W-:Y:S02]  /*9140*/  IMAD.WIDE R8, R16.reuse, 0x2, R12 ;  /* 0x0000000210087825 */ /* 0x041fe400078e020c */
[----:B------:R-:W-:Y:S01]  /*9150*/  HMMA.16816.F32.BF16 R12, R4, R14, R24 ;  /* 0x0000000e040c723c */ /* 0x000fe20000041818 */
[----:B------:R0:W-:Y:S02]  /*9160*/  STL.64 [R1+0x4d8], R22 ;  /* 0x0004d81601007387 */ /* 0x0001e40000100a00 */
[----:B0-----:R-:W-:Y:S02]  /*9170*/  IMAD.MOV.U32 R22, RZ, RZ, R29 ;  /* 0x000000ffff167224 */ /* 0x001fe400078e001d */
[----:B------:R-:W-:Y:S01]  /*9180*/  IMAD.MOV.U32 R23, RZ, RZ, R28 ;  /* 0x000000ffff177224 */ /* 0x000fe200078e001c */
[----:B--2---:R0:W-:Y:S04]  /*9190*/  STL.64 [R1+0x4d0], R20 ;  /* 0x0004d01401007387 */ /* 0x0041e80000100a00 */
[----:B------:R-:W2:Y:S04]  /*91a0*/  LDL.LU R29, [R1+0x4fc] ;  /* 0x0004fc00011d7983 */ /* 0x000ea80000300800 */
[----:B------:R-:W3:Y:S04]  /*91b0*/  LDL.LU R28, [R1+0x4f8] ;  /* 0x0004f800011c7983 */ /* 0x000ee80000300800 */
[----:B------:R1:W-:Y:S04]  /*91c0*/  STL [R1+0x174], R11 ;  /* 0x0001740b01007387 */ /* 0x0003e80000100800 */
[----:B0-----:R-:W4:Y:S01]  /*91d0*/  LDL.LU.64 R20, [R1+0x398] ;  /* 0x0003980001147983 */ /* 0x001f220000300a00 */
[----:B-1----:R-:W-:-:S03]  /*91e0*/  IMAD.WIDE R10, R16, 0x2, R18 ;  /* 0x00000002100a7825 */ /* 0x002fc600078e0212 */
[----:B------:R-:W2:Y:S04]  /*91f0*/  LDL.LU.64 R18, [R1+0x3a0] ;  /* 0x0003a00001127983 */ /* 0x000ea80000300a00 */
[----:B------:R0:W-:Y:S04]  /*9200*/  STL.64 [R1+0x60], R12 ;  /* 0x0000600c01007387 */ /* 0x0001e80000100a00 */
[----:B------:R-:W-:Y:S04]  /*9210*/  STL.64 [R1+0x68], R14 ;  /* 0x0000680e01007387 */ /* 0x000fe80000100a00 */
[----:B------:R-:W-:Y:S04]  /*9220*/  STL [R1+0x170], R2 ;  /* 0x0001700201007387 */ /* 0x000fe80000100800 */
[----:B0-----:R-:W2:Y:S04]  /*9230*/  LDL.LU.64 R12, [R1+0x3d0] ;  /* 0x0003d000010c7983 */ /* 0x001ea80000300a00 */
[----:B------:R-:W2:Y:S04]  /*9240*/  LDL.LU R24, [R1+0x1e0] ;  /* 0x0001e00001187983 */ /* 0x000ea80000300800 */
[----:B------:R-:W2:Y:S04]  /*9250*/  LDL.LU R25, [R1+0x1e4] ;  /* 0x0001e40001197983 */ /* 0x000ea80000300800 */
[----:B------:R-:W2:Y:S04]  /*9260*/  LDL.LU R26, [R1+0x1e8] ;  /* 0x0001e800011a7983 */ /* 0x000ea80000300800 */
[----:B------:R-:W2:Y:S04]  /*9270*/  LDL.LU R27, [R1+0x1ec] ;  /* 0x0001ec00011b7983 */ /* 0x000ea80000300800 */
[----:B--2---:R-:W-:Y:S04]  /*9280*/  STL.64 [R1+0x4b8], R26 ;  /* 0x0004b81a01007387 */ /* 0x004fe80000100a00 */
[----:B------:R0:W-:Y:S04]  /*9290*/  STL.64 [R1+0x4b0], R24 ;  /* 0x0004b01801007387 */ /* 0x0001e80000100a00 */
[----:B0-----:R-:W2:Y:S01]  /*92a0*/  LDL.LU.64 R24, [R1+0x3b8] ;  /* 0x0003b80001187983 */ /* 0x001ea20000300a00 */
[----:B------:R-:W-:-:S02]  /*92b0*/  IMAD.MOV.U32 R26, RZ, RZ, R0 ;  /* 0x000000ffff1a7224 */ /* 0x000fc400078e0000 */
[----:B------:R-:W-:Y:S01]  /*92c0*/  IMAD.MOV.U32 R27, RZ, RZ, R17 ;  /* 0x000000ffff1b7224 */ /* 0x000fe200078e0011 */
[----:B------:R-:W3:Y:S04]  /*92d0*/  LDL.LU R0, [R1+0x4f4] ;  /* 0x0004f40001007983 */ /* 0x000ee80000300800 */
[----:B------:R-:W-:Y:S04]  /*92e0*/  STL.64 [R1+0x4e8], R26 ;  /* 0x0004e81a01007387 */ /* 0x000fe80000100a00 */
[----:B--2---:R0:W-:Y:S04]  /*92f0*/  STL.64 [R1+0x4e0], R24 ;  /* 0x0004e01801007387 */ /* 0x0041e80000100a00 */
[----:B0-----:R-:W2:Y:S04]  /*9300*/  LDL.LU R24, [R1+0x210] ;  /* 0x0002100001187983 */ /* 0x001ea80000300800 */
[----:B------:R-:W2:Y:S04]  /*9310*/  LDL.LU R25, [R1+0x214] ;  /* 0x0002140001197983 */ /* 0x000ea80000300800 */
[----:B------:R-:W2:Y:S04]  /*9320*/  LDL.LU R26, [R1+0x218] ;  /* 0x00021800011a7983 */ /* 0x000ea80000300800 */
[----:B------:R-:W2:Y:S04]  /*9330*/  LDL.LU R27, [R1+0x21c] ;  /* 0x00021c00011b7983 */ /* 0x000ea80000300800 */
[----:B------:R-:W2:Y:S04]  /*9340*/  LDL.LU.64 R14, [R1+0x3d8] ;  /* 0x0003d800010e7983 */ /* 0x000ea80000300a00 */
[----:B--2---:R3:W-:Y:S04]  /*9350*/  STL.64 [R1+0x4c8], R14 ;  /* 0x0004c80e01007387 */ /* 0x0047e80000100a00 */
[----:B------:R0:W-:Y:S01]  /*9360*/  STL.64 [R1+0x4c0], R12 ;  /* 0x0004c00c01007387 */ /* 0x0001e20000100a00 */
[----:B---3--:R-:W-:-:S03]  /*9370*/  IMAD.MOV.U32 R15, RZ, RZ, R0 ;  /* 0x000000ffff0f7224 */ /* 0x008fc600078e0000 */
[----:B0-----:R-:W2:Y:S04]  /*9380*/  LDL.LU R12, [R1+0x1f0] ;  /* 0x0001f000010c7983 */ /* 0x001ea80000300800 */
[----:B------:R-:W2:Y:S04]  /*9390*/  LDL.LU R13, [R1+0x1f4] ;  /* 0x0001f400010d7983 */ /* 0x000ea80000300800 */
[----:B------:R-:W2:Y:S04]  /*93a0*/  LDL.LU R14, [R1+0x1f8] ;  /* 0x0001f800010e7983 */ /* 0x000ea80000300800 */
[----:B------:R0:W5:Y:S04]  /*93b0*/  LDL.LU R0, [R1+0x4f0] ;  /* 0x0004f00001007983 */ /* 0x0001680000300800 */
[----:B------:R4:W-:Y:S02]  /*93c0*/  STL [R1+0x15c], R3 ;  /* 0x00015c0301007387 */ /* 0x0009e40000100800 */
[----:B----4-:R-:W-:-:S02]  /*93d0*/  IMAD.WIDE R2, R16, 0x2, R20 ;  /* 0x0000000210027825 */ /* 0x010fc400078e0214 */
[----:B------:R-:W-:Y:S01]  /*93e0*/  HMMA.16816.F32.BF16 R20, R4, R22, R24 ;  /* 0x000000160414723c */ /* 0x000fe20000041818 */
[----:B------:R-:W-:Y:S04]  /*93f0*/  STL [R1+0x158], R8 ;  /* 0x0001580801007387 */ /* 0x000fe80000100800 */
[----:B------:R-:W-:Y:S04]  /*9400*/  STL [R1+0x154], R9 ;  /* 0x0001540901007387 */ /* 0x000fe80000100800 */
[----:B------:R-:W-:Y:S04]  /*9410*/  STL [R1+0x150], R10 ;  /* 0x0001500a01007387 */ /* 0x000fe80000100800 */
[----:B------:R-:W-:Y:S04]  /*9420*/  STL [R1+0x13c], R11 ;  /* 0x00013c0b01007387 */ /* 0x000fe80000100800 */
[----:B------:R-:W2:Y:S04]  /*9430*/  LDL.LU.64 R26, [R1+0x4e8] ;  /* 0x0004e800011a7983 */ /* 0x000ea80000300a00 */
[----:B------:R-:W3:Y:S04]  /*9440*/  LDL.LU.64 R24, [R1+0x4e0] ;  /* 0x0004e00001187983 */ /* 0x000ee80000300a00 */
[----:B------:R-:W-:Y:S04]  /*9450*/  STL.64 [R1+0x210], R20 ;  /* 0x0002101401007387 */ /* 0x000fe80000100a00 */
[----:B------:R1:W-:Y:S04]  /*9460*/  STL.64 [R1+0x218], R22 ;  /* 0x0002181601007387 */ /* 0x0003e80000100a00 */
[----:B-1----:R-:W4:Y:S04]  /*9470*/  LDL.LU.64 R22, [R1+0x4d8] ;  /* 0x0004d80001167983 */ /* 0x002f280000300a00 */
[----:B------:R-:W2:Y:S01]  /*9480*/  LDL.LU.64 R20, [R1+0x4d0] ;  /* 0x0004d00001147983 */ /* 0x000ea20000300a00 */
[----:B------:R-:W-:-:S03]  /*9490*/  IMAD.WIDE R8, R16, 0x2, R18 ;  /* 0x0000000210087825 */ /* 0x000fc600078e0212 */
[----:B------:R-:W-:Y:S04]  /*94a0*/  STL [R1+0x134], R2 ;  /* 0x0001340201007387 */ /* 0x000fe80000100800 */
[----:B------:R-:W3:Y:S04]  /*94b0*/  LDL.LU.64 R18, [R1+0x3f0] ;  /* 0x0003f00001127983 */ /* 0x000ee80000300a00 */
[----:B------:R1:W-:Y:S04]  /*94c0*/  STL [R1+0x5c], R3 ;  /* 0x00005c0301007387 */ /* 0x0003e80000100800 */
[----:B-1----:R-:W4:Y:S04]  /*94d0*/  LDL.LU.64 R2, [R1+0x3b0] ;  /* 0x0003b00001027983 */ /* 0x002f280000300a00 */
[----:B------:R-:W-:Y:S01]  /*94e0*/  STL [R1+0x138], R8 ;  /* 0x0001380801007387 */ /* 0x000fe20000100800 */
[----:B--2---:R-:W-:-:S03]  /*94f0*/  IMAD.WIDE R10, R16, 0x2, R20 ;  /* 0x00000002100a7825 */ /* 0x004fc600078e0214 */
[----:B------:R-:W2:Y:S04]  /*9500*/  LDL.LU.64 R20, [R1+0x3e8] ;  /* 0x0003e80001147983 */ /* 0x000ea80000300a00 */
[----:B------:R3:W-:Y:S02]  /*9510*/  STL [R1+0x130], R9 ;  /* 0x0001300901007387 */ /* 0x0007e40000100800 */
[C---:B---3--:R-:W-:Y:S02]  /*9520*/  IMAD.WIDE R8, R16.reuse, 0x2, R24 ;  /* 0x0000000210087825 */ /* 0x048fe400078e0218 */
[----:B------:R-:W-:Y:S01]  /*9530*/  HMMA.16816.F32.BF16 R24, R4, R26, R12 ;  /* 0x0000001a0418723c */ /* 0x000fe2000004180c */
[----:B------:R-:W-:Y:S04]  /*9540*/  STL [R1+0x58], R10 ;  /* 0x0000580a01007387 */ /* 0x000fe80000100800 */
[----:B------:R1:W-:Y:S04]  /*9550*/  STL [R1+0x54], R11 ;  /* 0x0000540b01007387 */ /* 0x0003e80000100800 */
[----:B-1----:R-:W3:Y:S04]  /*9560*/  LDL.LU.64 R10, [R1+0x3c0] ;  /* 0x0003c000010a7983 */ /* 0x002ee80000300a00 */
[----:B------:R-:W2:Y:S04]  /*9570*/  LDL.LU.64 R14, [R1+0x4c8] ;  /* 0x0004c800010e7983 */ /* 0x000ea80000300a00 */
[----:B------:R-:W2:Y:S06]  /*9580*/  LDL.LU.64 R12, [R1+0x4c0] ;  /* 0x0004c000010c7983 */ /* 0x000eac0000300a00 */
[----:B------:R-:W-:Y:S04]  /*9590*/  STL.64 [R1+0x1f0], R24 ;  /* 0x0001f01801007387 */ /* 0x000fe80000100a00 */
[----:B------:R1:W-:Y:S04]  /*95a0*/  STL.64 [R1+0x1f8], R26 ;  /* 0x0001f81a01007387 */ /* 0x0003e80000100a00 */
[----:B-1----:R-:W2:Y:S04]  /*95b0*/  LDL.LU.64 R26, [R1+0x4b8] ;  /* 0x0004b800011a7983 */ /* 0x002ea80000300a00 */
[----:B------:R-:W2:Y:S01]  /*95c0*/  LDL.LU.64 R24, [R1+0x4b0] ;  /* 0x0004b00001187983 */ /* 0x000ea20000300a00 */
[----:B----4-:R-:W-:-:S05]  /*95d0*/  IMAD.WIDE R2, R16, 0x2, R2 ;  /* 0x0000000210027825 */ /* 0x010fca00078e0202 */
[----:B------:R-:W-:Y:S04]  /*95e0*/  STL [R1+0x4c], R2 ;  /* 0x00004c0201007387 */ /* 0x000fe80000100800 */
[----:B------:R1:W-:Y:S04]  /*95f0*/  STL [R1+0x44], R3 ;  /* 0x0000440301007387 */ /* 0x0003e80000100800 */
[----:B-1----:R-:W4:Y:S04]  /*9600*/  LDL.LU.64 R2, [R1+0x3c8] ;  /* 0x0003c80001027983 */ /* 0x002f280000300a00 */
[----:B------:R-:W-:Y:S04]  /*9610*/  STL [R1+0x50], R8 ;  /* 0x0000500801007387 */ /* 0x000fe80000100800 */
[----:B------:R1:W-:Y:S01]  /*9620*/  STL [R1+0x48], R9 ;  /* 0x0000480901007387 */ /* 0x0003e20000100800 */
[----:B---3--:R-:W-:-:S05]  /*9630*/  IMAD.WIDE R10, R16, 0x2, R10 ;  /* 0x00000002100a7825 */ /* 0x008fca00078e020a */
[----:B------:R-:W-:Y:S04]  /*9640*/  STL [R1+0x40], R10 ;  /* 0x0000400a01007387 */ /* 0x000fe80000100800 */
[----:B------:R-:W-:Y:S01]  /*9650*/  STL [R1+0x1c], R11 ;  /* 0x00001c0b01007387 */ /* 0x000fe20000100800 */
[----:B--2---:R-:W-:Y:S01]  /*9660*/  HMMA.16816.F32.BF16 R24, R4, R22, R24 ;  /* 0x000000160418723c */ /* 0x004fe20000041818 */
[----:B-1----:R-:W-:Y:S11]  /*9670*/  IMAD.WIDE R8, R16, 0x2, R12 ;  /* 0x0000000210087825 */ /* 0x002ff600078e020c */
[----:B------:R-:W-:Y:S11]  /*9680*/  @!UPT UIADD3 URZ, URZ, URZ, URZ ;  /* 0x0000003f3f3ff290 */ /* 0x000ff6000fffe03f */
[----:B------:R-:W-:Y:S04]  /*9690*/  STL.64 [R1+0x1e0], R24 ;  /* 0x0001e01801007387 */ /* 0x000fe80000100a00 */
[----:B------:R1:W-:Y:S04]  /*96a0*/  STL.64 [R1+0x1e8], R26 ;  /* 0x0001e81a01007387 */ /* 0x0003e80000100a00 */
[----:B-1----:R-:W2:Y:S04]  /*96b0*/  LDL.LU.64 R26, [R1+0x4a8] ;  /* 0x0004a800011a7983 */ /* 0x002ea80000300a00 */
[----:B------:R-:W3:Y:S04]  /*96c0*/  LDL.LU.64 R24, [R1+0x4a0] ;  /* 0x0004a00001187983 */ /* 0x000ee80000300a00 */
[----:B------:R-:W2:Y:S01]  /*96d0*/  LDL.LU R12, [R1+0x418] ;  /* 0x00041800010c7983 */ /* 0x000ea20000300800 */
[----:B------:R-:W-:-:S02]  /*96e0*/  IMAD.MOV.U32 R13, RZ, RZ, R29 ;  /* 0x000000ffff0d7224 */ /* 0x000fc400078e001d */
[----:B------:R-:W-:Y:S01]  /*96f0*/  IMAD.WIDE R10, R16, 0x2, R14 ;  /* 0x00000002100a7825 */ /* 0x000fe200078e020e */
[----:B--2---:R1:W-:Y:S03]  /*9700*/  STL [R1+0x490], R12 ;  /* 0x0004900c01007387 */ /* 0x0043e60000100800 */
[----:B-1----:R-:W-:Y:S02]  /*9710*/  IMAD.MOV.U32 R12, RZ, RZ, R28 ;  /* 0x000000ffff0c7224 */ /* 0x002fe400078e001c */
[----:B------:R-:W2:Y:S04]  /*9720*/  LDL.LU R28, [R1+0x498] ;  /* 0x00049800011c7983 */ /* 0x000ea80000300800 */
[----:B------:R-:W2:Y:S01]  /*9730*/  LDL.LU R29, [R1+0x494] ;  /* 0x00049400011d7983 */ /* 0x000ea20000300800 */
[----:B---3--:R-:W-:-:S02]  /*9740*/  IMAD.MOV.U32 R14, RZ, RZ, R25 ;  /* 0x000000ffff0e7224 */ /* 0x008fc400078e0019 */
[----:B------:R-:W-:-:S07]  /*9750*/  IMAD.MOV.U32 R15, RZ, RZ, R24 ;  /* 0x000000ffff0f7224 */ /* 0x000fce00078e0018 */
[----:B------:R-:W-:Y:S01]  /*9760*/  HMMA.16816.F32.BF16 R4, R4, R26, R12 ;  /* 0x0000001a0404723c */ /* 0x000fe2000004180c */
[----:B------:R-:W-:Y:S04]  /*9770*/  STL [R1], R8 ;  /* 0x0000000801007387 */ /* 0x000fe80000100800 */
[----:B------:R1:W-:Y:S04]  /*9780*/  STL [R1+0x18], R10 ;  /* 0x0000180a01007387 */ /* 0x0003e80000100800 */
[----:B------:R-:W3:Y:S11]  /*9790*/  LDL.LU R12, [R1+0x490] ;  /* 0x00049000010c7983 */ /* 0x000ef60000300800 */
[----:B------:R-:W-:Y:S03]  /*97a0*/  @!UPT UIADD3 URZ, URZ, URZ, URZ ;  /* 0x0000003f3f3ff290 */ /* 0x000fe6000fffe03f */
[----:B------:R-:W-:Y:S01]  /*97b0*/  STL.64 [R1+0xa0], R4 ;  /* 0x0000a00401007387 */ /* 0x000fe20000100a00 */
[----:B-1----:R-:W-:-:S03]  /*97c0*/  IMAD.MOV.U32 R10, RZ, RZ, R7 ;  /* 0x000000ffff0a7224 */ /* 0x002fc600078e0007 */
[----:B------:R1:W-:Y:S04]  /*97d0*/  STL.64 [R1+0xa8], R6 ;  /* 0x0000a80601007387 */ /* 0x0003e80000100a00 */
[----:B-1----:R-:W3:Y:S04]  /*97e0*/  LDL.LU.64 R6, [R1+0x400] ;  /* 0x0004000001067983 */ /* 0x002ee80000300a00 */
[----:B------:R-:W3:Y:S01]  /*97f0*/  LDL.LU.64 R26, [R1+0x3f8] ;  /* 0x0003f800011a7983 */ /* 0x000ee20000300a00 */
[----:B--2---:R-:W-:-:S03]  /*9800*/  IMAD.WIDE R4, R16, 0x2, R28 ;  /* 0x0000000210047825 */ /* 0x004fc600078e021c */
[----:B------:R-:W2:Y:S01]  /*9810*/  LDL.LU.64 R28, [R1+0x488] ;  /* 0x00048800011c7983 */ /* 0x000ea20000300a00 */
[----:B----4-:R-:W-:-:S04]  /*9820*/  IMAD.WIDE R2, R16, 0x2, R2 ;  /* 0x0000000210027825 */ /* 0x010fc800078e0202 */
[----:B------:R-:W-:Y:S02]  /*9830*/  IMAD.MOV.U32 R14, RZ, RZ, c[0x0][0x188] ;  /* 0x00006200ff0e7624 */ /* 0x000fe400078e00ff */
[----:B------:R-:W-:Y:S01]  /*9840*/  IMAD.MOV.U32 R25, RZ, RZ, R2 ;  /* 0x000000ffff197224 */ /* 0x000fe200078e0002 */
[----:B---3--:R-:W-:-:S04]  /*9850*/  IADD3 R12, R12, -0x1, RZ ;  /* 0xffffffff0c0c7810 */ /* 0x008fc80007ffe0ff */
[----:B------:R-:W-:Y:S01]  /*9860*/  ISETP.NE.U32.AND P0, PT, R12, RZ, PT ;  /* 0x000000ff0c00720c */ /* 0x000fe20003f05070 */
[----:B------:R-:W-:Y:S02]  /*9870*/  IMAD.MOV.U32 R22, RZ, RZ, R3 ;  /* 0x000000ffff167224 */ /* 0x000fe400078e0003 */
[----:B------:R-:W-:-:S04]  /*9880*/  IMAD.WIDE R2, R16, 0x2, R18 ;  /* 0x0000000210027825 */ /* 0x000fc800078e0212 */
[----:B------:R-:W-:Y:S02]  /*9890*/  IMAD.MOV.U32 R23, RZ, RZ, R9 ;  /* 0x000000ffff177224 */ /* 0x000fe400078e0009 */
[----:B------:R-:W-:Y:S02]  /*98a0*/  IMAD.SHL.U32 R13, R14, 0x20, RZ ;  /* 0x000000200e0d7824 */ /* 0x000fe400078e00ff */
[----:B------:R-:W-:Y:S01]  /*98b0*/  IMAD.WIDE R8, R16, 0x2, R20 ;  /* 0x0000000210087825 */ /* 0x000fe200078e0214 */
[----:B------:R-:W-:-:S03]  /*98c0*/  UIADD3 UR4, UR4, -0x20, URZ ;  /* 0xffffffe004047890 */ /* 0x000fc6000fffe03f */
[----:B------:R-:W-:Y:S02]  /*98d0*/  IMAD.MOV.U32 R21, RZ, RZ, R2 ;  /* 0x000000ffff157224 */ /* 0x000fe400078e0002 */
[----:B------:R-:W-:Y:S02]  /*98e0*/  IMAD.MOV.U32 R19, RZ, RZ, R3 ;  /* 0x000000ffff137224 */ /* 0x000fe400078e0003 */
[----:B------:R-:W-:Y:S02]  /*98f0*/  IMAD.MOV.U32 R18, RZ, RZ, R4 ;  /* 0x000000ffff127224 */ /* 0x000fe400078e0004 */
[----:B------:R-:W-:Y:S01]  /*9900*/  IMAD.MOV.U32 R15, RZ, RZ, R5 ;  /* 0x000000ffff0f7224 */ /* 0x000fe200078e0005 */
[----:B------:R1:W-:Y:S01]  /*9910*/  STL [R1+0x418], R12 ;  /* 0x0004180c01007387 */ /* 0x0003e20000100800 */
[----:B------:R-:W-:-:S04]  /*9920*/  IMAD.WIDE R2, R16, 0x2, R6 ;  /* 0x0000000210027825 */ /* 0x000fc800078e0206 */
[----:B------:R-:W-:-:S04]  /*9930*/  IMAD.WIDE R4, R16, 0x2, R26 ;  /* 0x0000000210047825 */ /* 0x000fc800078e021a */
[----:B------:R-:W-:Y:S02]  /*9940*/  IMAD.MOV.U32 R24, RZ, RZ, R11 ;  /* 0x000000ffff187224 */ /* 0x000fe400078e000b */
[----:B------:R-:W-:Y:S02]  /*9950*/  IMAD.MOV.U32 R20, RZ, RZ, R8 ;  /* 0x000000ffff147224 */ /* 0x000fe400078e0008 */
[----:B------:R-:W-:Y:S02]  /*9960*/  IMAD.MOV.U32 R17, RZ, RZ, R9 ;  /* 0x000000ffff117224 */ /* 0x000fe400078e0009 */
[----:B------:R-:W-:Y:S02]  /*9970*/  IMAD.MOV.U32 R16, RZ, RZ, R2 ;  /* 0x000000ffff107224 */ /* 0x000fe400078e0002 */
[----:B------:R-:W-:Y:S02]  /*9980*/  IMAD.MOV.U32 R14, RZ, RZ, R4 ;  /* 0x000000ffff0e7224 */ /* 0x000fe400078e0004 */
[----:B-1----:R-:W-:-:S02]  /*9990*/  IMAD.MOV.U32 R12, RZ, RZ, R5 ;  /* 0x000000ffff0c7224 */ /* 0x002fc400078e0005 */
[----:B--2---:R-:W-:-:S04]  /*99a0*/  IMAD.WIDE R6, R13, 0x2, R28 ;  /* 0x000000020d067825 */ /* 0x004fc800078e021c */
[----:B------:R-:W-:Y:S02]  /*99b0*/  IMAD.MOV.U32 R13, RZ, RZ, R3 ;  /* 0x000000ffff0d7224 */ /* 0x000fe400078e0003 */
[----:B------:R-:W-:Y:S02]  /*99c0*/  IMAD.MOV.U32 R29, RZ, RZ, R6 ;  /* 0x000000ffff1d7224 */ /* 0x000fe400078e0006 */
[----:B------:R-:W-:Y:S01]  /*99d0*/  IMAD.MOV.U32 R28, RZ, RZ, R7 ;  /* 0x000000ffff1c7224 */ /* 0x000fe200078e0007 */
[----:B0-----:R-:W-:Y:S01]  /*99e0*/  @!P0 CALL.REL.NOINC `(.L_x_2) ;  /* 0x0000001000008944 */ /* 0x001fe20003c00000 */
[----:B------:R-:W-:Y:S05]  /*99f0*/  BRA `(.L_x_3) ;  /* 0xffffa5e000007947 */ /* 0x000fea000383ffff */
.L_x_2:
[----:B------:R-:W2:Y:S04]  /*9a00*/  LDL.LU R11, [R1+0x1ec] ;  /* 0x0001ec00010b7983 */ /* 0x000ea80000300800 */
[----:B-----5:R-:W3:Y:S04]  /*9a10*/  LDL.LU R0, [R1+0x29c] ;  /* 0x00029c0001007983 */ /* 0x020ee80000300800 */
[----:B---3--:R0:W-:Y:S04]  /*9a20*/  STL [R1+0x518], R0 ;  /* 0x0005180001007387 */ /* 0x0081e80000100800 */
[----:B0-----:R-:W3:Y:S04]  /*9a30*/  LDL.LU R0, [R1+0x27c] ;  /* 0x00027c0001007983 */ /* 0x001ee80000300800 */
        /* <DEDUP_REMOVED lines=31> */
[----:B------:R-:W3:Y:S01]  /*9c30*/  LDL.LU R29, [R1+0x25c] ;  /* 0x00025c00011d7983 */ /* 0x000ee20000300800 */
[----:B--2---:R-:W-:-:S03]  /*9c40*/  IMAD.MOV.U32 R0, RZ, RZ, R11 ;  /* 0x000000ffff007224 */ /* 0x004fc600078e000b */
[----:B---3--:R0:W-:Y:S04]  /*9c50*/  STL [R1+0x514], R29 ;  /* 0x0005141d01007387 */ /* 0x0081e80000100800 */
[----:B0-----:R-:W2:Y:S04]  /*9c60*/  LDL.LU R29, [R1+0x28c] ;  /* 0x00028c00011d7983 */ /* 0x001ea80000300800 */
[----:B--2---:R0:W-:Y:S04]  /*9c70*/  STL [R1+0x51c], R29 ;  /* 0x00051c1d01007387 */ /* 0x0041e80000100800 */
        /* <DEDUP_REMOVED lines=32> */
[----:B------:R-:W2:Y:S04]  /*9e80*/  LDL.LU R28, [R1+0x12c] ;  /* 0x00012c00011c7983 */ /* 0x000ea80000300800 */
[----:B------:R-:W3:Y:S04]  /*9e90*/  LDL.LU R25, [R1+0x14c] ;  /* 0x00014c0001197983 */ /* 0x000ee80000300800 */
[----:B------:R-:W3:Y:S04]  /*9ea0*/  LDL.LU R21, [R1+0x11c] ;  /* 0x00011c0001157983 */ /* 0x000ee80000300800 */
[----:B------:R-:W4:Y:S04]  /*9eb0*/  LDL.LU R20, [R1+0x268] ;  /* 0x0002680001147983 */ /* 0x000f280000300800 */
[----:B------:R-:W4:Y:S04]  /*9ec0*/  LDL.LU R18, [R1+0x278] ;  /* 0x0002780001127983 */ /* 0x000f280000300800 */
        /* <DEDUP_REMOVED lines=9> */
[----:B------:R-:W2:Y:S01]  /*9f60*/  LDL.LU R12, [R1+0x294] ;  /* 0x00029400010c7983 */ /* 0x000ea20000300800 */
[----:B0-----:R-:W-:-:S03]  /*9f70*/  IMAD.MOV.U32 R29, RZ, RZ, R10 ;  /* 0x000000ffff1d7224 */ /* 0x001fc600078e000a */
[----:B------:R-:W2:Y:S04]  /*9f80*/  LDL.LU R6, [R1+0x254] ;  /* 0x0002540001067983 */ /* 0x000ea80000300800 */
[----:B------:R-:W2:Y:S04]  /*9f90*/  LDL.LU R7, [R1+0x124] ;  /* 0x0001240001077983 */ /* 0x000ea80000300800 */
[----:B------:R-:W2:Y:S04]  /*9fa0*/  LDL.LU R4, [R1+0x144] ;  /* 0x0001440001047983 */ /* 0x000ea80000300800 */
[----:B------:R-:W2:Y:S04]  /*9fb0*/  LDL.LU R5, [R1+0x114] ;  /* 0x0001140001057983 */ /* 0x000ea80000300800 */
[----:B------:R-:W2:Y:S01]  /*9fc0*/  LDL.LU R2, [R1+0x260] ;  /* 0x0002600001027983 */ /* 0x000ea20000300800 */
[----:B------:R-:W-:-:S03]  /*9fd0*/  F2FP.BF16.PACK_AB R0, R29, R0 ;  /* 0x000000001d00723e */ /* 0x000fc600000010ff */
        /* <DEDUP_REMOVED lines=8> */
[----:B------:R0:W-:Y:S04]  /*a060*/  STL [R1+0x17c], R0 ;  /* 0x00017c0001007387 */ /* 0x0001e80000100800 */
[----:B0-----:R-:W2:Y:S02]  /*a070*/  LDL.LU R0, [R1+0x598] ;  /* 0x0005980001007983 */ /* 0x001ea40000300800 */
[----:B--2---:R-:W-:-:S02]  /*a080*/  F2FP.BF16.PACK_AB R0, R29, R0 ;  /* 0x000000001d00723e */ /* 0x004fc400000010ff */
        /* <DEDUP_REMOVED lines=65> */
[----:B------:R3:W-:Y:S01]  /*a4a0*/  STL [R1+0x58], R0 ;  /* 0x0000580001007387 */ /* 0x0007e20000100800 */
[----:B----4-:R-:W-:Y:S02]  /*a4b0*/  F2FP.BF16.PACK_AB R20, R20, R18 ;  /* 0x000000121414723e */ /* 0x010fe400000010ff */
[----:B------:R-:W-:Y:S02]  /*a4c0*/  F2FP.BF16.PACK_AB R18, R16, R22 ;  /* 0x000000161012723e */ /* 0x000fe400000010ff */
[----:B---3--:R-:W-:Y:S02]  /*a4d0*/  F2FP.BF16.PACK_AB R0, R25, R21 ;  /* 0x000000151900723e */ /* 0x008fe400000010ff */
[----:B------:R-:W-:-:S02]  /*a4e0*/  F2FP.BF16.PACK_AB R16, R24, R19 ;  /* 0x000000131810723e */ /* 0x000fc400000010ff */
[----:B------:R-:W-:Y:S02]  /*a4f0*/  F2FP.BF16.PACK_AB R6, R6, R7 ;  /* 0x000000070606723e */ /* 0x000fe400000010ff */
[----:B------:R-:W-:Y:S02]  /*a500*/  F2FP.BF16.PACK_AB R4, R4, R5 ;  /* 0x000000050404723e */ /* 0x000fe400000010ff */
[----:B--2---:R-:W-:-:S05]  /*a510*/  F2FP.BF16.PACK_AB R28, R29, R28 ;  /* 0x0000001c1d1c723e */ /* 0x004fca00000010ff */
[----:B------:R-:W-:Y:S04]  /*a520*/  STL [R1+0x54], R28 ;  /* 0x0000541c01007387 */ /* 0x000fe80000100800 */
[----:B------:R0:W-:Y:S04]  /*a530*/  STL [R1+0x50], R0 ;  /* 0x0000500001007387 */ /* 0x0001e80000100800 */
[----:B------:R-:W-:Y:S01]  /*a540*/  STL [R1+0x4c], R20 ;  /* 0x00004c1401007387 */ /* 0x000fe20000100800 */
[----:B0-----:R-:W-:-:S03]  /*a550*/  F2FP.BF16.PACK_AB R0, R14, R23 ;  /* 0x000000170e00723e */ /* 0x001fc600000010ff */
[----:B------:R-:W-:Y:S01]  /*a560*/  STL [R1+0x48], R18 ;  /* 0x0000481201007387 */ /* 0x000fe20000100800 */
[----:B------:R-:W-:-:S03]  /*a570*/  F2FP.BF16.PACK_AB R14, R17, R15 ;  /* 0x0000000f110e723e */ /* 0x000fc600000010ff */
[----:B------:R0:W-:Y:S04]  /*a580*/  STL [R1+0x44], R0 ;  /* 0x0000440001007387 */ /* 0x0001e80000100800 */
[----:B------:R-:W-:Y:S01]  /*a590*/  STL [R1+0x40], R16 ;  /* 0x0000401001007387 */ /* 0x000fe20000100800 */
[----:B0-----:R-:W-:-:S03]  /*a5a0*/  F2FP.BF16.PACK_AB R0, R13, R12 ;  /* 0x0000000c0d00723e */ /* 0x001fc600000010ff */
[----:B------:R-:W-:Y:S04]  /*a5b0*/  STL [R1+0x3c], R14 ;  /* 0x00003c0e01007387 */ /* 0x000fe80000100800 */
[----:B------:R0:W-:Y:S04]  /*a5c0*/  STL [R1+0x38], R0 ;  /* 0x0000380001007387 */ /* 0x0001e80000100800 */
[----:B------:R-:W-:Y:S01]  /*a5d0*/  STL [R1+0x34], R6 ;  /* 0x0000340601007387 */ /* 0x000fe20000100800 */
[----:B0-----:R-:W-:Y:S02]  /*a5e0*/  F2FP.BF16.PACK_AB R0, R2, R3 ;  /* 0x000000030200723e */ /* 0x001fe400000010ff */
[----:B------:R-:W-:Y:S01]  /*a5f0*/  F2FP.BF16.PACK_AB R3, R8, R9 ;  /* 0x000000090803723e */ /* 0x000fe200000010ff */
[----:B------:R-:W-:Y:S04]  /*a600*/  STL [R1+0x30], R4 ;  /* 0x0000300401007387 */ /* 0x000fe80000100800 */
[----:B------:R0:W-:Y:S04]  /*a610*/  STL [R1+0x2c], R0 ;  /* 0x00002c0001007387 */ /* 0x0001e80000100800 */
[----:B------:R-:W-:Y:S04]  /*a620*/  STL [R1+0x28], R3 ;  /* 0x0000280301007387 */ /* 0x000fe80000100800 */
[----:B------:R-:W2:Y:S01]  /*a630*/  LDL.LU R23, [R1+0x164] ;  /* 0x0001640001177983 */ /* 0x000ea20000300800 */
[----:B------:R-:W-:-:S02]  /*a640*/  F2FP.BF16.PACK_AB R2, R26, R27 ;  /* 0x0000001b1a02723e */ /* 0x000fc400000010ff */
[----:B0-----:R-:W-:-:S03]  /*a650*/  F2FP.BF16.PACK_AB R0, R10, R11 ;  /* 0x0000000b0a00723e */ /* 0x001fc600000010ff */
[----:B------:R-:W-:Y:S04]  /*a660*/  STL [R1+0x24], R2 ;  /* 0x0000240201007387 */ /* 0x000fe80000100800 */
[----:B--2---:R0:W-:Y:S04]  /*a670*/  STL [R1+0x4d4], R23 ;  /* 0x0004d41701007387 */ /* 0x0041e80000100800 */
[----:B------:R-:W-:Y:S04]  /*a680*/  STL [R1+0x20], R0 ;  /* 0x0000200001007387 */ /* 0x000fe80000100800 */
        /* <DEDUP_REMOVED lines=15> */
[----:B------:R-:W3:Y:S04]  /*a780*/  LDL.LU R22, [R1+0xb4] ;  /* 0x0000b40001167983 */ /* 0x000ee80000300800 */
        /* <DEDUP_REMOVED lines=17> */
[----:B0-----:R-:W2:Y:S04]  /*a8a0*/  LDL.LU R22, [R1+0x1ac] ;  /* 0x0001ac0001167983 */ /* 0x001ea80000300800 */
[----:B------:R-:W3:Y:S04]  /*a8b0*/  LDL.LU R21, [R1+0xe4] ;  /* 0x0000e40001157983 */ /* 0x000ee80000300800 */
[----:B---3--:R0:W-:Y:S04]  /*a8c0*/  STL [R1+0x4cc], R21 ;  /* 0x0004cc1501007387 */ /* 0x0081e80000100800 */
[----:B0-----:R-:W3:Y:S04]  /*a8d0*/  LDL.LU R21, [R1+0x104] ;  /* 0x0001040001157983 */ /* 0x001ee80000300800 */
[----:B------:R-:W4:Y:S04]  /*a8e0*/  LDL.LU R20, [R1+0xc4] ;  /* 0x0000c40001147983 */ /* 0x000f280000300800 */
[----:B----4-:R0:W-:Y:S04]  /*a8f0*/  STL [R1+0x4c8], R20 ;  /* 0x0004c81401007387 */ /* 0x0101e80000100800 */
[----:B0-----:R-:W4:Y:S04]  /*a900*/  LDL.LU R20, [R1+0xf4] ;  /* 0x0000f40001147983 */ /* 0x001f280000300800 */
[----:B------:R-:W2:Y:S04]  /*a910*/  LDL.LU R7, [R1+0x160] ;  /* 0x0001600001077983 */ /* 0x000ea80000300800 */
[----:B--2---:R0:W-:Y:S04]  /*a920*/  STL [R1+0x4c4], R7 ;  /* 0x0004c40701007387 */ /* 0x0041e80000100800 */
[----:B0-----:R-:W2:Y:S04]  /*a930*/  LDL.LU R7, [R1+0xd4] ;  /* 0x0000d40001077983 */ /* 0x001ea80000300800 */
        /* <DEDUP_REMOVED lines=42> */
[----:B------:R-:W2:Y:S01]  /*abe0*/  LDL.LU R0, [R1+0x184] ;  /* 0x0001840001007983 */ /* 0x000ea20000300800 */
[----:B------:R-:W-:-:S03]  /*abf0*/  F2FP.BF16.PACK_AB R23, R22, R23 ;  /* 0x000000171617723e */ /* 0x000fc600000010ff */
[----:B--2---:R0:W-:Y:S04]  /*ac00*/  STL [R1+0x488], R0 ;  /* 0x0004880001007387 */ /* 0x0041e80000100800 */
[----:B0-----:R-:W2:Y:S04]  /*ac10*/  LDL.LU R0, [R1+0x2e4] ;  /* 0x0002e40001007983 */ /* 0x001ea80000300800 */
        /* <DEDUP_REMOVED lines=38> */
[----:B------:R0:W-:Y:S04]  /*ae80*/  STL [R1], R23 ;  /* 0x0000001701007387 */ /* 0x0001e80000100800 */
[----:B0-----:R-:W2:Y:S02]  /*ae90*/  LDL.LU R23, [R1+0x4d4] ;  /* 0x0004d40001177983 */ /* 0x001ea40000300800 */
[----:B--2---:R-:W-:-:S02]  /*aea0*/  F2FP.BF16.PACK_AB R23, R22, R23 ;  /* 0x000000171617723e */ /* 0x004fc400000010ff */
[----:B------:R-:W3:Y:S02]  /*aeb0*/  LDL.LU R22, [R1+0x4d0] ;  /* 0x0004d00001167983 */ /* 0x000ee40000300800 */
[----:B---3--:R-:W-:Y:S02]  /*aec0*/  F2FP.BF16.PACK_AB R22, R21, R22 ;  /* 0x000000161516723e */ /* 0x008fe400000010ff */
[----:B------:R-:W4:Y:S02]  /*aed0*/  LDL.LU R21, [R1+0x4cc] ;  /* 0x0004cc0001157983 */ /* 0x000f240000300800 */
[----:B----4-:R-:W-:Y:S02]  /*aee0*/  F2FP.BF16.PACK_AB R21, R20, R21 ;  /* 0x000000151415723e */ /* 0x010fe400000010ff */
[----:B------:R-:W2:Y:S02]  /*aef0*/  LDL.LU R20, [R1+0x4c8] ;  /* 0x0004c80001147983 */ /* 0x000ea40000300800 */
[----:B--2---:R-:W-:-:S02]  /*af00*/  F2FP.BF16.PACK_AB R20, R7, R20 ;  /* 0x000000140714723e */ /* 0x004fc400000010ff */
[----:B------:R-:W2:Y:S02]  /*af10*/  LDL.LU R7, [R1+0x4c4] ;  /* 0x0004c40001077983 */ /* 0x000ea40000300800 */
[----:B--2---:R-:W-:Y:S02]  /*af20*/  F2FP.BF16.PACK_AB R7, R6, R7 ;  /* 0x000000070607723e */ /* 0x004fe400000010ff */
[----:B------:R-:W2:Y:S02]  /*af30*/  LDL.LU R6, [R1+0x4c0] ;  /* 0x0004c00001067983 */ /* 0x000ea40000300800 */
[----:B--2---:R-:W-:Y:S02]  /*af40*/  F2FP.BF16.PACK_AB R6, R5, R6 ;  /* 0x000000060506723e */ /* 0x004fe400000010ff */
        /* <DEDUP_REMOVED lines=26> */
[----:B------:R-:W2:Y:S01]  /*b0f0*/  LDL.LU R0, [R1+0x488] ;  /* 0x0004880001007983 */ /* 0x000ea20000300800 */
[----:B------:R-:W-:Y:S02]  /*b100*/  F2FP.BF16.PACK_AB R25, R25, R24 ;  /* 0x000000181919723e */ /* 0x000fe400000010ff */
[----:B------:R-:W-:Y:S02]  /*b110*/  F2FP.BF16.PACK_AB R27, R29, R27 ;  /* 0x0000001b1d1b723e */ /* 0x000fe400000010ff */
[----:B------:R-:W-:Y:S02]  /*b120*/  F2FP.BF16.PACK_AB R26, R28, R26 ;  /* 0x0000001a1c1a723e */ /* 0x000fe400000010ff */
[----:B------:R-:W-:Y:S02]  /*b130*/  F2FP.BF16.PACK_AB R24, R2, R3 ;  /* 0x000000030218723e */ /* 0x000fe400000010ff */
[----:B--2---:R-:W-:Y:S02]  /*b140*/  F2FP.BF16.PACK_AB R16, R0, R16 ;  /* 0x000000100010723e */ /* 0x004fe400000010ff */
.L_x_1:
[----:B0-----:R-:W2:Y:S04]  /*b150*/  LDL.LU R0, [R1+0x440] ;  /* 0x0004400001007983 */ /* 0x001ea80000300800 */
[----:B------:R-:W0:Y:S02]  /*b160*/  S2R R3, SR_TID.X ;  /* 0x0000000000037919 */ /* 0x000e240000002100 */
[----:B0-----:R-:W-:-:S02]  /*b170*/  IMAD.SHL.U32 R2, R3, 0x20, RZ ;  /* 0x0000002003027824 */ /* 0x001fc400078e00ff */
[----:B------:R-:W-:Y:S01]  /*b180*/  IMAD.SHL.U32 R3, R3, 0x4, RZ ;  /* 0x0000000403037824 */ /* 0x000fe200078e00ff */
[----:B------:R-:W-:Y:S01]  /*b190*/  BAR.SYNC.DEFER_BLOCKING 0x0 ;  /* 0x0000000000007b1d */ /* 0x000fe20000010000 */
[----:B--2---:R-:W-:-:S04]  /*b1a0*/  LOP3.LUT R0, R0, 0x7000, RZ, 0xc0, !PT ;  /* 0x0000700000007812 */ /* 0x004fc800078ec0ff */
[----:B------:R-:W-:Y:S02]  /*b1b0*/  LOP3.LUT R0, R0, 0x60, R2, 0xf8, !PT ;  /* 0x0000006000007812 */ /* 0x000fe400078ef802 */
[----:B------:R-:W0:Y:S02]  /*b1c0*/  S2R R2, SR_TID.X ;  /* 0x0000000000027919 */ /* 0x000e240000002100 */
[----:B------:R-:W-:Y:S02]  /*b1d0*/  LOP3.LUT R0, R0, 0x70, R3, 0x78, !PT ;  /* 0x0000007000007812 */ /* 0x000fe400078e7803 */
[----:B------:R-:W2:Y:S01]  /*b1e0*/  LDL.LU R3, [R1+0x444] ;  /* 0x0004440001037983 */ /* 0x000ea20000300800 */
[C---:B0-----:R-:W-:Y:S02]  /*b1f0*/  IMAD.SHL.U32 R29, R2.reuse, 0x1000, RZ ;  /* 0x00001000021d7824 */ /* 0x041fe400078e00ff */
[C---:B------:R-:W-:Y:S01]  /*b200*/  IMAD.SHL.U32 R28, R2.reuse, 0x4000, RZ ;  /* 0x00004000021c7824 */ /* 0x040fe200078e00ff */
[----:B------:R-:W-:-:S02]  /*b210*/  LOP3.LUT R2, R2, 0x100, RZ, 0xc0, !PT ;  /* 0x0000010002027812 */ /* 0x000fc400078ec0ff */
[----:B------:R-:W-:-:S04]  /*b220*/  LOP3.LUT R29, R29, 0x18000, RZ, 0xc0, !PT ;  /* 0x000180001d1d7812 */ /* 0x000fc800078ec0ff */
[----:B------:R-:W-:-:S05]  /*b230*/  IADD3 R0, R2, R29, R0 ;  /* 0x0000001d02007210 */ /* 0x000fca0007ffe000 */
[----:B------:R0:W-:Y:S04]  /*b240*/  STS.128 [R0], R24 ;  /* 0x0000001800007388 */ /* 0x0001e80000000c00 */
[----:B0-----:R-:W3:Y:S04]  /*b250*/  LDL R25, [R1+0x304] ;  /* 0x0003040001197983 */ /* 0x001ee80000100800 */
[----:B---3--:R0:W-:Y:S04]  /*b260*/  STL [R1+0x4d8], R25 ;  /* 0x0004d81901007387 */ /* 0x0081e80000100800 */
[----:B------:R-:W3:Y:S04]  /*b270*/  LDL.LU R24, [R1+0x40] ;  /* 0x0000400001187983 */ /* 0x000ee80000300800 */
[----:B0-----:R-:W3:Y:S04]  /*b280*/  LDL.LU R25, [R1+0x44] ;  /* 0x0000440001197983 */ /* 0x001ee80000300800 */
[----:B------:R-:W4:Y:S04]  /*b290*/  LDL.LU R26, [R1+0x48] ;  /* 0x00004800011a7983 */ /* 0x000f280000300800 */
[----:B------:R-:W4:Y:S04]  /*b2a0*/  LDL.LU R27, [R1+0x4c] ;  /* 0x00004c00011b7983 */ /* 0x000f280000300800 */
[----:B----4-:R-:W-:Y:S04]  /*b2b0*/  STL.64 [R1+0x4e8], R26 ;  /* 0x0004e81a01007387 */ /* 0x010fe80000100a00 */
[----:B---3--:R0:W-:Y:S04]  /*b2c0*/  STL.64 [R1+0x4e0], R24 ;  /* 0x0004e01801007387 */ /* 0x0081e80000100a00 */
[----:B0-----:R-:W3:Y:S04]  /*b2d0*/  LDL.LU R24, [R1+0x30] ;  /* 0x0000300001187983 */ /* 0x001ee80000300800 */
[----:B------:R-:W3:Y:S04]  /*b2e0*/  LDL.LU R25, [R1+0x34] ;  /* 0x0000340001197983 */ /* 0x000ee80000300800 */
        /* <DEDUP_REMOVED lines=14> */
[----:B------:R-:W-:Y:S04]  /*b3d0*/  STS.128 [R0+0x800], R16 ;  /* 0x0008001000007388 */ /* 0x000fe80000000c00 */
[----:B------:R-:W-:Y:S04]  /*b3e0*/  STS.128 [R0+0x80], R12 ;  /* 0x0000800c00007388 */ /* 0x000fe80000000c00 */
[----:B----4-:R-:W-:Y:S04]  /*b3f0*/  STL.64 [R1+0x518], R26 ;  /* 0x0005181a01007387 */ /* 0x010fe80000100a00 */
[----:B---3--:R0:W-:Y:S04]  /*b400*/  STL.64 [R1+0x510], R24 ;  /* 0x0005101801007387 */ /* 0x0081e80000100a00 */
[----:B0-----:R-:W3:Y:S04]  /*b410*/  LDL.LU R24, [R1] ;  /* 0x0000000001187983 */ /* 0x001ee80000300800 */
[----:B------:R-:W3:Y:S04]  /*b420*/  LDL.LU R25, [R1+0x4] ;  /* 0x0000040001197983 */ /* 0x000ee80000300800 */
[----:B------:R-:W3:Y:S04]  /*b430*/  LDL.LU R26, [R1+0x8] ;  /* 0x00000800011a7983 */ /* 0x000ee80000300800 */
[----:B------:R-:W3:Y:S04]  /*b440*/  LDL.LU R27, [R1+0xc] ;  /* 0x00000c00011b7983 */ /* 0x000ee80000300800 */
[----:B------:R-:W4:Y:S04]  /*b450*/  LDL.LU R16, [R1+0x170] ;  /* 0x0001700001107983 */ /* 0x000f280000300800 */
[----:B------:R-:W4:Y:S04]  /*b460*/  LDL.LU R17, [R1+0x174] ;  /* 0x0001740001117983 */ /* 0x000f280000300800 */
[----:B------:R-:W4:Y:S04]  /*b470*/  LDL.LU R18, [R1+0x178] ;  /* 0x0001780001127983 */ /* 0x000f280000300800 */
[----:B------:R-:W4:Y:S04]  /*b480*/  LDL.LU R19, [R1+0x17c] ;  /* 0x00017c0001137983 */ /* 0x000f280000300800 */
[----:B------:R-:W5:Y:S04]  /*b490*/  LDL.LU R12, [R1+0x150] ;  /* 0x00015000010c7983 */ /* 0x000f680000300800 */
[----:B------:R-:W5:Y:S04]  /*b4a0*/  LDL.LU R13, [R1+0x154] ;  /* 0x00015400010d7983 */ /* 0x000f680000300800 */
[----:B------:R-:W5:Y:S04]  /*b4b0*/  LDL.LU R14, [R1+0x158] ;  /* 0x00015800010e7983 */ /* 0x000f680000300800 */
[----:B------:R-:W5:Y:S04]  /*b4c0*/  LDL.LU R15, [R1+0x15c] ;  /* 0x00015c00010f7983 */ /* 0x000f680000300800 */
[----:B------:R0:W-:Y:S04]  /*b4d0*/  STS.128 [R0+0x880], R8 ;  /* 0x0008800800007388 */ /* 0x0001e80000000c00 */
[----:B------:R1:W-:Y:S04]  /*b4e0*/  STS.128 [R0+0x200], R4 ;  /* 0x0002000400007388 */ /* 0x0003e80000000c00 */
[----:B------:R1:W-:Y:S04]  /*b4f0*/  STS.128 [R0+0xa00], R20 ;  /* 0x000a001400007388 */ /* 0x0003e80000000c00 */
[----:B0-----:R-:W4:Y:S04]  /*b500*/  LDL.LU R8, [R1+0x130] ;  /* 0x0001300001087983 */ /* 0x001f280000300800 */
[----:B------:R-:W4:Y:S04]  /*b510*/  LDL.LU R9, [R1+0x134] ;  /* 0x0001340001097983 */ /* 0x000f280000300800 */
[----:B------:R-:W4:Y:S04]  /*b520*/  LDL.LU R10, [R1+0x138] ;  /* 0x00013800010a7983 */ /* 0x000f280000300800 */
[----:B------:R-:W4:Y:S04]  /*b530*/  LDL.LU R11, [R1+0x13c] ;  /* 0x00013c00010b7983 */ /* 0x000f280000300800 */
[----:B-1----:R-:W4:Y:S04]  /*b540*/  LDL.LU R4, [R1+0x60] ;  /* 0x0000600001047983 */ /* 0x002f280000300800 */
[----:B------:R-:W4:Y:S04]  /*b550*/  LDL.LU R5, [R1+0x64] ;  /* 0x0000640001057983 */ /* 0x000f280000300800 */
[----:B------:R-:W4:Y:S04]  /*b560*/  LDL.LU R6, [R1+0x68] ;  /* 0x0000680001067983 */ /* 0x000f280000300800 */
[----:B------:R-:W4:Y:S04]  /*b570*/  LDL.LU R7, [R1+0x6c] ;  /* 0x00006c0001077983 */ /* 0x000f280000300800 */
[----:B------:R-:W4:Y:S04]  /*b580*/  LDL.LU R20, [R1+0x50] ;  /* 0x0000500001147983 */ /* 0x000f280000300800 */
[----:B------:R-:W4:Y:S04]  /*b590*/  LDL.LU R21, [R1+0x54] ;  /* 0x0000540001157983 */ /* 0x000f280000300800 */
[----:B------:R-:W4:Y:S04]  /*b5a0*/  LDL.LU R22, [R1+0x58] ;  /* 0x0000580001167983 */ /* 0x000f280000300800 */
[----:B------:R-:W4:Y:S04]  /*b5b0*/  LDL.LU R23, [R1+0x5c] ;  /* 0x00005c0001177983 */ /* 0x000f280000300800 */
[----:B---3--:R0:W-:Y:S04]  /*b5c0*/  STS.128 [R0+0x280], R24 ;  /* 0x0002801800007388 */ /* 0x0081e80000000c00 */
[----:B0-----:R-:W3:Y:S04]  /*b5d0*/  LDL.LU.64 R26, [R1+0x518] ;  /* 0x00051800011a7983 */ /* 0x001ee80000300a00 */
[----:B------:R-:W3:Y:S01]  /*b5e0*/  LDL.LU.64 R24, [R1+0x510] ;  /* 0x0005100001187983 */ /* 0x000ee20000300a00 */
[----:B--2---:R-:W-:-:S02]  /*b5f0*/  LOP3.LUT R3, R28, 0x18ff0, R3, 0xc8, !PT ;  /* 0x00018ff01c037812 */ /* 0x004fc400078ec803 */
[----:B------:R-:W-:Y:S02]  /*b600*/  SHF.R.U32.HI R28, RZ, 0x3, R2 ;  /* 0x00000003ff1c7819 */ /* 0x000fe40000011602 */
[----:B------:R-:W2:Y:S04]  /*b610*/  LDL.LU R2, [R1+0x43c] ;  /* 0x00043c0001027983 */ /* 0x000ea80000300800 */
[----:B---3--:R0:W-:Y:S04]  /*b620*/  STS.128 [R0+0xa80], R24 ;  /* 0x000a801800007388 */ /* 0x0081e80000000c00 */
[----:B0-----:R-:W3:Y:S04]  /*b630*/  LDL.LU.64 R26, [R1+0x508] ;  /* 0x00050800011a7983 */ /* 0x001ee80000300a00 */
[----:B------:R-:W3:Y:S04]  /*b640*/  LDL.LU.64 R24, [R1+0x500] ;  /* 0x0005000001187983 */ /* 0x000ee80000300a00 */
[----:B---3--:R0:W-:Y:S04]  /*b650*/  STS.128 [R0+0x400], R24 ;  /* 0x0004001800007388 */ /* 0x0081e80000000c00 */
[----:B0-----:R-:W3:Y:S04]  /*b660*/  LDL.LU.64 R26, [R1+0x4f8] ;  /* 0x0004f800011a7983 */ /* 0x001ee80000300a00 */
[----:B------:R-:W3:Y:S04]  /*b670*/  LDL.LU.64 R24, [R1+0x4f0] ;  /* 0x0004f00001187983 */ /* 0x000ee80000300a00 */
[----:B---3--:R0:W-:Y:S04]  /*b680*/  STS.128 [R0+0xc00], R24 ;  /* 0x000c001800007388 */ /* 0x0081e80000000c00 */
[----:B0-----:R-:W3:Y:S04]  /*b690*/  LDL.LU.64 R26, [R1+0x4e8] ;  /* 0x0004e800011a7983 */ /* 0x001ee80000300a00 */
[----:B------:R-:W3:Y:S04]  /*b6a0*/  LDL.LU.64 R24, [R1+0x4e0] ;  /* 0x0004e00001187983 */ /* 0x000ee80000300a00 */
[----:B----4-:R-:W-:Y:S04]  /*b6b0*/  STS.128 [R0+0xc80], R20 ;  /* 0x000c801400007388 */ /* 0x010fe80000000c00 */
[----:B------:R-:W-:Y:S04]  /*b6c0*/  STS.128 [R0+0x600], R4 ;  /* 0x0006000400007388 */ /* 0x000fe80000000c00 */
[----:B------:R-:W-:Y:S04]  /*b6d0*/  STS.128 [R0+0xe00], R8 ;  /* 0x000e000800007388 */ /* 0x000fe80000000c00 */
[----:B-----5:R-:W-:Y:S04]  /*b6e0*/  STS.128 [R0+0x680], R12 ;  /* 0x0006800c00007388 */ /* 0x020fe80000000c00 */
[----:B------:R0:W-:Y:S01]  /*b6f0*/  STS.128 [R0+0xe80], R16 ;  /* 0x000e801000007388 */ /* 0x0001e20000000c00 */
[----:B------:R-:W-:-:S04]  /*b700*/  LOP3.LUT R3, R3, R28, RZ, 0x3c, !PT ;  /* 0x0000001c03037212 */ /* 0x000fc800078e3cff */
[----:B0-----:R-:W-:Y:S01]  /*b710*/  LOP3.LUT R18, R3, 0x40, RZ, 0x3c, !PT ;  /* 0x0000004003127812 */ /* 0x001fe200078e3cff */
[----:B---3--:R0:W-:Y:S04]  /*b720*/  STS.128 [R0+0x480], R24 ;  /* 0x0004801800007388 */ /* 0x0081e80000000c00 */
[----:B------:R-:W-:Y:S06]  /*b730*/  BAR.SYNC.DEFER_BLOCKING 0x0 ;  /* 0x0000000000007b1d */ /* 0x000fec0000010000 */
[----:B0-----:R-:W3:Y:S04]  /*b740*/  LDL.LU R25, [R1+0x4d8] ;  /* 0x0004d80001197983 */ /* 0x001ee80000300800 */
[----:B------:R-:W0:Y:S04]  /*b750*/  LDS.128 R4, [R3] ;  /* 0x0000000003047984 */ /* 0x000e280000000c00 */
[----:B------:R-:W1:Y:S04]  /*b760*/  LDS.128 R8, [R18] ;  /* 0x0000000012087984 */ /* 0x000e680000000c00 */
[----:B------:R-:W-:Y:S04]  /*b770*/  LDS.128 R20, [R3+0x2000] ;  /* 0x0020000003147984 */ /* 0x000fe80000000c00 */
[----:B0-----:R-:W-:Y:S04]  /*b780*/  STL.64 [R1+0x70], R4 ;  /* 0x0000700401007387 */ /* 0x001fe80000100a00 */
[----:B------:R-:W-:Y:S01]  /*b790*/  STL.64 [R1+0x78], R6 ;  /* 0x0000780601007387 */ /* 0x000fe20000100a00 */
[----:B-1----:R-:W-:-:S03]  /*b7a0*/  IMAD.MOV.U32 R13, RZ, RZ, R8 ;  /* 0x000000ffff0d7224 */ /* 0x002fc600078e0008 */
[----:B------:R-:W-:Y:S04]  /*b7b0*/  STL.64 [R1+0x40], R8 ;  /* 0x0000400801007387 */ /* 0x000fe80000100a00 */
[----:B------:R-:W-:Y:S04]  /*b7c0*/  STL.64 [R1+0x48], R10 ;  /* 0x0000480a01007387 */ /* 0x000fe80000100a00 */
[----:B------:R-:W0:Y:S04]  /*b7d0*/  LDS.128 R8, [R3+0x1000] ;  /* 0x0010000003087984 */ /* 0x000e280000000c00 */
[----:B0-----:R-:W-:Y:S01]  /*b7e0*/  STL.64 [R1+0x80], R8 ;  /* 0x0000800801007387 */ /* 0x001fe20000100a00 */
[----:B------:R-:W-:-:S03]  /*b7f0*/  IMAD.MOV.U32 R12, RZ, RZ, R8 ;  /* 0x000000ffff0c7224 */ /* 0x000fc600078e0008 */
[----:B------:R-:W-:Y:S04]  /*b800*/  STL.64 [R1+0x88], R10 ;  /* 0x0000880a01007387 */ /* 0x000fe80000100a00 */
[----:B------:R-:W0:Y:S01]  /*b810*/  LDS.128 R8, [R18+0x1000] ;  /* 0x0010000012087984 */ /* 0x000e220000000c00 */
[----:B------:R-:W-:-:S03]  /*b820*/  IMAD.MOV.U32 R14, RZ, RZ, R20 ;  /* 0x000000ffff0e7224 */ /* 0x000fc600078e0014 */
[----:B0-----:R-:W-:Y:S04]  /*b830*/  STL.64 [R1+0x90], R8 ;  /* 0x0000900801007387 */ /* 0x001fe80000100a00 */
[----:B------:R-:W-:Y:S04]  /*b840*/  STL.64 [R1+0x98], R10 ;  /* 0x0000980a01007387 */ /* 0x000fe80000100a00 */
[----:B------:R-:W-:Y:S04]  /*b850*/  STL.64 [R1+0xb0], R20 ;  /* 0x0000b01401007387 */ /* 0x000fe80000100a00 */
[----:B------:R-:W-:Y:S04]  /*b860*/  STL.64 [R1+0xb8], R22 ;  /* 0x0000b81601007387 */ /* 0x000fe80000100a00 */
[----:B------:R-:W0:Y:S04]  /*b870*/  LDS.128 R20, [R18+0x2000] ;  /* 0x0020000012147984 */ /* 0x000e280000000c00 */
[----:B------:R-:W1:Y:S01]  /*b880*/  S2R R29, SR_TID.X ;  /* 0x00000000001d7919 */ /* 0x000e620000002100 */
[----:B------:R-:W-:-:S03]  /*b890*/  IMAD.MOV.U32 R7, RZ, RZ, R4 ;  /* 0x000000ffff077224 */ /* 0x000fc600078e0004 */
[----:B0-----:R-:W-:Y:S01]  /*b8a0*/  STL [R1+0xa0], R20 ;  /* 0x0000a01401007387 */ /* 0x001fe20000100800 */
[----:B------:R-:W-:Y:S02]  /*b8b0*/  IMAD.MOV.U32 R16, RZ, RZ, R20 ;  /* 0x000000ffff107224 */ /* 0x000fe400078e0014 */
[----:B------:R-:W-:Y:S01]  /*b8c0*/  IMAD.MOV.U32 R28, RZ, RZ, R21 ;  /* 0x000000ffff1c7224 */ /* 0x000fe200078e0015 */
[----:B------:R-:W-:Y:S04]  /*b8d0*/  STL.64 [R1+0xa8], R22 ;  /* 0x0000a81601007387 */ /* 0x000fe80000100a00 */
[----:B------:R-:W0:Y:S01]  /*b8e0*/  LDS.128 R20, [R3+0x3000] ;  /* 0x0030000003147984 */ /* 0x000e220000000c00 */
[----:B-1----:R-:W-:-:S04]  /*b8f0*/  SHF.R.U32.HI R24, RZ, 0x7, R29 ;  /* 0x00000007ff187819 */ /* 0x002fc8000001161d */
[----:B------:R-:W-:Y:S01]  /*b900*/  SGXT.U32 R24, R24, 0x2 ;  /* 0x000000021818781a */ /* 0x000fe20000000000 */
[C---:B--2---:R-:W-:Y:S01]  /*b910*/  IMAD R5, R2.reuse, c[0x0][0x194], RZ ;  /* 0x0000650002057a24 */ /* 0x044fe200078e02ff */
[----:B------:R-:W-:Y:S01]  /*b920*/  ISETP.GE.AND P0, PT, R2, c[0x0][0x178], PT ;  /* 0x00005e0002007a0c */ /* 0x000fe20003f06270 */
[----:B------:R-:W-:Y:S03]  /*b930*/  STL [R1+0x4c0], R28 ;  /* 0x0004c01c01007387 */ /* 0x000fe60000100800 */
[----:B------:R-:W-:-:S04]  /*b940*/  LEA R2, P2, R5, c[0x0][0x170], 0x1 ;  /* 0x00005c0005027a11 */ /* 0x000fc800078408ff */
[----:B------:R-:W-:Y:S01]  /*b950*/  LEA.HI.X.SX32 R0, R5, c[0x0][0x174], 0x1, P2 ;  /* 0x00005d0005007a11 */ /* 0x000fe200010f0eff */
[----:B------:R-:W-:Y:S01]  /*b960*/  IMAD.MOV.U32 R11, RZ, RZ, R8 ;  /* 0x000000ffff0b7224 */ /* 0x000fe200078e0008 */
[----:B0-----:R-:W-:Y:S01]  /*b970*/  STL [R1+0x60], R20 ;  /* 0x0000601401007387 */ /* 0x001fe20000100800 */
[----:B------:R-:W-:-:S03]  /*b980*/  IMAD.MOV.U32 R27, RZ, RZ, R21 ;  /* 0x000000ffff1b7224 */ /* 0x000fc600078e0015 */
[----:B------:R-:W-:Y:S04]  /*b990*/  STL.64 [R1+0x68], R22 ;  /* 0x0000681601007387 */ /* 0x000fe80000100a00 */
[----:B------:R-:W0:Y:S01]  /*b9a0*/  LDS.128 R20, [R18+0x3000] ;  /* 0x0030000012147984 */ /* 0x000e220000000c00 */
[----:B---3--:R-:W-:-:S04]  /*b9b0*/  LOP3.LUT R4, R25, R24, RZ, 0xfc, !PT ;  /* 0x0000001819047212 */ /* 0x008fc800078efcff */
[C---:B------:R-:W-:Y:S01]  /*b9c0*/  ISETP.LT.AND P1, PT, R4.reuse, c[0x0][0x17c], !P0 ;  /* 0x00005f0004007a0c */ /* 0x040fe20004721270 */
[----:B------:R-:W-:Y:S01]  /*b9d0*/  IMAD R17, R4, c[0x0][0x198], RZ ;  /* 0x0000660004117a24 */ /* 0x000fe200078e02ff */
[----:B------:R-:W-:-:S04]  /*b9e0*/  LOP3.LUT R6, R25, 0x20, R24, 0xfe, !PT ;  /* 0x0000002019067812 */ /* 0x000fc800078efe18 */
[----:B------:R-:W-:-:S04]  /*b9f0*/  LEA R4, P2, R17, R2, 0x1 ;  /* 0x0000000211047211 */ /* 0x000fc800078408ff */
[----:B------:R-:W-:Y:S02]  /*ba00*/  LEA.HI.X.SX32 R5, R17, R0, 0x1, P2 ;  /* 0x0000000011057211 */ /* 0x000fe400010f0eff */
[----:B------:R-:W-:Y:S02]  /*ba10*/  ISETP.LT.AND P2, PT, R6, c[0x0][0x17c], !P0 ;  /* 0x00005f0006007a0c */ /* 0x000fe40004741270 */
[C-C-:B------:R-:W-:Y:S01]  /*ba20*/  LOP3.LUT R6, R25.reuse, 0x4, R24.reuse, 0xfe, !PT ;  /* 0x0000000419067812 */ /* 0x140fe200078efe18 */
[----:B------:R1:W-:Y:S03]  /*ba30*/  @P1 STG.E.U16 [R4.64], R7 ;  /* 0x0000000704001986 */ /* 0x0003e6000c101506 */
[C---:B------:R-:W-:Y:S01]  /*ba40*/  ISETP.LT.AND P4, PT, R6.reuse, c[0x0][0x17c], !P0 ;  /* 0x00005f0006007a0c */ /* 0x040fe20004781270 */
[----:B------:R-:W-:Y:S01]  /*ba50*/  IMAD R6, R6, c[0x0][0x198], RZ ;  /* 0x0000660006067a24 */ /* 0x000fe200078e02ff */
[----:B-1----:R-:W-:-:S04]  /*ba60*/  LOP3.LUT R7, R25, 0x8, R24, 0xfe, !PT ;  /* 0x0000000819077812 */ /* 0x002fc800078efe18 */
[CC--:B------:R-:W-:Y:S02]  /*ba70*/  LEA R8, P1, R6.reuse, R2.reuse, 0x1 ;  /* 0x0000000206087211 */ /* 0x0c0fe400078208ff */
[C---:B------:R-:W-:Y:S01]  /*ba80*/  ISETP.LT.AND P5, PT, R7.reuse, c[0x0][0x17c], !P0 ;  /* 0x00005f0007007a0c */ /* 0x040fe200047a1270 */
[----:B------:R-:W-:Y:S01]  /*ba90*/  IMAD R5, R7, c[0x0][0x198], RZ ;  /* 0x0000660007057a24 */ /* 0x000fe200078e02ff */
[C-C-:B------:R-:W-:Y:S02]  /*baa0*/  LOP3.LUT R7, R25.reuse, 0x24, R24.reuse, 0xfe, !PT ;  /* 0x0000002419077812 */ /* 0x140fe400078efe18 */
[----:B------:R-:W-:Y:S02]  /*bab0*/  LOP3.LUT R10, R25, 0xc, R24, 0xfe, !PT ;  /* 0x0000000c190a7812 */ /* 0x000fe400078efe18 */
[----:B------:R-:W-:Y:S02]  /*bac0*/  LEA R4, P6, R5, R2, 0x1 ;  /* 0x0000000205047211 */ /* 0x000fe400078c08ff */
[----:B------:R-:W-:-:S02]  /*bad0*/  LEA.HI.X.SX32 R9, R6, R0, 0x1, P1 ;  /* 0x0000000006097211 */ /* 0x000fc400008f0eff */
[----:B------:R-:W-:Y:S01]  /*bae0*/  ISETP.LT.AND P1, PT, R7, c[0x0][0x17c], !P0 ;  /* 0x00005f0007007a0c */ /* 0x000fe20004721270 */
[C---:B------:R-:W-:Y:S01]  /*baf0*/  IMAD R7, R10.reuse, c[0x0][0x198], RZ ;  /* 0x000066000a077a24 */ /* 0x040fe200078e02ff */
[----:B------:R-:W-:Y:S01]  /*bb00*/  LEA.HI.X.SX32 R5, R5, R0, 0x1, P6 ;  /* 0x0000000005057211 */ /* 0x000fe200030f0eff */
[----:B------:R1:W-:Y:S01]  /*bb10*/  @P4 STG.E.U16 [R8.64], R13 ;  /* 0x0000000d08004986 */ /* 0x0003e2000c101506 */
[----:B------:R-:W-:Y:S02]  /*bb20*/  ISETP.LT.AND P3, PT, R10, c[0x0][0x17c], !P0 ;  /* 0x00005f000a007a0c */ /* 0x000fe40004761270 */
[----:B------:R-:W-:Y:S01]  /*bb30*/  LEA R6, P4, R7, R2, 0x1 ;  /* 0x0000000207067211 */ /* 0x000fe200078808ff */
[----:B------:R2:W-:Y:S01]  /*bb40*/  @P5 STG.E.U16 [R4.64], R12 ;  /* 0x0000000c04005986 */ /* 0x0005e2000c101506 */
[C-C-:B-1----:R-:W-:Y:S02]  /*bb50*/  LOP3.LUT R8, R25.reuse, 0x10, R24.reuse, 0xfe, !PT ;  /* 0x0000001019087812 */ /* 0x142fe400078efe18 */
[----:B--2---:R-:W-:-:S03]  /*bb60*/  LOP3.LUT R5, R25, 0x14, R24, 0xfe, !PT ;  /* 0x0000001419057812 */ /* 0x004fc600078efe18 */
[----:B------:R-:W-:Y:S01]  /*bb70*/  IMAD R4, R8, c[0x0][0x198], RZ ;  /* 0x0000660008047a24 */ /* 0x000fe200078e02ff */
[----:B------:R-:W-:Y:S02]  /*bb80*/  LEA.HI.X.SX32 R7, R7, R0, 0x1, P4 ;  /* 0x0000000007077211 */ /* 0x000fe400020f0eff */
[C---:B------:R-:W-:Y:S01]  /*bb90*/  ISETP.LT.AND P6, PT, R5.reuse, c[0x0][0x17c], !P0 ;  /* 0x00005f0005007a0c */ /* 0x040fe200047c1270 */
[----:B------:R-:W-:Y:S01]  /*bba0*/  IMAD R9, R5, c[0x0][0x198], RZ ;  /* 0x0000660005097a24 */ /* 0x000fe200078e02ff */
[----:B------:R-:W-:Y:S01]  /*bbb0*/  LOP3.LUT R5, R25, 0x18, R24, 0xfe, !PT ;  /* 0x0000001819057812 */ /* 0x000fe200078efe18 */
[----:B------:R-:W-:Y:S01]  /*bbc0*/  STL [R1+0x4c4], R27 ;  /* 0x0004c41b01007387 */ /* 0x000fe20000100800 */
[----:B------:R-:W-:Y:S01]  /*bbd0*/  LEA R10, P4, R4, R2, 0x1 ;  /* 0x00000002040a7211 */ /* 0x000fe200078808ff */
[----:B0-----:R-:W-:Y:S02]  /*bbe0*/  IMAD.MOV.U32 R26, RZ, RZ, R21 ;  /* 0x000000ffff1a7224 */ /* 0x001fe400078e0015 */
[----:B------:R-:W-:Y:S01]  /*bbf0*/  STL [R1+0x10], R20 ;  /* 0x0000101401007387 */ /* 0x000fe20000100800 */
[----:B------:R-:W-:-:S03]  /*bc00*/  IMAD R12, R5, c[0x0][0x198], RZ ;  /* 0x00006600050c7a24 */ /* 0x000fc600078e02ff */
[----:B------:R-:W-:Y:S04]  /*bc10*/  STL.64 [R1+0x18], R22 ;  /* 0x0000181601007387 */ /* 0x000fe80000100a00 */
[----:B------:R0:W-:Y:S04]  /*bc20*/  @P3 STG.E.U16 [R6.64], R11 ;  /* 0x0000000b06003986 */ /* 0x0001e8000c101506 */
[----:B------:R-:W1:Y:S01]  /*bc30*/  LDS.128 R20, [R3+0x4000] ;  /* 0x0040000003147984 */ /* 0x000e620000000c00 */
[----:B0-----:R-:W-:Y:S02]  /*bc40*/  LEA.HI.X.SX32 R11, R4, R0, 0x1, P4 ;  /* 0x00000000040b7211 */ /* 0x001fe400020f0eff */
[----:B------:R-:W-:-:S02]  /*bc50*/  ISETP.LT.AND P4, PT, R5, c[0x0][0x17c], !P0 ;  /* 0x00005f0005007a0c */ /* 0x000fc40004781270 */
[----:B------:R-:W0:Y:S04]  /*bc60*/  LDS.128 R4, [R18+0x4000] ;  /* 0x0040000012047984 */ /* 0x000e280000000c00 */
[----:B------:R-:W-:Y:S04]  /*bc70*/  STL [R1+0x4c8], R26 ;  /* 0x0004c81a01007387 */ /* 0x000fe80000100800 */
[----:B-1----:R-:W-:Y:S04]  /*bc80*/  STL.64 [R1+0x50], R20 ;  /* 0x0000501401007387 */ /* 0x002fe80000100a00 */
[----:B------:R-:W-:Y:S01]  /*bc90*/  STL.64 [R1+0x58], R22 ;  /* 0x0000581601007387 */ /* 0x000fe20000100a00 */
[----:B------:R-:W-:-:S02]  /*bca0*/  ISETP.LT.AND P5, PT, R8, c[0x0][0x17c], !P0 ;  /* 0x00005f0008007a0c */ /* 0x000fc400047a1270 */
[----:B------:R-:W-:Y:S01]  /*bcb0*/  LOP3.LUT R13, R25, 0x28, R24, 0xfe, !PT ;  /* 0x00000028190d7812 */ /* 0x000fe200078efe18 */
[----:B------:R-:W1:Y:S04]  /*bcc0*/  LDS.128 R20, [R3+0x5000] ;  /* 0x0050000003147984 */ /* 0x000e680000000c00 */
[----:B0-----:R0:W-:Y:S04]  /*bcd0*/  STL [R1+0x4cc], R5 ;  /* 0x0004cc0501007387 */ /* 0x0011e80000100800 */
[----:B0-----:R-:W2:Y:S04]  /*bce0*/  LDL.LU R5, [R1+0x50] ;  /* 0x0000500001057983 */ /* 0x001ea80000300800 */
[----:B------:R0:W-:Y:S04]  /*bcf0*/  STL [R1+0x4b0], R6 ;  /* 0x0004b00601007387 */ /* 0x0001e80000100800 */
[----:B0-----:R-:W3:Y:S04]  /*bd00*/  LDL.LU R6, [R1+0x10] ;  /* 0x0000100001067983 */ /* 0x001ee80000300800 */
[----:B------:R0:W-:Y:S04]  /*bd10*/  STL [R1+0x494], R7 ;  /* 0x0004940701007387 */ /* 0x0001e80000100800 */
[----:B0-----:R-:W4:Y:S01]  /*bd20*/  LDL.LU R7, [R1+0x60] ;  /* 0x0000600001077983 */ /* 0x001f220000300800 */
[----:B------:R-:W-:-:S03]  /*bd30*/  LEA R8, P3, R9, R2, 0x1 ;  /* 0x0000000209087211 */ /* 0x000fc600078608ff */
[----:B------:R0:W-:Y:S01]  /*bd40*/  @P5 STG.E.U16 [R10.64], R14 ;  /* 0x0000000e0a005986 */ /* 0x0001e2000c101506 */
[----:B------:R-:W-:Y:S02]  /*bd50*/  LEA.HI.X.SX32 R9, R9, R0, 0x1, P3 ;  /* 0x0000000009097211 */ /* 0x000fe400018f0eff */
[----:B------:R-:W-:-:S03]  /*bd60*/  ISETP.LT.AND P5, PT, R13, c[0x0][0x17c], !P0 ;  /* 0x00005f000d007a0c */ /* 0x000fc600047a1270 */
[----:B------:R-:W-:Y:S01]  /*bd70*/  @P6 STG.E.U16 [R8.64], R16 ;  /* 0x0000001008006986 */ /* 0x000fe2000c101506 */
[----:B0-----:R-:W-:-:S04]  /*bd80*/  LOP3.LUT R10, R25, 0x1c, R24, 0xfe, !PT ;  /* 0x0000001c190a7812 */ /* 0x001fc800078efe18 */
[C---:B------:R-:W-:Y:S01]  /*bd90*/  ISETP.LT.AND P6, PT, R10.reuse, c[0x0][0x17c], !P0 ;  /* 0x00005f000a007a0c */ /* 0x040fe200047c1270 */
[----:B------:R-:W-:Y:S02]  /*bda0*/  IMAD R13, R10, c[0x0][0x198], RZ ;  /* 0x000066000a0d7a24 */ /* 0x000fe400078e02ff */
[----:B------:R-:W0:Y:S04]  /*bdb0*/  LDS.128 R8, [R18+0x5000] ;  /* 0x0050000012087984 */ /* 0x000e280000000c00 */
[----:B-1----:R-:W-:Y:S04]  /*bdc0*/  STL [R1+0x34], R21 ;  /* 0x0000341501007387 */ /* 0x002fe80000100800 */
[----:B------:R-:W-:Y:S01]  /*bdd0*/  STL.64 [R1+0x38], R22 ;  /* 0x0000381601007387 */ /* 0x000fe20000100a00 */
[----:B------:R-:W-:Y:S01]  /*bde0*/  LEA R14, P3, R12, R2, 0x1 ;  /* 0x000000020c0e7211 */ /* 0x000fe200078608ff */
[----:B------:R-:W-:-:S03]  /*bdf0*/  IMAD.MOV.U32 R29, RZ, RZ, c[0x0][0x198] ;  /* 0x00006600ff1d7624 */ /* 0x000fc600078e00ff */
[----:B------:R-:W-:Y:S01]  /*be00*/  LEA.HI.X.SX32 R15, R12, R0, 0x1, P3 ;  /* 0x000000000c0f7211 */ /* 0x000fe200018f0eff */
[----:B0-----:R-:W-:Y:S04]  /*be10*/  STL [R1+0x4ac], R10 ;  /* 0x0004ac0a01007387 */ /* 0x001fe80000100800 */
[----:B------:R-:W-:Y:S04]  /*be20*/  STL [R1+0x490], R11 ;  /* 0x0004900b01007387 */ /* 0x000fe80000100800 */
[----:B------:R-:W-:Y:S04]  /*be30*/  STL.64 [R1+0x4d0], R8 ;  /* 0x0004d00801007387 */ /* 0x000fe80000100a00 */
[----:B------:R-:W0:Y:S01]  /*be40*/  LDS.128 R8, [R3+0x6000] ;  /* 0x0060000003087984 */ /* 0x000e220000000c00 */
[----:B------:R-:W-:Y:S01]  /*be50*/  LEA R12, P3, R13, R2, 0x1 ;  /* 0x000000020d0c7211 */ /* 0x000fe200078608ff */
[----:B------:R-:W-:-:S03]  /*be60*/  IMAD.MOV.U32 R26, RZ, RZ, R20 ;  /* 0x000000ffff1a7224 */ /* 0x000fc600078e0014 */
[----:B------:R-:W-:Y:S01]  /*be70*/  LEA.HI.X.SX32 R13, R13, R0, 0x1, P3 ;  /* 0x000000000d0d7211 */ /* 0x000fe200018f0eff */
[----:B0-----:R-:W-:Y:S01]  /*be80*/  STL [R1+0x24], R9 ;  /* 0x0000240901007387 */ /* 0x001fe20000100800 */
[----:B------:R-:W-:-:S03]  /*be90*/  IMAD.MOV.U32 R27, RZ, RZ, R8 ;  /* 0x000000ffff1b7224 */ /* 0x000fc600078e0008 */
[----:B------:R-:W-:Y:S04]  /*bea0*/  STL.64 [R1+0x28], R10 ;  /* 0x0000280a01007387 */ /* 0x000fe80000100a00 */
[----:B------:R-:W0:Y:S02]  /*beb0*/  LDS.128 R8, [R3+0x7000] ;  /* 0x0070000003087984 */ /* 0x000e240000000c00 */
[----:B0-----:R-:W-:Y:S02]  /*bec0*/  IMAD.MOV.U32 R28, RZ, RZ, R8 ;  /* 0x000000ffff1c7224 */ /* 0x001fe400078e0008 */
[----:B----4-:R0:W-:Y:S02]  /*bed0*/  @P4 STG.E.U16 [R14.64], R7 ;  /* 0x000000070e004986 */ /* 0x0101e4000c101506 */
[----:B0-----:R-:W-:Y:S01]  /*bee0*/  IMAD R14, R29, 0x20, R17 ;  /* 0x000000201d0e7824 */ /* 0x001fe200078e0211 */
[----:B------:R-:W-:-:S04]  /*bef0*/  LOP3.LUT R15, R25, 0x30, R24, 0xfe, !PT ;  /* 0x00000030190f7812 */ /* 0x000fc800078efe18 */
[C---:B------:R-:W-:Y:S01]  /*bf00*/  LEA R20, P3, R14.reuse, R2, 0x1 ;  /* 0x000000020e147211 */ /* 0x040fe200078608ff */
[----:B------:R-:W-:Y:S01]  /*bf10*/  IMAD R19, R29, 0x4, R14 ;  /* 0x000000041d137824 */ /* 0x000fe200078e020e */
[----:B---3--:R-:W-:Y:S02]  /*bf20*/  @P6 STG.E.U16 [R12.64], R6 ;  /* 0x000000060c006986 */ /* 0x008fe4000c101506 */
[----:B------:R-:W-:Y:S02]  /*bf30*/  LEA.HI.X.SX32 R21, R14, R0, 0x1, P3 ;  /* 0x000000000e157211 */ /* 0x000fe400018f0eff */
[----:B------:R-:W-:Y:S02]  /*bf40*/  ISETP.LT.AND P3, PT, R15, c[0x0][0x17c], !P0 ;  /* 0x00005f000f007a0c */ /* 0x000fe40004761270 */
[----:B------:R-:W0:Y:S04]  /*bf50*/  LDS.128 R12, [R18+0x6000] ;  /* 0x00600000120c7984 */ /* 0x000e280000000c00 */
[----:B0-----:R0:W-:Y:S04]  /*bf60*/  STL [R1+0x4bc], R13 ;  /* 0x0004bc0d01007387 */ /* 0x0011e80000100800 */
[----:B0-----:R-:W3:Y:S04]  /*bf70*/  LDL R13, [R1+0x304] ;  /* 0x00030400010d7983 */ /* 0x001ee80000100800 */
[----:B------:R-:W-:Y:S04]  /*bf80*/  STL [R1+0x4a8], R14 ;  /* 0x0004a80e01007387 */ /* 0x000fe80000100800 */
[----:B------:R-:W-:Y:S04]  /*bf90*/  STL [R1+0x48c], R15 ;  /* 0x00048c0f01007387 */ /* 0x000fe80000100800 */
[----:B------:R0:W-:Y:S04]  /*bfa0*/  STL [R1+0x4], R9 ;  /* 0x0000040901007387 */ /* 0x0001e80000100800 */
[----:B------:R1:W-:Y:S04]  /*bfb0*/  STL.64 [R1+0x8], R10 ;  /* 0x0000080a01007387 */ /* 0x0003e80000100a00 */
[----:B0-----:R-:W4:Y:S04]  /*bfc0*/  LDL.LU.64 R8, [R1+0x4d0] ;  /* 0x0004d00001087983 */ /* 0x001f280000300a00 */
[----:B-1----:R-:W5:Y:S01]  /*bfd0*/  LDL.LU R10, [R1+0x70] ;  /* 0x00007000010a7983 */ /* 0x002f620000300800 */
[----:B------:R-:W-:-:S03]  /*bfe0*/  LOP3.LUT R16, R25, 0x2c, R24, 0xfe, !PT ;  /* 0x0000002c19107812 */ /* 0x000fc600078efe18 */
[----:B--2---:R0:W-:Y:S01]  /*bff0*/  @P2 STG.E.U16 [R20.64], R5 ;  /* 0x0000000514002986 */ /* 0x0041e2000c101506 */
[----:B------:R-:W-:Y:S02]  /*c000*/  ISETP.LT.AND P4, PT, R16, c[0x0][0x17c], !P0 ;  /* 0x00005f0010007a0c */ /* 0x000fe40004781270 */
[C---:B------:R-:W-:Y:S01]  /*c010*/  LEA R16, P6, R19.reuse, R2, 0x1 ;  /* 0x0000000213107211 */ /* 0x040fe200078c08ff */
[----:B------:R-:W2:Y:S03]  /*c020*/  LDL.LU R14, [R1+0x90] ;  /* 0x00009000010e7983 */ /* 0x000ea60000300800 */
[----:B------:R-:W-:Y:S01]  /*c030*/  LEA.HI.X.SX32 R17, R19, R0, 0x1, P6 ;  /* 0x0000000013117211 */ /* 0x000fe200030f0eff */
[----:B------:R-:W2:Y:S01]  /*c040*/  LDL.LU R11, [R1+0xb0] ;  /* 0x0000b000010b7983 */ /* 0x000ea20000300800 */
[----:B0-----:R-:W-:-:S03]  /*c050*/  IMAD R21, R29, 0x4, R19 ;  /* 0x000000041d157824 */ /* 0x001fc600078e0213 */
[----:B------:R-:W-:Y:S04]  /*c060*/  @P1 STG.E.U16 [R16.64], R4 ;  /* 0x0000000410001986 */ /* 0x000fe8000c101506 */
[----:B------:R-:W0:Y:S04]  /*c070*/  LDS.128 R16, [R18+0x7000] ;  /* 0x0070000012107984 */ /* 0x000e280000000c00 */
[----:B0-----:R0:W-:Y:S04]  /*c080*/  STL [R1+0x4a4], R18 ;  /* 0x0004a41201007387 */ /* 0x0011e80000100800 */
[----:B0-----:R-:W2:Y:S04]  /*c090*/  LDL.LU R18, [R1+0x80] ;  /* 0x0000800001127983 */ /* 0x001ea80000300800 */
[----:B------:R0:W-:Y:S04]  /*c0a0*/  STL [R1+0x488], R19 ;  /* 0x0004881301007387 */ /* 0x0001e80000100800 */
[----:B0-----:R-:W2:Y:S01]  /*c0b0*/  LDL.LU R19, [R1+0x40] ;  /* 0x0000400001137983 */ /* 0x001ea20000300800 */
[----:B------:R-:W-:-:S03]  /*c0c0*/  LOP3.LUT R22, R25, 0x34, R24, 0xfe, !PT ;  /* 0x0000003419167812 */ /* 0x000fc600078efe18 */
[----:B------:R-:W0:Y:S01]  /*c0d0*/  S2R R25, SR_TID.X ;  /* 0x0000000000197919 */ /* 0x000e220000002100 */
[----:B-----5:R-:W-:-:S03]  /*c0e0*/  PRMT R4, R10, 0x7632, R4 ;  /* 0x000076320a047816 */ /* 0x020fc60000000004 */
[----:B------:R-:W5:Y:S01]  /*c0f0*/  LDL.LU R10, [R1+0xa0] ;  /* 0x0000a000010a7983 */ /* 0x000f620000300800 */
[----:B0-----:R-:W-:Y:S01]  /*c100*/  SHF.R.U32.HI R15, RZ, 0x7, R25 ;  /* 0x00000007ff0f7819 */ /* 0x001fe20000011619 */
[----:B------:R-:W-:-:S03]  /*c110*/  IMAD R23, R29, 0x4, R21 ;  /* 0x000000041d177824 */ /* 0x000fc600078e0215 */
[----:B------:R-:W-:Y:S02]  /*c120*/  SGXT.U32 R15, R15, 0x2 ;  /* 0x000000020f0f781a */ /* 0x000fe40000000000 */
[-C--:B------:R-:W-:Y:S02]  /*c130*/  LEA R20, P1, R21, R2.reuse, 0x1 ;  /* 0x0000000215147211 */ /* 0x080fe400078208ff */
[----:B---3--:R-:W-:Y:S02]  /*c140*/  LOP3.LUT R3, R13, 0x38, R15, 0xfe, !PT ;  /* 0x000000380d037812 */ /* 0x008fe400078efe0f */
[----:B------:R-:W-:Y:S02]  /*c150*/  ISETP.LT.AND P2, PT, R22, c[0x0][0x17c], !P0 ;  /* 0x00005f0016007a0c */ /* 0x000fe40004741270 */
[----:B------:R-:W-:Y:S02]  /*c160*/  LEA R22, P6, R23, R2, 0x1 ;  /* 0x0000000217167211 */ /* 0x000fe400078c08ff */
[----:B------:R-:W-:-:S02]  /*c170*/  LEA.HI.X.SX32 R21, R21, R0, 0x1, P1 ;  /* 0x0000000015157211 */ /* 0x000fc400008f0eff */
[----:B------:R-:W-:Y:S01]  /*c180*/  ISETP.LT.AND P1, PT, R3, c[0x0][0x17c], !P0 ;  /* 0x00005f0003007a0c */ /* 0x000fe20004721270 */
[----:B------:R-:W-:Y:S01]  /*c190*/  IMAD R3, R29, 0x4, R23 ;  /* 0x000000041d037824 */ /* 0x000fe200078e0217 */
[----:B------:R-:W-:Y:S02]  /*c1a0*/  LEA.HI.X.SX32 R23, R23, R0, 0x1, P6 ;  /* 0x0000000017177211 */ /* 0x000fe400030f0eff */
[C-C-:B------:R-:W-:Y:S01]  /*c1b0*/  LOP3.LUT R24, R13.reuse, 0x3c, R15.reuse, 0xfe, !PT ;  /* 0x0000003c0d187812 */ /* 0x140fe200078efe0f */
[----:B------:R0:W-:Y:S03]  /*c1c0*/  @P5 STG.E.U16 [R20.64], R26 ;  /* 0x0000001a14005986 */ /* 0x0001e6000c101506 */
[----:B------:R-:W-:Y:S01]  /*c1d0*/  ISETP.LT.AND P5, PT, R24, c[0x0][0x17c], !P0 ;  /* 0x00005f0018007a0c */ /* 0x000fe200047a1270 */
[----:B----4-:R1:W-:Y:S01]  /*c1e0*/  @P4 STG.E.U16 [R22.64], R8 ;  /* 0x0000000816004986 */ /* 0x0103e2000c101506 */
[----:B------:R-:W-:-:S02]  /*c1f0*/  LOP3.LUT R24, R13, 0x40, R15, 0xfe, !PT ;  /* 0x000000400d187812 */ /* 0x000fc400078efe0f */
[----:B0-----:R-:W-:Y:S01]  /*c200*/  LEA R20, P6, R3, R2, 0x1 ;  /* 0x0000000203147211 */ /* 0x001fe200078c08ff */
[----:B-1----:R-:W-:-:S03]  /*c210*/  IMAD R23, R29, 0x4, R3 ;  /* 0x000000041d177824 */ /* 0x002fc600078e0203 */
[----:B------:R-:W-:Y:S02]  /*c220*/  LEA.HI.X.SX32 R21, R3, R0, 0x1, P6 ;  /* 0x0000000003157211 */ /* 0x000fe400030f0eff */
[----:B------:R-:W-:Y:S01]  /*c230*/  ISETP.LT.AND P4, PT, R24, c[0x0][0x17c], !P0 ;  /* 0x00005f0018007a0c */ /* 0x000fe20004781270 */
[----:B------:R-:W-:Y:S01]  /*c240*/  IMAD R3, R29, 0x4, R23 ;  /* 0x000000041d037824 */ /* 0x000fe200078e0217 */
[----:B------:R-:W-:Y:S02]  /*c250*/  LEA R22, P6, R23, R2, 0x1 ;  /* 0x0000000217167211 */ /* 0x000fe400078c08ff */
[----:B------:R-:W-:Y:S01]  /*c260*/  LOP3.LUT R24, R13, 0x44, R15, 0xfe, !PT ;  /* 0x000000440d187812 */ /* 0x000fe200078efe0f */
[----:B------:R0:W-:Y:S01]  /*c270*/  @P3 STG.E.U16 [R20.64], R27 ;  /* 0x0000001b14003986 */ /* 0x0001e2000c101506 */
[----:B------:R-:W-:Y:S02]  /*c280*/  LEA.HI.X.SX32 R23, R23, R0, 0x1, P6 ;  /* 0x0000000017177211 */ /* 0x000fe400030f0eff */
[----:B------:R-:W-:Y:S01]  /*c290*/  ISETP.LT.AND P3, PT, R24, c[0x0][0x17c], !P0 ;  /* 0x00005f0018007a0c */ /* 0x000fe20004761270 */
[----:B------:R-:W-:-:S02]  /*c2a0*/  IMAD R24, R29, 0x4, R3 ;  /* 0x000000041d187824 */ /* 0x000fc400078e0203 */
[----:B------:R1:W-:Y:S01]  /*c2b0*/  @P2 STG.E.U16 [R22.64], R12 ;  /* 0x0000000c16002986 */ /* 0x0003e2000c101506 */
[----:B0-----:R-:W-:-:S04]  /*c2c0*/  LEA R20, P6, R3, R2, 0x1 ;  /* 0x0000000203147211 */ /* 0x001fc800078c08ff */
[----:B------:R-:W-:Y:S02]  /*c2d0*/  LEA.HI.X.SX32 R21, R3, R0, 0x1, P6 ;  /* 0x0000000003157211 */ /* 0x000fe400030f0eff */
[C---:B-1----:R-:W-:Y:S02]  /*c2e0*/  LEA R22, P6, R24.reuse, R2, 0x1 ;  /* 0x0000000218167211 */ /* 0x042fe400078c08ff */
[--C-:B------:R-:W-:Y:S01]  /*c2f0*/  LOP3.LUT R3, R13, 0x4c, R15.reuse, 0xfe, !PT ;  /* 0x0000004c0d037812 */ /* 0x100fe200078efe0f */
[----:B------:R0:W-:Y:S01]  /*c300*/  @P1 STG.E.U16 [R20.64], R28 ;  /* 0x0000001c14001986 */ /* 0x0001e2000c101506 */
[----:B------:R-:W-:Y:S02]  /*c310*/  LEA.HI.X.SX32 R23, R24, R0, 0x1, P6 ;  /* 0x0000000018177211 */ /* 0x000fe400030f0eff */
[----:B------:R-:W-:Y:S01]  /*c320*/  ISETP.LT.AND P1, PT, R3, c[0x0][0x17c], !P0 ;  /* 0x00005f0003007a0c */ /* 0x000fe20004721270 */
[----:B------:R-:W-:Y:S02]  /*c330*/  IMAD R3, R29, 0x4, R24 ;  /* 0x000000041d037824 */ /* 0x000fe400078e0218 */
[----:B------:R1:W-:Y:S01]  /*c340*/  @P5 STG.E.U16 [R22.64], R16 ;  /* 0x0000001016005986 */ /* 0x0003e2000c101506 */
[----:B0-----:R-:W-:Y:S01]  /*c350*/  LOP3.LUT R20, R13, 0x50, R15, 0xfe, !PT ;  /* 0x000000500d147812 */ /* 0x001fe200078efe0f */
[----:B------:R-:W-:Y:S01]  /*c360*/  IMAD R21, R29, 0x4, R3 ;  /* 0x000000041d157824 */ /* 0x000fe200078e0203 */
[----:B-1----:R-:W-:-:S02]  /*c370*/  LEA R22, P6, R3, R2, 0x1 ;  /* 0x0000000203167211 */ /* 0x002fc400078c08ff */
[----:B------:R-:W-:Y:S02]  /*c380*/  ISETP.LT.AND P5, PT, R20, c[0x0][0x17c], !P0 ;  /* 0x00005f0014007a0c */ /* 0x000fe400047a1270 */
[----:B------:R-:W-:Y:S02]  /*c390*/  LEA.HI.X.SX32 R23, R3, R0, 0x1, P6 ;  /* 0x0000000003177211 */ /* 0x000fe400030f0eff */
[----:B------:R-:W-:Y:S02]  /*c3a0*/  LEA R20, P6, R21, R2, 0x1 ;  /* 0x0000000215147211 */ /* 0x000fe400078c08ff */
[----:B------:R-:W-:Y:S01]  /*c3b0*/  LOP3.LUT R25, R13, 0x48, R15, 0xfe, !PT ;  /* 0x000000480d197812 */ /* 0x000fe200078efe0f */
[----:B------:R-:W-:Y:S01]  /*c3c0*/  IMAD R3, R29, 0x4, R21 ;  /* 0x000000041d037824 */ /* 0x000fe200078e0215 */
[----:B--2---:R-:W-:Y:S02]  /*c3d0*/  PRMT R8, R19, 0x7632, R8 ;  /* 0x0000763213087816 */ /* 0x004fe40000000008 */
[----:B------:R-:W-:-:S02]  /*c3e0*/  LEA.HI.X.SX32 R21, R21, R0, 0x1, P6 ;  /* 0x0000000015157211 */ /* 0x000fc400030f0eff */
[----:B------:R-:W-:Y:S02]  /*c3f0*/  ISETP.LT.AND P2, PT, R25, c[0x0][0x17c], !P0 ;  /* 0x00005f0019007a0c */ /* 0x000fe40004741270 */
[----:B------:R-:W-:Y:S01]  /*c400*/  LOP3.LUT R24, R13, 0x54, R15, 0xfe, !PT ;  /* 0x000000540d187812 */ /* 0x000fe200078efe0f */
[----:B------:R0:W-:Y:S03]  /*c410*/  @P4 STG.E.U16 [R22.64], R4 ;  /* 0x0000000416004986 */ /* 0x0001e6000c101506 */
[----:B------:R-:W-:Y:S01]  /*c420*/  ISETP.LT.AND P4, PT, R24, c[0x0][0x17c], !P0 ;  /* 0x00005f0018007a0c */ /* 0x000fe20004781270 */
[----:B------:R1:W-:Y:S01]  /*c430*/  @P3 STG.E.U16 [R20.64], R8 ;  /* 0x0000000814003986 */ /* 0x0003e2000c101506 */
[----:B------:R-:W-:Y:S01]  /*c440*/  IMAD R24, R29, 0x4, R3 ;  /* 0x000000041d187824 */ /* 0x000fe200078e0203 */
[----:B0-----:R-:W-:Y:S02]  /*c450*/  LEA R22, P6, R3, R2, 0x1 ;  /* 0x0000000203167211 */ /* 0x001fe400078c08ff */
[----:B-1----:R-:W-:-:S02]  /*c460*/  LOP3.LUT R20, R13, 0x58, R15, 0xfe, !PT ;  /* 0x000000580d147812 */ /* 0x002fc400078efe0f */
[----:B------:R-:W-:Y:S02]  /*c470*/  LEA.HI.X.SX32 R23, R3, R0, 0x1, P6 ;  /* 0x0000000003177211 */ /* 0x000fe400030f0eff */
[----:B------:R-:W-:Y:S02]  /*c480*/  PRMT R4, R18, 0x7632, R4 ;  /* 0x0000763212047816 */ /* 0x000fe40000000004 */
[----:B------:R-:W-:Y:S02]  /*c490*/  ISETP.LT.AND P3, PT, R20, c[0x0][0x17c], !P0 ;  /* 0x00005f0014007a0c */ /* 0x000fe40004761270 */
[C---:B------:R-:W-:Y:S02]  /*c4a0*/  LEA R20, P6, R24.reuse, R2, 0x1 ;  /* 0x0000000218147211 */ /* 0x040fe400078c08ff */
[----:B------:R-:W-:Y:S01]  /*c4b0*/  LOP3.LUT R3, R13, 0x5c, R15, 0xfe, !PT ;  /* 0x0000005c0d037812 */ /* 0x000fe200078efe0f */
[----:B------:R0:W-:Y:S01]  /*c4c0*/  @P2 STG.E.U16 [R22.64], R4 ;  /* 0x0000000416002986 */ /* 0x0001e2000c101506 */
[----:B------:R-:W-:-:S02]  /*c4d0*/  LEA.HI.X.SX32 R21, R24, R0, 0x1, P6 ;  /* 0x0000000018157211 */ /* 0x000fc400030f0eff */
[----:B------:R-:W-:Y:S01]  /*c4e0*/  ISETP.LT.AND P2, PT, R3, c[0x0][0x17c], !P0 ;  /* 0x00005f0003007a0c */ /* 0x000fe20004741270 */
[----:B------:R-:W-:Y:S01]  /*c4f0*/  IMAD R3, R29, 0x4, R24 ;  /* 0x000000041d037824 */ /* 0x000fe200078e0218 */
[----:B0-----:R-:W-:Y:S02]  /*c500*/  PRMT R4, R14, 0x7632, R4 ;  /* 0x000076320e047816 */ /* 0x001fe40000000004 */
[----:B------:R-:W-:Y:S01]  /*c510*/  LOP3.LUT R23, R13, 0x60, R15, 0xfe, !PT ;  /* 0x000000600d177812 */ /* 0x000fe200078efe0f */
[----:B------:R-:W2:Y:S01]  /*c520*/  LDL.LU R14, [R1+0x74] ;  /* 0x00007400010e7983 */ /* 0x000ea20000300800 */
[----:B------:R-:W-:-:S03]  /*c530*/  LEA R22, P6, R3, R2, 0x1 ;  /* 0x0000000203167211 */ /* 0x000fc600078c08ff */
[----:B------:R0:W-:Y:S01]  /*c540*/  @P1 STG.E.U16 [R20.64], R4 ;  /* 0x0000000414001986 */ /* 0x0001e2000c101506 */
[----:B------:R-:W-:Y:S02]  /*c550*/  ISETP.LT.AND P1, PT, R23, c[0x0][0x17c], !P0 ;  /* 0x00005f0017007a0c */ /* 0x000fe40004721270 */
[----:B------:R-:W-:Y:S01]  /*c560*/  LEA.HI.X.SX32 R23, R3, R0, 0x1, P6 ;  /* 0x0000000003177211 */ /* 0x000fe200030f0eff */
[----:B0-----:R-:W-:Y:S01]  /*c570*/  IMAD R21, R29, 0x4, R3 ;  /* 0x000000041d157824 */ /* 0x001fe200078e0203 */
[----:B------:R-:W-:Y:S02]  /*c580*/  PRMT R4, R11, 0x7632, R4 ;  /* 0x000076320b047816 */ /* 0x000fe40000000004 */
[----:B------:R-:W-:Y:S01]  /*c590*/  LOP3.LUT R24, R13, 0x64, R15, 0xfe, !PT ;  /* 0x000000640d187812 */ /* 0x000fe200078efe0f */
[----:B------:R-:W-:Y:S01]  /*c5a0*/  IMAD R3, R29, 0x4, R21 ;  /* 0x000000041d037824 */ /* 0x000fe200078e0215 */
[C---:B------:R-:W-:Y:S01]  /*c5b0*/  LEA R20, P6, R21.reuse, R2, 0x1 ;  /* 0x0000000215147211 */ /* 0x040fe200078c08ff */
[----:B------:R-:W3:Y:S03]  /*c5c0*/  LDL.LU R11, [R1+0x44] ;  /* 0x00004400010b7983 */ /* 0x000ee60000300800 */
[----:B------:R-:W-:Y:S01]  /*c5d0*/  LEA.HI.X.SX32 R21, R21, R0, 0x1, P6 ;  /* 0x0000000015157211 */ /* 0x000fe200030f0eff */
[----:B------:R0:W-:Y:S01]  /*c5e0*/  @P5 STG.E.U16 [R22.64], R4 ;  /* 0x0000000416005986 */ /* 0x0001e2000c101506 */
[----:B------:R-:W-:Y:S01]  /*c5f0*/  ISETP.LT.AND P5, PT, R24, c[0x0][0x17c], !P0 ;  /* 0x00005f0018007a0c */ /* 0x000fe200047a1270 */
[----:B------:R-:W-:Y:S01]  /*c600*/  IMAD R24, R29, 0x4, R3 ;  /* 0x000000041d187824 */ /* 0x000fe200078e0203 */
[----:B0-----:R-:W-:-:S02]  /*c610*/  LEA R22, P6, R3, R2, 0x1 ;  /* 0x0000000203167211 */ /* 0x001fc400078c08ff */
[----:B------:R-:W-:Y:S02]  /*c620*/  PRMT R4, R7, 0x7632, R4 ;  /* 0x0000763207047816 */ /* 0x000fe40000000004 */
[----:B------:R-:W-:Y:S02]  /*c630*/  LEA.HI.X.SX32 R23, R3, R0, 0x1, P6 ;  /* 0x0000000003177211 */ /* 0x000fe400030f0eff */
[C-C-:B------:R-:W-:Y:S02]  /*c640*/  LOP3.LUT R3, R13.reuse, 0x6c, R15.reuse, 0xfe, !PT ;  /* 0x0000006c0d037812 */ /* 0x140fe400078efe0f */
[----:B-----5:R-:W-:Y:S02]  /*c650*/  PRMT R8, R10, 0x7632, R8 ;  /* 0x000076320a087816 */ /* 0x020fe40000000008 */
[----:B------:R-:W4:Y:S04]  /*c660*/  LDL.LU R10, [R1+0x84] ;  /* 0x00008400010a7983 */ /* 0x000f280000300800 */
[----:B------:R0:W-:Y:S04]  /*c670*/  @P4 STG.E.U16 [R20.64], R8 ;  /* 0x0000000814004986 */ /* 0x0001e8000c101506 */
[----:B------:R1:W-:Y:S04]  /*c680*/  @P3 STG.E.U16 [R22.64], R4 ;  /* 0x0000000416003986 */ /* 0x0003e8000c101506 */
[----:B------:R-:W5:Y:S01]  /*c690*/  LDL.LU R7, [R1+0x94] ;  /* 0x0000940001077983 */ /* 0x000f620000300800 */
[----:B0-----:R-:W-:-:S04]  /*c6a0*/  LOP3.LUT R20, R13, 0x68, R15, 0xfe, !PT ;  /* 0x000000680d147812 */ /* 0x001fc800078efe0f */
[----:B------:R-:W-:Y:S02]  /*c6b0*/  ISETP.LT.AND P4, PT, R20, c[0x0][0x17c], !P0 ;  /* 0x00005f0014007a0c */ /* 0x000fe40004781270 */
[----:B------:R-:W-:Y:S02]  /*c6c0*/  LEA R20, P6, R24, R2, 0x1 ;  /* 0x0000000218147211 */ /* 0x000fe400078c08ff */
[----:B-1----:R-:W-:Y:S02]  /*c6d0*/  PRMT R4, R6, 0x7632, R4 ;  /* 0x0000763206047816 */ /* 0x002fe40000000004 */
[----:B------:R-:W-:Y:S01]  /*c6e0*/  LEA.HI.X.SX32 R21, R24, R0, 0x1, P6 ;  /* 0x0000000018157211 */ /* 0x000fe200030f0eff */
[----:B------:R-:W5:Y:S01]  /*c6f0*/  LDL.LU R6, [R1+0xb4] ;  /* 0x0000b40001067983 */ /* 0x000f620000300800 */
[----:B------:R-:W-:Y:S01]  /*c700*/  ISETP.LT.AND P3, PT, R3, c[0x0][0x17c], !P0 ;  /* 0x00005f0003007a0c */ /* 0x000fe20004761270 */
[----:B------:R-:W-:Y:S01]  /*c710*/  IMAD R3, R29, 0x4, R24 ;  /* 0x000000041d037824 */ /* 0x000fe200078e0218 */
[----:B------:R-:W-:Y:S01]  /*c720*/  LOP3.LUT R23, R13, 0x70, R15, 0xfe, !PT ;  /* 0x000000700d177812 */ /* 0x000fe200078efe0f */
[----:B------:R0:W-:Y:S03]  /*c730*/  @P2 STG.E.U16 [R20.64], R4 ;  /* 0x0000000414002986 */ /* 0x0001e6000c101506 */
[----:B------:R-:W-:-:S02]  /*c740*/  LEA R22, P6, R3, R2, 0x1 ;  /* 0x0000000203167211 */ /* 0x000fc400078c08ff */
[----:B------:R-:W-:Y:S02]  /*c750*/  ISETP.LT.AND P2, PT, R23, c[0x0][0x17c], !P0 ;  /* 0x00005f0017007a0c */ /* 0x000fe40004741270 */
[----:B------:R-:W-:Y:S01]  /*c760*/  PRMT R8, R5, 0x7632, R8 ;  /* 0x0000763205087816 */ /* 0x000fe20000000008 */
[----:B0-----:R-:W-:Y:S01]  /*c770*/  IMAD R21, R29, 0x4, R3 ;  /* 0x000000041d157824 */ /* 0x001fe200078e0203 */
[----:B------:R-:W-:Y:S01]  /*c780*/  LEA.HI.X.SX32 R23, R3, R0, 0x1, P6 ;  /* 0x0000000003177211 */ /* 0x000fe200030f0eff */
[----:B------:R-:W5:Y:S02]  /*c790*/  LDL.LU R5, [R1+0x4cc] ;  /* 0x0004cc0001057983 */ /* 0x000f640000300800 */
[----:B------:R-:W-:Y:S01]  /*c7a0*/  IMAD R3, R29, 0x4, R21 ;  /* 0x000000041d037824 */ /* 0x000fe200078e0215 */
[----:B------:R-:W-:Y:S01]  /*c7b0*/  LEA R20, P6, R21, R2, 0x1 ;  /* 0x0000000215147211 */ /* 0x000fe200078c08ff */
[----:B------:R0:W-:Y:S01]  /*c7c0*/  @P1 STG.E.U16 [R22.64], R8 ;  /* 0x0000000816001986 */ /* 0x0001e2000c101506 */
[----:B------:R-:W-:-:S02]  /*c7d0*/  PRMT R12, R4, 0x7632, R12 ;  /* 0x00007632040c7816 */ /* 0x000fc4000000000c */
[----:B------:R-:W-:Y:S02]  /*c7e0*/  LEA.HI.X.SX32 R21, R21, R0, 0x1, P6 ;  /* 0x0000000015157211 */ /* 0x000fe400030f0eff */
[----:B------:R-:W-:-:S03]  /*c7f0*/  LOP3.LUT R4, R13, 0x74, R15, 0xfe, !PT ;  /* 0x000000740d047812 */ /* 0x000fc600078efe0f */
[----:B------:R1:W-:Y:S01]  /*c800*/  @P5 STG.E.U16 [R20.64], R12 ;  /* 0x0000000c14005986 */ /* 0x0003e2000c101506 */
[----:B0-----:R-:W-:Y:S02]  /*c810*/  LEA R22, P6, R3, R2, 0x1 ;  /* 0x0000000203167211 */ /* 0x001fe400078c08ff */
[----:B------:R-:W-:Y:S01]  /*c820*/  ISETP.LT.AND P1, PT, R4, c[0x0][0x17c], !P0 ;  /* 0x00005f0004007a0c */ /* 0x000fe20004721270 */
[----:B------:R-:W-:Y:S01]  /*c830*/  IMAD R4, R29, 0x4, R3 ;  /* 0x000000041d047824 */ /* 0x000fe200078e0203 */
[----:B------:R-:W-:Y:S02]  /*c840*/  LEA.HI.X.SX32 R23, R3, R0, 0x1, P6 ;  /* 0x0000000003177211 */ /* 0x000fe400030f0eff */
[----:B------:R-:W-:Y:S02]  /*c850*/  PRMT R8, R26, 0x7632, R8 ;  /* 0x000076321a087816 */ /* 0x000fe40000000008 */
[C-C-:B-1----:R-:W-:Y:S01]  /*c860*/  LOP3.LUT R20, R13.reuse, 0x78, R15.reuse, 0xfe, !PT ;  /* 0x000000780d147812 */ /* 0x142fe200078efe0f */
[----:B------:R-:W5:Y:S01]  /*c870*/  LDL.LU R26, [R1+0x4c8] ;  /* 0x0004c800011a7983 */ /* 0x000f620000300800 */
[----:B------:R-:W-:-:S02]  /*c880*/  LOP3.LUT R3, R13, 0x7c, R15, 0xfe, !PT ;  /* 0x0000007c0d037812 */ /* 0x000fc400078efe0f */
[----:B------:R-:W-:Y:S01]  /*c890*/  ISETP.LT.AND P5, PT, R20, c[0x0][0x17c], !P0 ;  /* 0x00005f0014007a0c */ /* 0x000fe200047a1270 */
[----:B------:R0:W-:Y:S01]  /*c8a0*/  @P4 STG.E.U16 [R22.64], R8 ;  /* 0x0000000816004986 */ /* 0x0001e2000c101506 */
[C---:B------:R-:W-:Y:S02]  /*c8b0*/  LEA R20, P6, R4.reuse, R2, 0x1 ;  /* 0x0000000204147211 */ /* 0x040fe400078c08ff */
[----:B------:R-:W-:Y:S01]  /*c8c0*/  ISETP.LT.AND P4, PT, R3, c[0x0][0x17c], !P0 ;  /* 0x00005f0003007a0c */ /* 0x000fe20004781270 */
[C---:B------:R-:W-:Y:S01]  /*c8d0*/  IMAD R3, R29.reuse, 0x4, R4 ;  /* 0x000000041d037824 */ /* 0x040fe200078e0204 */
[----:B------:R-:W-:Y:S02]  /*c8e0*/  LEA.HI.X.SX32 R21, R4, R0, 0x1, P6 ;  /* 0x0000000004157211 */ /* 0x000fe400030f0eff */
[----:B------:R-:W-:Y:S01]  /*c8f0*/  PRMT R12, R8, 0x7632, R12 ;  /* 0x00007632080c7816 */ /* 0x000fe2000000000c */
[----:B------:R-:W-:Y:S01]  /*c900*/  IMAD R4, R29, 0x4, R3 ;  /* 0x000000041d047824 */ /* 0x000fe200078e0203 */
[----:B0-----:R-:W-:-:S03]  /*c910*/  LEA R22, P6, R3, R2, 0x1 ;  /* 0x0000000203167211 */ /* 0x001fc600078c08ff */
[----:B------:R0:W-:Y:S01]  /*c920*/  @P3 STG.E.U16 [R20.64], R12 ;  /* 0x0000000c14003986 */ /* 0x0001e2000c101506 */
[----:B------:R-:W-:Y:S01]  /*c930*/  LEA.HI.X.SX32 R23, R3, R0, 0x1, P6 ;  /* 0x0000000003177211 */ /* 0x000fe200030f0eff */
[----:B------:R-:W-:Y:S01]  /*c940*/  IMAD R3, R29, 0x4, R4 ;  /* 0x000000041d037824 */ /* 0x000fe200078e0204 */
[----:B0-----:R-:W-:Y:S02]  /*c950*/  PRMT R12, R27, 0x7632, R12 ;  /* 0x000076321b0c7816 */ /* 0x001fe4000000000c */
[C---:B------:R-:W-:Y:S01]  /*c960*/  LEA R20, P6, R4.reuse, R2, 0x1 ;  /* 0x0000000204147211 */ /* 0x040fe200078c08ff */
[----:B------:R-:W5:Y:S03]  /*c970*/  LDL.LU R27, [R1+0x4c4] ;  /* 0x0004c400011b7983 */ /* 0x000f660000300800 */
[----:B------:R-:W-:Y:S01]  /*c980*/  LEA.HI.X.SX32 R21, R4, R0, 0x1, P6 ;  /* 0x0000000004157211 */ /* 0x000fe200030f0eff */
[----:B------:R0:W-:Y:S01]  /*c990*/  @P2 STG.E.U16 [R22.64], R12 ;  /* 0x0000000c16002986 */ /* 0x0001e2000c101506 */
[----:B------:R-:W-:Y:S01]  /*c9a0*/  IMAD R4, R29, 0x4, R3 ;  /* 0x000000041d047824 */ /* 0x000fe200078e0203 */
[----:B0-----:R-:W-:-:S04]  /*c9b0*/  LEA R22, P6, R3, R2, 0x1 ;  /* 0x0000000203167211 */ /* 0x001fc800078c08ff */
[----:B------:R-:W-:Y:S02]  /*c9c0*/  LEA.HI.X.SX32 R23, R3, R0, 0x1, P6 ;  /* 0x0000000003177211 */ /* 0x000fe400030f0eff */
[----:B------:R-:W-:Y:S02]  /*c9d0*/  PRMT R3, R28, 0x7632, R3 ;  /* 0x000076321c037816 */ /* 0x000fe40000000003 */
[----:B------:R-:W5:Y:S04]  /*c9e0*/  LDL.LU R28, [R1+0x4c0] ;  /* 0x0004c000011c7983 */ /* 0x000f680000300800 */
[----:B------:R-:W5:Y:S04]  /*c9f0*/  LDL R18, [R1+0x54] ;  /* 0x0000540001127983 */ /* 0x000f680000100800 */
[----:B------:R-:W5:Y:S01]  /*ca00*/  LDL R25, [R1+0x34] ;  /* 0x0000340001197983 */ /* 0x000f620000100800 */
[----:B------:R-:W-:-:S02]  /*ca10*/  LOP3.LUT R8, R13, 0x80, R15, 0xfe, !PT ;  /* 0x000000800d087812 */ /* 0x000fc400078efe0f */
[----:B------:R-:W-:Y:S01]  /*ca20*/  PRMT R16, R12, 0x7632, R16 ;  /* 0x000076320c107816 */ /* 0x000fe20000000010 */
[----:B------:R-:W5:Y:S01]  /*ca30*/  LDL R19, [R1+0x24] ;  /* 0x0000240001137983 */ /* 0x000f620000100800 */
[----:B------:R-:W-:Y:S02]  /*ca40*/  ISETP.LT.AND P3, PT, R8, c[0x0][0x17c], !P0 ;  /* 0x00005f0008007a0c */ /* 0x000fe40004761270 */
[----:B------:R-:W-:-:S04]  /*ca50*/  LOP3.LUT R8, R13, 0x84, R15, 0xfe, !PT ;  /* 0x000000840d087812 */ /* 0x000fc800078efe0f */
[----:B------:R-:W-:Y:S02]  /*ca60*/  ISETP.LT.AND P2, PT, R8, c[0x0][0x17c], !P0 ;  /* 0x00005f0008007a0c */ /* 0x000fe40004741270 */
[C-C-:B------:R-:W-:Y:S01]  /*ca70*/  LOP3.LUT R8, R13.reuse, 0x88, R15.reuse, 0xfe, !PT ;  /* 0x000000880d087812 */ /* 0x140fe200078efe0f */
[----:B------:R0:W-:Y:S03]  /*ca80*/  @P1 STG.E.U16 [R20.64], R16 ;  /* 0x0000001014001986 */ /* 0x0001e6000c101506 */
[----:B------:R-:W-:Y:S02]  /*ca90*/  ISETP.LT.AND P1, PT, R8, c[0x0][0x17c], !P0 ;  /* 0x00005f0008007a0c */ /* 0x000fe40004721270 */
[----:B------:R-:W-:Y:S01]  /*caa0*/  LOP3.LUT R8, R13, 0x8c, R15, 0xfe, !PT ;  /* 0x0000008c0d087812 */ /* 0x000fe200078efe0f */
[----:B------:R1:W-:Y:S03]  /*cab0*/  @P5 STG.E.U16 [R22.64], R3 ;  /* 0x0000000316005986 */ /* 0x0003e6000c101506 */
[----:B------:R-:W-:Y:S01]  /*cac0*/  ISETP.LT.AND P5, PT, R8, c[0x0][0x17c], !P0 ;  /* 0x00005f0008007a0c */ /* 0x000fe200047a1270 */
[----:B------:R-:W-:Y:S01]  /*cad0*/  IMAD R8, R29, 0x4, R4 ;  /* 0x000000041d087824 */ /* 0x000fe200078e0204 */
[----:B0-----:R-:W-:-:S02]  /*cae0*/  LEA R20, P6, R4, R2, 0x1 ;  /* 0x0000000204147211 */ /* 0x001fc400078c08ff */
[----:B------:R-:W-:Y:S02]  /*caf0*/  PRMT R16, R16, 0x7632, R16 ;  /* 0x0000763210107816 */ /* 0x000fe40000000010 */
[----:B------:R-:W-:Y:S02]  /*cb00*/  LEA.HI.X.SX32 R21, R4, R0, 0x1, P6 ;  /* 0x0000000004157211 */ /* 0x000fe400030f0eff */
[----:B------:R-:W-:Y:S01]  /*cb10*/  LOP3.LUT R4, R13, 0x90, R15, 0xfe, !PT ;  /* 0x000000900d047812 */ /* 0x000fe200078efe0f */
[C---:B-1----:R-:W-:Y:S01]  /*cb20*/  IMAD R3, R29.reuse, 0x4, R8 ;  /* 0x000000041d037824 */ /* 0x042fe200078e0208 */
[----:B------:R-:W-:Y:S01]  /*cb30*/  LEA R22, P6, R8, R2, 0x1 ;  /* 0x0000000208167211 */ /* 0x000fe200078c08ff */
[----:B------:R0:W-:Y:S01]  /*cb40*/  @P4 STG.E.U16 [R20.64], R16 ;  /* 0x0000001014004986 */ /* 0x0001e2000c101506 */
[----:B------:R-:W-:Y:S01]  /*cb50*/  ISETP.LT.AND P4, PT, R4, c[0x0][0x17c], !P0 ;  /* 0x00005f0004007a0c */ /* 0x000fe20004781270 */
[----:B------:R-:W-:Y:S01]  /*cb60*/  IMAD R4, R29, 0x4, R3 ;  /* 0x000000041d047824 */ /* 0x000fe200078e0203 */
[----:B------:R-:W-:-:S02]  /*cb70*/  LEA.HI.X.SX32 R23, R8, R0, 0x1, P6 ;  /* 0x0000000008177211 */ /* 0x000fc400030f0eff */
[----:B------:R-:W-:-:S03]  /*cb80*/  LOP3.LUT R8, R13, 0x94, R15, 0xfe, !PT ;  /* 0x000000940d087812 */ /* 0x000fc600078efe0f */
[----:B--2---:R1:W-:Y:S01]  /*cb90*/  @P3 STG.E.U16 [R22.64], R14 ;  /* 0x0000000e16003986 */ /* 0x0043e2000c101506 */
[C---:B0-----:R-:W-:Y:S02]  /*cba0*/  LEA R20, P6, R3.reuse, R2, 0x1 ;  /* 0x0000000203147211 */ /* 0x041fe400078c08ff */
[----:B------:R-:W-:Y:S02]  /*cbb0*/  ISETP.LT.AND P3, PT, R8, c[0x0][0x17c], !P0 ;  /* 0x00005f0008007a0c */ /* 0x000fe40004761270 */
[----:B------:R-:W-:Y:S01]  /*cbc0*/  LEA.HI.X.SX32 R21, R3, R0, 0x1, P6 ;  /* 0x0000000003157211 */ /* 0x000fe200030f0eff */
[----:B------:R-:W-:Y:S01]  /*cbd0*/  IMAD R8, R29, 0x4, R4 ;  /* 0x000000041d087824 */ /* 0x000fe200078e0204 */
[----:B------:R-:W-:Y:S02]  /*cbe0*/  LOP3.LUT R3, R13, 0x98, R15, 0xfe, !PT ;  /* 0x000000980d037812 */ /* 0x000fe400078efe0f */
[----:B-1----:R-:W-:Y:S01]  /*cbf0*/  LEA R22, P6, R4, R2, 0x1 ;  /* 0x0000000204167211 */ /* 0x002fe200078c08ff */
[----:B---3--:R0:W-:Y:S01]  /*cc00*/  @P2 STG.E.U16 [R20.64], R11 ;  /* 0x0000000b14002986 */ /* 0x0081e2000c101506 */
[----:B------:R-:W-:-:S02]  /*cc10*/  ISETP.LT.AND P2, PT, R3, c[0x0][0x17c], !P0 ;  /* 0x00005f0003007a0c */ /* 0x000fc40004741270 */
[----:B------:R-:W-:Y:S01]  /*cc20*/  LEA.HI.X.SX32 R23, R4, R0, 0x1, P6 ;  /* 0x0000000004177211 */ /* 0x000fe200030f0eff */
[----:B------:R-:W-:Y:S01]  /*cc30*/  IMAD R3, R29, 0x4, R8 ;  /* 0x000000041d037824 */ /* 0x000fe200078e0208 */
[----:B------:R-:W-:Y:S02]  /*cc40*/  LOP3.LUT R4, R13, 0x9c, R15, 0xfe, !PT ;  /* 0x0000009c0d047812 */ /* 0x000fe400078efe0f */
[----:B0-----:R-:W-:-:S04]  /*cc50*/  LEA R20, P6, R8, R2, 0x1 ;  /* 0x0000000208147211 */ /* 0x001fc800078c08ff */
[----:B------:R-:W-:Y:S02]  /*cc60*/  LEA.HI.X.SX32 R21, R8, R0, 0x1, P6 ;  /* 0x0000000008157211 */ /* 0x000fe400030f0eff */
[----:B------:R-:W-:Y:S01]  /*cc70*/  LOP3.LUT R8, R13, 0xa0, R15, 0xfe, !PT ;  /* 0x000000a00d087812 */ /* 0x000fe200078efe0f */
[----:B----4-:R0:W-:Y:S01]  /*cc80*/  @P1 STG.E.U16 [R22.64], R10 ;  /* 0x0000000a16001986 */ /* 0x0101e2000c101506 */
[----:B------:R-:W-:Y:S01]  /*cc90*/  ISETP.LT.AND P1, PT, R4, c[0x0][0x17c], !P0 ;  /* 0x00005f0004007a0c */ /* 0x000fe20004721270 */
[----:B------:R-:W-:Y:S01]  /*cca0*/  IMAD R4, R29, 0x4, R3 ;  /* 0x000000041d047824 */ /* 0x000fe200078e0203 */
[C---:B0-----:R-:W-:Y:S01]  /*ccb0*/  LEA R22, P6, R3.reuse, R2, 0x1 ;  /* 0x0000000203167211 */ /* 0x041fe200078c08ff */
[----:B-----5:R0:W-:Y:S01]  /*ccc0*/  @P5 STG.E.U16 [R20.64], R7 ;  /* 0x0000000714005986 */ /* 0x0201e2000c101506 */
[----:B------:R-:W-:Y:S02]  /*ccd0*/  ISETP.LT.AND P5, PT, R8, c[0x0][0x17c], !P0 ;  /* 0x00005f0008007a0c */ /* 0x000fe400047a1270 */
[----:B------:R-:W-:Y:S01]  /*cce0*/  LEA.HI.X.SX32 R23, R3, R0, 0x1, P6 ;  /* 0x0000000003177211 */ /* 0x000fe200030f0eff */
[----:B------:R-:W-:Y:S01]  /*ccf0*/  IMAD R8, R29, 0x4, R4 ;  /* 0x000000041d087824 */ /* 0x000fe200078e0204 */
[----:B------:R-:W-:-:S02]  /*cd00*/  LOP3.LUT R3, R13, 0xa4, R15, 0xfe, !PT ;  /* 0x000000a40d037812 */ /* 0x000fc400078efe0f */
[C---:B0-----:R-:W-:Y:S01]  /*cd10*/  LEA R20, P6, R4.reuse, R2, 0x1 ;  /* 0x0000000204147211 */ /* 0x041fe200078c08ff */
[----:B------:R0:W-:Y:S01]  /*cd20*/  @P4 STG.E.U16 [R22.64], R6 ;  /* 0x0000000616004986 */ /* 0x0001e2000c101506 */
[----:B------:R-:W-:Y:S02]  /*cd30*/  ISETP.LT.AND P4, PT, R3, c[0x0][0x17c], !P0 ;  /* 0x00005f0003007a0c */ /* 0x000fe40004781270 */
[----:B------:R-:W-:Y:S01]  /*cd40*/  LEA.HI.X.SX32 R21, R4, R0, 0x1, P6 ;  /* 0x0000000004157211 */ /* 0x000fe200030f0eff */
[----:B------:R-:W-:Y:S01]  /*cd50*/  IMAD R3, R29, 0x4, R8 ;  /* 0x000000041d037824 */ /* 0x000fe200078e0208 */
[----:B------:R-:W-:Y:S02]  /*cd60*/  LOP3.LUT R4, R13, 0xa8, R15, 0xfe, !PT ;  /* 0x000000a80d047812 */ /* 0x000fe400078efe0f */
[----:B0-----:R-:W-:-:S04]  /*cd70*/  LEA R22, P6, R8, R2, 0x1 ;  /* 0x0000000208167211 */ /* 0x001fc800078c08ff */
[----:B------:R-:W-:Y:S02]  /*cd80*/  LEA.HI.X.SX32 R23, R8, R0, 0x1, P6 ;  /* 0x0000000008177211 */ /* 0x000fe400030f0eff */
[----:B------:R-:W-:Y:S01]  /*cd90*/  LOP3.LUT R8, R13, 0xac, R15, 0xfe, !PT ;  /* 0x000000ac0d087812 */ /* 0x000fe200078efe0f */
[----:B------:R0:W-:Y:S01]  /*cda0*/  @P3 STG.E.U16 [R20.64], R28 ;  /* 0x0000001c14003986 */ /* 0x0001e2000c101506 */
[----:B------:R-:W-:Y:S01]  /*cdb0*/  ISETP.LT.AND P3, PT, R4, c[0x0][0x17c], !P0 ;  /* 0x00005f0004007a0c */ /* 0x000fe20004761270 */
[C---:B------:R-:W-:Y:S02]  /*cdc0*/  IMAD R4, R29.reuse, 0x4, R3 ;  /* 0x000000041d047824 */ /* 0x040fe400078e0203 */
[----:B------:R1:W-:Y:S01]  /*cdd0*/  @P2 STG.E.U16 [R22.64], R27 ;  /* 0x0000001b16002986 */ /* 0x0003e2000c101506 */
[----:B------:R-:W-:Y:S01]  /*cde0*/  ISETP.LT.AND P2, PT, R8, c[0x0][0x17c], !P0 ;  /* 0x00005f0008007a0c */ /* 0x000fe20004741270 */
[----:B------:R-:W-:Y:S01]  /*cdf0*/  IMAD R8, R29, 0x4, R4 ;  /* 0x000000041d087824 */ /* 0x000fe200078e0204 */
[----:B0-----:R-:W-:-:S04]  /*ce00*/  LEA R20, P6, R3, R2, 0x1 ;  /* 0x0000000203147211 */ /* 0x001fc800078c08ff */
[----:B------:R-:W-:Y:S02]  /*ce10*/  LEA.HI.X.SX32 R21, R3, R0, 0x1, P6 ;  /* 0x0000000003157211 */ /* 0x000fe400030f0eff */
[C---:B-1----:R-:W-:Y:S02]  /*ce20*/  LEA R22, P6, R4.reuse, R2, 0x1 ;  /* 0x0000000204167211 */ /* 0x042fe400078c08ff */
[--C-:B------:R-:W-:Y:S01]  /*ce30*/  LOP3.LUT R3, R13, 0xb0, R15.reuse, 0xfe, !PT ;  /* 0x000000b00d037812 */ /* 0x100fe200078efe0f */
[----:B------:R0:W-:Y:S01]  /*ce40*/  @P1 STG.E.U16 [R20.64], R26 ;  /* 0x0000001a14001986 */ /* 0x0001e2000c101506 */
[----:B------:R-:W-:Y:S02]  /*ce50*/  LEA.HI.X.SX32 R23, R4, R0, 0x1, P6 ;  /* 0x0000000004177211 */ /* 0x000fe400030f0eff */
[----:B------:R-:W-:Y:S01]  /*ce60*/  ISETP.LT.AND P1, PT, R3, c[0x0][0x17c], !P0 ;  /* 0x00005f0003007a0c */ /* 0x000fe20004721270 */
[----:B------:R-:W-:Y:S01]  /*ce70*/  IMAD R3, R29, 0x4, R8 ;  /* 0x000000041d037824 */ /* 0x000fe200078e0208 */
[----:B------:R-:W-:Y:S01]  /*ce80*/  LOP3.LUT R4, R13, 0xb4, R15, 0xfe, !PT ;  /* 0x000000b40d047812 */ /* 0x000fe200078efe0f */
[----:B------:R1:W-:Y:S01]  /*ce90*/  @P5 STG.E.U16 [R22.64], R18 ;  /* 0x0000001216005986 */ /* 0x0003e2000c101506 */
[----:B0-----:R-:W-:-:S02]  /*cea0*/  LEA R20, P6, R8, R2, 0x1 ;  /* 0x0000000208147211 */ /* 0x001fc400078c08ff */
[----:B------:R-:W-:Y:S01]  /*ceb0*/  ISETP.LT.AND P5, PT, R4, c[0x0][0x17c], !P0 ;  /* 0x00005f0004007a0c */ /* 0x000fe200047a1270 */
[----:B------:R-:W-:Y:S01]  /*cec0*/  IMAD R4, R29, 0x4, R3 ;  /* 0x000000041d047824 */ /* 0x000fe200078e0203 */
[----:B------:R-:W-:Y:S02]  /*ced0*/  LEA.HI.X.SX32 R21, R8, R0, 0x1, P6 ;  /* 0x0000000008157211 */ /* 0x000fe400030f0eff */
[----:B-1----:R-:W-:Y:S01]  /*cee0*/  LEA R22, P6, R3, R2, 0x1 ;  /* 0x0000000203167211 */ /* 0x002fe200078c08ff */
[----:B------:R-:W2:Y:S01]  /*cef0*/  LDL R18, [R1+0x4] ;  /* 0x0000040001127983 */ /* 0x000ea20000100800 */
[--C-:B------:R-:W-:Y:S02]  /*cf00*/  LOP3.LUT R8, R13, 0xb8, R15.reuse, 0xfe, !PT ;  /* 0x000000b80d087812 */ /* 0x100fe400078efe0f */
[----:B------:R-:W-:Y:S01]  /*cf10*/  LEA.HI.X.SX32 R23, R3, R0, 0x1, P6 ;  /* 0x0000000003177211 */ /* 0x000fe200030f0eff */
[----:B------:R0:W-:Y:S01]  /*cf20*/  @P4 STG.E.U16 [R20.64], R5 ;  /* 0x0000000514004986 */ /* 0x0001e2000c101506 */
[----:B------:R-:W-:Y:S01]  /*cf30*/  ISETP.LT.AND P4, PT, R8, c[0x0][0x17c], !P0 ;  /* 0x00005f0008007a0c */ /* 0x000fe20004781270 */
[----:B------:R-:W-:Y:S01]  /*cf40*/  IMAD R8, R29, 0x4, R4 ;  /* 0x000000041d087824 */ /* 0x000fe200078e0204 */
[----:B------:R-:W-:Y:S01]  /*cf50*/  LOP3.LUT R3, R13, 0xbc, R15, 0xfe, !PT ;  /* 0x000000bc0d037812 */ /* 0x000fe200078efe0f */
[----:B------:R-:W-:Y:S01]  /*cf60*/  @P3 STG.E.U16 [R22.64], R25 ;  /* 0x0000001916003986 */ /* 0x000fe2000c101506 */
[----:B0-----:R-:W-:-:S04]  /*cf70*/  LEA R20, P6, R4, R2, 0x1 ;  /* 0x0000000204147211 */ /* 0x001fc800078c08ff */
[----:B------:R-:W-:Y:S02]  /*cf80*/  LEA.HI.X.SX32 R21, R4, R0, 0x1, P6 ;  /* 0x0000000004157211 */ /* 0x000fe400030f0eff */
[----:B------:R-:W-:Y:S02]  /*cf90*/  LOP3.LUT R4, R13, 0xc0, R15, 0xfe, !PT ;  /* 0x000000c00d047812 */ /* 0x000fe400078efe0f */
[----:B------:R-:W3:Y:S04]  /*cfa0*/  LDL.LU R13, [R1+0x4bc] ;  /* 0x0004bc00010d7983 */ /* 0x000ee80000300800 */
[----:B------:R-:W-:Y:S04]  /*cfb0*/  @P2 STG.E.U16 [R20.64], R9 ;  /* 0x0000000914002986 */ /* 0x000fe8000c101506 */
[----:B------:R0:W-:Y:S04]  /*cfc0*/  STL [R1+0x4b4], R9 ;  /* 0x0004b40901007387 */ /* 0x0001e80000100800 */
[----:B0-----:R-:W4:Y:S01]  /*cfd0*/  LDL.LU R9, [R1+0x304] ;  /* 0x0003040001097983 */ /* 0x001f220000300800 */
[----:B------:R-:W-:Y:S01]  /*cfe0*/  ISETP.LT.AND P3, PT, R3, c[0x0][0x17c], !P0 ;  /* 0x00005f0003007a0c */ /* 0x000fe20004761270 */
[----:B------:R-:W-:Y:S01]  /*cff0*/  IMAD R3, R29, 0x4, R8 ;  /* 0x000000041d037824 */ /* 0x000fe200078e0208 */
[----:B------:R-:W-:-:S02]  /*d000*/  LEA R22, P6, R8, R2, 0x1 ;  /* 0x0000000208167211 */ /* 0x000fc400078c08ff */
[----:B------:R-:W-:Y:S02]  /*d010*/  ISETP.LT.AND P2, PT, R4, c[0x0][0x17c], !P0 ;  /* 0x00005f0004007a0c */ /* 0x000fe40004741270 */
[----:B------:R-:W-:Y:S01]  /*d020*/  LEA.HI.X.SX32 R23, R8, R0, 0x1, P6 ;  /* 0x0000000008177211 */ /* 0x000fe200030f0eff */
[----:B------:R-:W-:Y:S01]  /*d030*/  IMAD R4, R29, 0x4, R3 ;  /* 0x000000041d047824 */ /* 0x000fe200078e0203 */
[----:B------:R-:W-:-:S03]  /*d040*/  LEA R20, P6, R3, R2, 0x1 ;  /* 0x0000000203147211 */ /* 0x000fc600078c08ff */
[----:B------:R0:W-:Y:S01]  /*d050*/  @P1 STG.E.U16 [R22.64], R19 ;  /* 0x0000001316001986 */ /* 0x0001e2000c101506 */
[----:B------:R-:W-:Y:S02]  /*d060*/  LEA.HI.X.SX32 R21, R3, R0, 0x1, P6 ;  /* 0x0000000003157211 */ /* 0x000fe400030f0eff */
[----:B0-----:R-:W-:-:S04]  /*d070*/  LEA R22, P6, R4, R2, 0x1 ;  /* 0x0000000204167211 */ /* 0x001fc800078c08ff */
[----:B------:R-:W-:Y:S02]  /*d080*/  LEA.HI.X.SX32 R23, R4, R0, 0x1, P6 ;  /* 0x0000000004177211 */ /* 0x000fe400030f0eff */
[----:B------:R-:W-:Y:S01]  /*d090*/  PRMT R5, R14, 0x7632, R5 ;  /* 0x000076320e057816 */ /* 0x000fe20000000005 */
[----:B------:R-:W0:Y:S04]  /*d0a0*/  S2R R19, SR_TID.X ;  /* 0x0000000000137919 */ /* 0x000e280000002100 */
[----:B---3--:R1:W-:Y:S04]  /*d0b0*/  @P5 STG.E.U16 [R20.64], R13 ;  /* 0x0000000d14005986 */ /* 0x0083e8000c101506 */
[----:B--2---:R2:W-:Y:S01]  /*d0c0*/  @P4 STG.E.U16 [R22.64], R18 ;  /* 0x0000001216004986 */ /* 0x0045e2000c101506 */
[----:B----4-:R-:W-:-:S02]  /*d0d0*/  LOP3.LUT R8, R9, 0xc4, R15, 0xfe, !PT ;  /* 0x000000c409087812 */ /* 0x010fc400078efe0f */
[--C-:B------:R-:W-:Y:S02]  /*d0e0*/  LOP3.LUT R3, R9, 0xc8, R15.reuse, 0xfe, !PT ;  /* 0x000000c809037812 */ /* 0x100fe400078efe0f */
[----:B------:R-:W-:Y:S01]  /*d0f0*/  ISETP.LT.AND P1, PT, R8, c[0x0][0x17c], !P0 ;  /* 0x00005f0008007a0c */ /* 0x000fe20004721270 */
[----:B------:R-:W-:Y:S01]  /*d100*/  IMAD R8, R29, 0x4, R4 ;  /* 0x000000041d087824 */ /* 0x000fe200078e0204 */
[----:B------:R-:W-:Y:S02]  /*d110*/  ISETP.LT.AND P5, PT, R3, c[0x0][0x17c], !P0 ;  /* 0x00005f0003007a0c */ /* 0x000fe400047a1270 */
[----:B------:R-:W-:Y:S01]  /*d120*/  LOP3.LUT R4, R9, 0xcc, R15, 0xfe, !PT ;  /* 0x000000cc09047812 */ /* 0x000fe200078efe0f */
[----:B------:R-:W-:Y:S01]  /*d130*/  IMAD R3, R29, 0x4, R8 ;  /* 0x000000041d037824 */ /* 0x000fe200078e0208 */
[----:B-1----:R-:W-:Y:S02]  /*d140*/  LEA R20, P6, R8, R2, 0x1 ;  /* 0x0000000208147211 */ /* 0x002fe400078c08ff */
[----:B------:R-:W-:-:S02]  /*d150*/  ISETP.LT.AND P4, PT, R4, c[0x0][0x17c], !P0 ;  /* 0x00005f0004007a0c */ /* 0x000fc40004781270 */
[----:B------:R-:W-:Y:S01]  /*d160*/  LEA.HI.X.SX32 R21, R8, R0, 0x1, P6 ;  /* 0x0000000008157211 */ /* 0x000fe200030f0eff */
[----:B------:R-:W-:Y:S01]  /*d170*/  IMAD R4, R29, 0x4, R3 ;  /* 0x000000041d047824 */ /* 0x000fe200078e0203 */
[----:B--2---:R-:W-:Y:S02]  /*d180*/  LEA R22, P6, R3, R2, 0x1 ;  /* 0x0000000203167211 */ /* 0x004fe400078c08ff */
[--C-:B------:R-:W-:Y:S01]  /*d190*/  LOP3.LUT R8, R9, 0xd0, R15.reuse, 0xfe, !PT ;  /* 0x000000d009087812 */ /* 0x100fe200078efe0f */
[----:B------:R1:W-:Y:S01]  /*d1a0*/  @P3 STG.E.U16 [R20.64], R17 ;  /* 0x0000001114003986 */ /* 0x0003e2000c101506 */
[----:B------:R-:W-:Y:S01]  /*d1b0*/  LEA.HI.X.SX32 R23, R3, R0, 0x1, P6 ;  /* 0x0000000003177211 */ /* 0x000fe200030f0eff */
[----:B------:R-:W-:Y:S01]  /*d1c0*/  IMAD R3, R29, 0x4, R4 ;  /* 0x000000041d037824 */ /* 0x000fe200078e0204 */
[----:B------:R-:W-:Y:S02]  /*d1d0*/  ISETP.LT.AND P3, PT, R8, c[0x0][0x17c], !P0 ;  /* 0x00005f0008007a0c */ /* 0x000fe40004761270 */
[----:B------:R-:W-:Y:S01]  /*d1e0*/  LOP3.LUT R8, R9, 0xd4, R15, 0xfe, !PT ;  /* 0x000000d409087812 */ /* 0x000fe200078efe0f */
[----:B------:R2:W-:Y:S01]  /*d1f0*/  @P2 STG.E.U16 [R22.64], R5 ;  /* 0x0000000516002986 */ /* 0x0005e2000c101506 */
[----:B-1----:R-:W-:-:S04]  /*d200*/  LEA R20, P6, R4, R2, 0x1 ;  /* 0x0000000204147211 */ /* 0x002fc800078c08ff */
[----:B------:R-:W-:Y:S02]  /*d210*/  LEA.HI.X.SX32 R21, R4, R0, 0x1, P6 ;  /* 0x0000000004157211 */ /* 0x000fe400030f0eff */
[----:B--2---:R-:W-:Y:S02]  /*d220*/  PRMT R5, R11, 0x7632, R5 ;  /* 0x000076320b057816 */ /* 0x004fe40000000005 */
[----:B------:R-:W-:Y:S02]  /*d230*/  LEA R22, P6, R3, R2, 0x1 ;  /* 0x0000000203167211 */ /* 0x000fe400078c08ff */
[----:B------:R-:W-:Y:S01]  /*d240*/  ISETP.LT.AND P2, PT, R8, c[0x0][0x17c], !P0 ;  /* 0x00005f0008007a0c */ /* 0x000fe20004741270 */
[----:B------:R-:W-:Y:S01]  /*d250*/  IMAD R8, R29, 0x4, R3 ;  /* 0x000000041d087824 */ /* 0x000fe200078e0203 */
[----:B------:R1:W-:Y:S01]  /*d260*/  @P1 STG.E.U16 [R20.64], R5 ;  /* 0x0000000514001986 */ /* 0x0003e2000c101506 */
[----:B------:R-:W-:Y:S02]  /*d270*/  LEA.HI.X.SX32 R23, R3, R0, 0x1, P6 ;  /* 0x0000000003177211 */ /* 0x000fe400030f0eff */
[----:B------:R-:W-:-:S02]  /*d280*/  LOP3.LUT R4, R9, 0xd8, R15, 0xfe, !PT ;  /* 0x000000d809047812 */ /* 0x000fc400078efe0f */
[----:B-1----:R-:W-:Y:S02]  /*d290*/  PRMT R5, R10, 0x7632, R5 ;  /* 0x000076320a057816 */ /* 0x002fe40000000005 */
[----:B------:R-:W-:Y:S02]  /*d2a0*/  LEA R20, P6, R8, R2, 0x1 ;  /* 0x0000000208147211 */ /* 0x000fe400078c08ff */
[----:B------:R-:W-:Y:S01]  /*d2b0*/  ISETP.LT.AND P1, PT, R4, c[0x0][0x17c], !P0 ;  /* 0x00005f0004007a0c */ /* 0x000fe20004721270 */
[----:B------:R1:W-:Y:S01]  /*d2c0*/  @P5 STG.E.U16 [R22.64], R5 ;  /* 0x0000000516005986 */ /* 0x0003e2000c101506 */
[--C-:B------:R-:W-:Y:S01]  /*d2d0*/  IMAD R4, R29, 0x4, R8.reuse ;  /* 0x000000041d047824 */ /* 0x100fe200078e0208 */
[----:B------:R-:W-:Y:S02]  /*d2e0*/  LEA.HI.X.SX32 R21, R8, R0, 0x1, P6 ;  /* 0x0000000008157211 */ /* 0x000fe400030f0eff */
[----:B------:R-:W-:Y:S02]  /*d2f0*/  PRMT R8, R7, 0x7632, R8 ;  /* 0x0000763207087816 */ /* 0x000fe40000000008 */
[----:B------:R-:W-:-:S02]  /*d300*/  LOP3.LUT R10, R9, 0x11c, R15, 0xfe, !PT ;  /* 0x0000011c090a7812 */ /* 0x000fc400078efe0f */
[C---:B------:R-:W-:Y:S02]  /*d310*/  LOP3.LUT R7, R9.reuse, 0x120, R15, 0xfe, !PT ;  /* 0x0000012009077812 */ /* 0x040fe400078efe0f */
[----:B-1----:R-:W-:Y:S02]  /*d320*/  PRMT R5, R6, 0x7632, R5 ;  /* 0x0000763206057816 */ /* 0x002fe40000000005 */
[C-C-:B------:R-:W-:Y:S01]  /*d330*/  LOP3.LUT R6, R9.reuse, 0x118, R15.reuse, 0xfe, !PT ;  /* 0x0000011809067812 */ /* 0x140fe200078efe0f */
[----:B------:R-:W-:Y:S04]  /*d340*/  STL [R1+0x4b8], R13 ;  /* 0x0004b80d01007387 */ /* 0x000fe80000100800 */
[----:B------:R1:W-:Y:S04]  /*d350*/  STL [R1], R6 ;  /* 0x0000000601007387 */ /* 0x0003e80000100800 */
[----:B------:R2:W-:Y:S04]  /*d360*/  STL [R1+0x10], R10 ;  /* 0x0000100a01007387 */ /* 0x0005e80000100800 */
[----:B------:R3:W-:Y:S01]  /*d370*/  STL [R1+0x14], R7 ;  /* 0x0000140701007387 */ /* 0x0007e20000100800 */
[----:B-1----:R-:W-:-:S02]  /*d380*/  LOP3.LUT R6, R9, 0x124, R15, 0xfe, !PT ;  /* 0x0000012409067812 */ /* 0x002fc400078efe0f */
[----:B--2---:R-:W-:-:S03]  /*d390*/  LOP3.LUT R10, R9, 0x128, R15, 0xfe, !PT ;  /* 0x00000128090a7812 */ /* 0x004fc600078efe0f */
[----:B------:R-:W-:Y:S01]  /*d3a0*/  STL [R1+0x20], R6 ;  /* 0x0000200601007387 */ /* 0x000fe20000100800 */
[----:B---3--:R-:W-:-:S03]  /*d3b0*/  LOP3.LUT R7, R9, 0x12c, R15, 0xfe, !PT ;  /* 0x0000012c09077812 */ /* 0x008fc600078efe0f */
[----:B------:R-:W-:Y:S01]  /*d3c0*/  STL [R1+0x30], R10 ;  /* 0x0000300a01007387 */ /* 0x000fe20000100800 */
[----:B------:R-:W-:-:S03]  /*d3d0*/  LOP3.LUT R11, R9, 0x138, R15, 0xfe, !PT ;  /* 0x00000138090b7812 */ /* 0x000fc600078efe0f */
[----:B------:R1:W-:Y:S01]  /*d3e0*/  STL [R1+0x40], R7 ;  /* 0x0000400701007387 */ /* 0x0003e20000100800 */
[----:B------:R-:W-:-:S03]  /*d3f0*/  LOP3.LUT R13, R9, 0x148, R15, 0xfe, !PT ;  /* 0x00000148090d7812 */ /* 0x000fc600078efe0f */
[----:B------:R2:W-:Y:S01]  /*d400*/  STL [R1+0x60], R11 ;  /* 0x0000600b01007387 */ /* 0x0005e20000100800 */
[C-C-:B-1----:R-:W-:Y:S02]  /*d410*/  LOP3.LUT R7, R9.reuse, 0x13c, R15.reuse, 0xfe, !PT ;  /* 0x0000013c09077812 */ /* 0x142fe400078efe0f */
[----:B--2---:R-:W-:-:S03]  /*d420*/  LOP3.LUT R11, R9, 0x14c, R15, 0xfe, !PT ;  /* 0x0000014c090b7812 */ /* 0x004fc600078efe0f */
[----:B------:R1:W-:Y:S04]  /*d430*/  STL [R1+0x64], R7 ;  /* 0x0000640701007387 */ /* 0x0003e80000100800 */
[----:B------:R2:W-:Y:S01]  /*d440*/  STL [R1+0x80], R13 ;  /* 0x0000800d01007387 */ /* 0x0005e20000100800 */
[----:B-1----:R-:W-:-:S03]  /*d450*/  LOP3.LUT R7, R9, 0x150, R15, 0xfe, !PT ;  /* 0x0000015009077812 */ /* 0x002fc600078efe0f */
[----:B------:R1:W-:Y:S01]  /*d460*/  STL [R1+0x84], R11 ;  /* 0x0000840b01007387 */ /* 0x0003e20000100800 */
[----:B--2---:R-:W-:-:S03]  /*d470*/  LOP3.LUT R13, R9, 0x154, R15, 0xfe, !PT ;  /* 0x00000154090d7812 */ /* 0x004fc600078efe0f */
[----:B------:R2:W-:Y:S01]  /*d480*/  STL [R1+0x90], R7 ;  /* 0x0000900701007387 */ /* 0x0005e20000100800 */
[----:B-1----:R-:W-:-:S03]  /*d490*/  LOP3.LUT R11, R9, 0x158, R15, 0xfe, !PT ;  /* 0x00000158090b7812 */ /* 0x002fc600078efe0f */
[----:B------:R1:W-:Y:S01]  /*d4a0*/  STL [R1+0x94], R13 ;  /* 0x0000940d01007387 */ /* 0x0003e20000100800 */
[----:B--2---:R-:W-:-:S03]  /*d4b0*/  LOP3.LUT R7, R9, 0x15c, R15, 0xfe, !PT ;  /* 0x0000015c09077812 */ /* 0x004fc600078efe0f */
[----:B------:R2:W-:Y:S04]  /*d4c0*/  STL [R1+0xa0], R11 ;  /* 0x0000a00b01007387 */ /* 0x0005e80000100800 */
[----:B------:R3:W-:Y:S01]  /*d4d0*/  STL [R1+0xa4], R7 ;  /* 0x0000a40701007387 */ /* 0x0007e20000100800 */
[C-C-:B-1----:R-:W-:Y:S02]  /*d4e0*/  LOP3.LUT R13, R9.reuse, 0x160, R15.reuse, 0xfe, !PT ;  /* 0x00000160090d7812 */ /* 0x142fe400078efe0f */
[----:B--2---:R-:W-:-:S03]  /*d4f0*/  LOP3.LUT R11, R9, 0x164, R15, 0xfe, !PT ;  /* 0x00000164090b7812 */ /* 0x004fc600078efe0f */
[----:B------:R1:W-:Y:S01]  /*d500*/  STL [R1+0xb0], R13 ;  /* 0x0000b00d01007387 */ /* 0x0003e20000100800 */
[----:B---3--:R-:W-:-:S03]  /*d510*/  LOP3.LUT R7, R9, 0x168, R15, 0xfe, !PT ;  /* 0x0000016809077812 */ /* 0x008fc600078efe0f */
        /* <DEDUP_REMOVED lines=12> */
[----:B------:R2:W-:Y:S01]  /*d5e0*/  STL [R1+0xd4], R11 ;  /* 0x0000d40b01007387 */ /* 0x0005e20000100800 */
[----:B------:R-:W-:-:S03]  /*d5f0*/  LOP3.LUT R3, R9, 0xdc, R15, 0xfe, !PT ;  /* 0x000000dc09037812 */ /* 0x000fc600078efe0f */
[----:B------:R3:W-:Y:S01]  /*d600*/  STL [R1+0xd8], R7 ;  /* 0x0000d80701007387 */ /* 0x0007e20000100800 */
[C-C-:B-1----:R-:W-:Y:S02]  /*d610*/  LOP3.LUT R13, R9.reuse, 0x184, R15.reuse, 0xfe, !PT ;  /* 0x00000184090d7812 */ /* 0x142fe400078efe0f */
[----:B--2---:R-:W-:-:S03]  /*d620*/  LOP3.LUT R11, R9, 0x188, R15, 0xfe, !PT ;  /* 0x00000188090b7812 */ /* 0x004fc600078efe0f */
[----:B------:R1:W-:Y:S01]  /*d630*/  STL [R1+0xdc], R13 ;  /* 0x0000dc0d01007387 */ /* 0x0003e20000100800 */
[----:B---3--:R-:W-:-:S03]  /*d640*/  LOP3.LUT R7, R9, 0x18c, R15, 0xfe, !PT ;  /* 0x0000018c09077812 */ /* 0x008fc600078efe0f */
[----:B------:R2:W-:Y:S01]  /*d650*/  STL [R1+0xe0], R11 ;  /* 0x0000e00b01007387 */ /* 0x0005e20000100800 */
[----:B------:R-:W-:Y:S01]  /*d660*/  ISETP.LT.AND P5, PT, R3, c[0x0][0x17c], !P0 ;  /* 0x00005f0003007a0c */ /* 0x000fe200047a1270 */
[----:B------:R-:W-:Y:S01]  /*d670*/  IMAD R3, R29, 0x4, R4 ;  /* 0x000000041d037824 */ /* 0x000fe200078e0204 */
[----:B------:R-:W-:Y:S01]  /*d680*/  LEA R22, P6, R4, R2, 0x1 ;  /* 0x0000000204167211 */ /* 0x000fe200078c08ff */
[----:B------:R3:W-:Y:S01]  /*d690*/  STL [R1+0xe4], R7 ;  /* 0x0000e40701007387 */ /* 0x0007e20000100800 */
[C-C-:B-1----:R-:W-:Y:S02]  /*d6a0*/  LOP3.LUT R13, R9.reuse, 0x190, R15.reuse, 0xfe, !PT ;  /* 0x00000190090d7812 */ /* 0x142fe400078efe0f */
[----:B--2---:R-:W-:-:S03]  /*d6b0*/  LOP3.LUT R11, R9, 0x194, R15, 0xfe, !PT ;  /* 0x00000194090b7812 */ /* 0x004fc600078efe0f */
[----:B------:R1:W-:Y:S01]  /*d6c0*/  STL [R1+0xe8], R13 ;  /* 0x0000e80d01007387 */ /* 0x0003e20000100800 */
[----:B---3--:R-:W-:-:S03]  /*d6d0*/  LOP3.LUT R7, R9, 0x198, R15, 0xfe, !PT ;  /* 0x0000019809077812 */ /* 0x008fc600078efe0f */
[----:B------:R2:W-:Y:S01]  /*d6e0*/  @P4 STG.E.U16 [R20.64], R8 ;  /* 0x0000000814004986 */ /* 0x0005e2000c101506 */
[----:B------:R-:W-:Y:S01]  /*d6f0*/  LEA.HI.X.SX32 R23, R4, R0, 0x1, P6 ;  /* 0x0000000004177211 */ /* 0x000fe200030f0eff */
[----:B------:R-:W-:Y:S02]  /*d700*/  IMAD R4, R29, 0x4, R3 ;  /* 0x000000041d047824 */ /* 0x000fe400078e0203 */
[----:B------:R3:W-:Y:S01]  /*d710*/  STL [R1+0xec], R11 ;  /* 0x0000ec0b01007387 */ /* 0x0007e20000100800 */
[----:B-1----:R-:W-:-:S03]  /*d720*/  LOP3.LUT R13, R9, 0x19c, R15, 0xfe, !PT ;  /* 0x0000019c090d7812 */ /* 0x002fc600078efe0f */
[----:B------:R1:W-:Y:S01]  /*d730*/  STL [R1+0xf0], R7 ;  /* 0x0000f00701007387 */ /* 0x0003e20000100800 */
[----:B--2---:R-:W-:Y:S02]  /*d740*/  LEA R20, P4, R3, R2, 0x1 ;  /* 0x0000000203147211 */ /* 0x004fe400078808ff */
[C-C-:B---3--:R-:W-:Y:S01]  /*d750*/  LOP3.LUT R11, R9.reuse, 0x1a0, R15.reuse, 0xfe, !PT ;  /* 0x000001a0090b7812 */ /* 0x148fe200078efe0f */
[----:B------:R2:W-:Y:S01]  /*d760*/  @P3 STG.E.U16 [R22.64], R5 ;  /* 0x0000000516003986 */ /* 0x0005e2000c101506 */
[----:B-1----:R-:W-:-:S03]  /*d770*/  LOP3.LUT R7, R9, 0x1a4, R15, 0xfe, !PT ;  /* 0x000001a409077812 */ /* 0x002fc600078efe0f */
[----:B------:R1:W-:Y:S01]  /*d780*/  STL [R1+0xf4], R13 ;  /* 0x0000f40d01007387 */ /* 0x0003e20000100800 */
[----:B------:R-:W-:Y:S01]  /*d790*/  LEA.HI.X.SX32 R21, R3, R0, 0x1, P4 ;  /* 0x0000000003157211 */ /* 0x000fe200020f0eff */
[----:B------:R-:W-:Y:S02]  /*d7a0*/  IMAD R3, R29, 0x4, R4 ;  /* 0x000000041d037824 */ /* 0x000fe400078e0204 */
[----:B------:R3:W-:Y:S01]  /*d7b0*/  STL [R1+0xf8], R11 ;  /* 0x0000f80b01007387 */ /* 0x0007e20000100800 */
[----:B--2---:R-:W-:-:S03]  /*d7c0*/  LEA R22, P3, R4, R2, 0x1 ;  /* 0x0000000204167211 */ /* 0x004fc600078608ff */
[----:B------:R2:W-:Y:S01]  /*d7d0*/  STL [R1+0xfc], R7 ;  /* 0x0000fc0701007387 */ /* 0x0005e20000100800 */
[C-C-:B-1----:R-:W-:Y:S02]  /*d7e0*/  LOP3.LUT R13, R9.reuse, 0x1a8, R15.reuse, 0xfe, !PT ;  /* 0x000001a8090d7812 */ /* 0x142fe400078efe0f */
[----:B------:R-:W-:Y:S02]  /*d7f0*/  LEA.HI.X.SX32 R23, R4, R0, 0x1, P3 ;  /* 0x0000000004177211 */ /* 0x000fe400018f0eff */
[--C-:B---3--:R-:W-:Y:S01]  /*d800*/  LOP3.LUT R11, R9, 0x1ac, R15.reuse, 0xfe, !PT ;  /* 0x000001ac090b7812 */ /* 0x108fe200078efe0f */
[----:B------:R-:W-:Y:S01]  /*d810*/  STL [R1+0x100], R13 ;  /* 0x0001000d01007387 */ /* 0x000fe20000100800 */
[----:B------:R-:W-:Y:S02]  /*d820*/  LEA R24, P3, R3, R2, 0x1 ;  /* 0x0000000203187211 */ /* 0x000fe400078608ff */
[----:B--2---:R-:W-:Y:S02]  /*d830*/  LOP3.LUT R7, R9, 0x1b0, R15, 0xfe, !PT ;  /* 0x000001b009077812 */ /* 0x004fe400078efe0f */
[----:B------:R-:W-:-:S02]  /*d840*/  PRMT R5, R28, 0x7632, R5 ;  /* 0x000076321c057816 */ /* 0x000fc40000000005 */
[----:B------:R-:W-:Y:S01]  /*d850*/  PRMT R8, R27, 0x7632, R8 ;  /* 0x000076321b087816 */ /* 0x000fe20000000008 */
[----:B------:R-:W-:Y:S01]  /*d860*/  STL [R1+0x498], R7 ;  /* 0x0004980701007387 */ /* 0x000fe20000100800 */
[----:B------:R-:W-:Y:S02]  /*d870*/  PRMT R4, R26, 0x7632, R4 ;  /* 0x000076321a047816 */ /* 0x000fe40000000004 */
[----:B------:R-:W-:Y:S01]  /*d880*/  LEA.HI.X.SX32 R25, R3, R0, 0x1, P3 ;  /* 0x0000000003197211 */ /* 0x000fe200018f0eff */
[----:B------:R1:W-:Y:S01]  /*d890*/  STL [R1+0x104], R11 ;  /* 0x0001040b01007387 */ /* 0x0003e20000100800 */
[----:B------:R-:W-:-:S03]  /*d8a0*/  LOP3.LUT R16, R9, 0xf4, R15, 0xfe, !PT ;  /* 0x000000f409107812 */ /* 0x000fc600078efe0f */
[----:B------:R2:W-:Y:S01]  /*d8b0*/  @P2 STG.E.U16 [R20.64], R5 ;  /* 0x0000000514002986 */ /* 0x0005e2000c101506 */
[----:B-1----:R-:W-:-:S03]  /*d8c0*/  LOP3.LUT R11, R9, 0x1b4, R15, 0xfe, !PT ;  /* 0x000001b4090b7812 */ /* 0x002fc600078efe0f */
[----:B------:R1:W-:Y:S01]  /*d8d0*/  @P1 STG.E.U16 [R22.64], R8 ;  /* 0x0000000816001986 */ /* 0x0003e2000c101506 */
[----:B------:R-:W-:-:S03]  /*d8e0*/  LOP3.LUT R12, R9, 0xfc, R15, 0xfe, !PT ;  /* 0x000000fc090c7812 */ /* 0x000fc600078efe0f */
[----:B------:R-:W3:Y:S01]  /*d8f0*/  LDL.LU R7, [R1+0x54] ;  /* 0x0000540001077983 */ /* 0x000ee20000300800 */
[C-C-:B--2---:R-:W-:Y:S02]  /*d900*/  LOP3.LUT R20, R9.reuse, 0xe0, R15.reuse, 0xfe, !PT ;  /* 0x000000e009147812 */ /* 0x144fe400078efe0f */
[C-C-:B------:R-:W-:Y:S01]  /*d910*/  LOP3.LUT R21, R9.reuse, 0xe4, R15.reuse, 0xfe, !PT ;  /* 0x000000e409157812 */ /* 0x140fe200078efe0f */
[----:B------:R2:W-:Y:S01]  /*d920*/  @P5 STG.E.U16 [R24.64], R4 ;  /* 0x0000000418005986 */ /* 0x0005e2000c101506 */
[C-C-:B------:R-:W-:Y:S02]  /*d930*/  LOP3.LUT R26, R9.reuse, 0x108, R15.reuse, 0xfe, !PT ;  /* 0x00000108091a7812 */ /* 0x140fe400078efe0f */
[C-C-:B------:R-:W-:Y:S01]  /*d940*/  LOP3.LUT R27, R9.reuse, 0x10c, R15.reuse, 0xfe, !PT ;  /* 0x0000010c091b7812 */ /* 0x140fe200078efe0f */
[----:B------:R4:W-:Y:S01]  /*d950*/  STL [R1+0x49c], R11 ;  /* 0x00049c0b01007387 */ /* 0x0009e20000100800 */
[C-C-:B-1----:R-:W-:Y:S02]  /*d960*/  LOP3.LUT R22, R9.reuse, 0xe8, R15.reuse, 0xfe, !PT ;  /* 0x000000e809167812 */ /* 0x142fe400078efe0f */
[----:B------:R-:W-:-:S02]  /*d970*/  LOP3.LUT R23, R9, 0xec, R15, 0xfe, !PT ;  /* 0x000000ec09177812 */ /* 0x000fc400078efe0f */
[C-C-:B------:R-:W-:Y:S02]  /*d980*/  LOP3.LUT R8, R9.reuse, 0xf8, R15.reuse, 0xfe, !PT ;  /* 0x000000f809087812 */ /* 0x140fe400078efe0f */
[C-C-:B------:R-:W-:Y:S02]  /*d990*/  LOP3.LUT R28, R9.reuse, 0x110, R15.reuse, 0xfe, !PT ;  /* 0x00000110091c7812 */ /* 0x140fe400078efe0f */
[C-C-:B--2---:R-:W-:Y:S02]  /*d9a0*/  LOP3.LUT R4, R9.reuse, 0xf0, R15.reuse, 0xfe, !PT ;  /* 0x000000f009047812 */ /* 0x144fe400078efe0f */
[C-C-:B------:R-:W-:Y:S02]  /*d9b0*/  LOP3.LUT R24, R9.reuse, 0x100, R15.reuse, 0xfe, !PT ;  /* 0x0000010009187812 */ /* 0x140fe400078efe0f */
[C-C-:B------:R-:W-:Y:S02]  /*d9c0*/  LOP3.LUT R25, R9.reuse, 0x104, R15.reuse, 0xfe, !PT ;  /* 0x0000010409197812 */ /* 0x140fe400078efe0f */
[----:B------:R-:W-:-:S02]  /*d9d0*/  LOP3.LUT R29, R9, 0x114, R15, 0xfe, !PT ;  /* 0x00000114091d7812 */ /* 0x000fc400078efe0f */
[C-C-:B------:R-:W-:Y:S02]  /*d9e0*/  LOP3.LUT R6, R9.reuse, 0x130, R15.reuse, 0xfe, !PT ;  /* 0x0000013009067812 */ /* 0x140fe400078efe0f */
[C-C-:B------:R-:W-:Y:S02]  /*d9f0*/  LOP3.LUT R10, R9.reuse, 0x134, R15.reuse, 0xfe, !PT ;  /* 0x00000134090a7812 */ /* 0x140fe400078efe0f */
[C-C-:B------:R-:W-:Y:S02]  /*da00*/  LOP3.LUT R14, R9.reuse, 0x140, R15.reuse, 0xfe, !PT ;  /* 0x00000140090e7812 */ /* 0x140fe400078efe0f */
[C-C-:B------:R-:W-:Y:S02]  /*da10*/  LOP3.LUT R18, R9.reuse, 0x144, R15.reuse, 0xfe, !PT ;  /* 0x0000014409127812 */ /* 0x140fe400078efe0f */
[C-C-:B----4-:R-:W-:Y:S02]  /*da20*/  LOP3.LUT R11, R9.reuse, 0x1b8, R15.reuse, 0xfe, !PT ;  /* 0x000001b8090b7812 */ /* 0x150fe400078efe0f */
[----:B------:R-:W-:-:S05]  /*da30*/  LOP3.LUT R15, R9, 0x1bc, R15, 0xfe, !PT ;  /* 0x000001bc090f7812 */ /* 0x000fca00078efe0f */
[----:B------:R0:W-:Y:S02]  /*da40*/  STL [R1+0x4a0], R15 ;  /* 0x0004a00f01007387 */ /* 0x0001e40000100800 */
[----:B0-----:R-:W-:-:S04]  /*da50*/  SHF.R.U32.HI R15, RZ, 0x7, R19 ;  /* 0x00000007ff0f7819 */ /* 0x001fc80000011613 */
[----:B------:R-:W-:-:S04]  /*da60*/  SGXT.U32 R15, R15, 0x2 ;  /* 0x000000020f0f781a */ /* 0x000fc80000000000 */
[C-C-:B------:R-:W-:Y:S01]  /*da70*/  LOP3.LUT R13, R9.reuse, 0x1c0, R15.reuse, 0xfe, !PT ;  /* 0x000001c0090d7812 */ /* 0x140fe200078efe0f */
[----:B------:R0:W-:Y:S04]  /*da80*/  STL [R1+0x114], R11 ;  /* 0x0001140b01007387 */ /* 0x0001e80000100800 */
[----:B------:R1:W-:Y:S01]  /*da90*/  STL [R1+0x11c], R13 ;  /* 0x00011c0d01007387 */ /* 0x0003e20000100800 */
[C-C-:B0-----:R-:W-:Y:S02]  /*daa0*/  LOP3.LUT R11, R9.reuse, 0x1c8, R15.reuse, 0xfe, !PT ;  /* 0x000001c8090b7812 */ /* 0x141fe400078efe0f */
[----:B-1----:R-:W-:-:S03]  /*dab0*/  LOP3.LUT R13, R9, 0x1cc, R15, 0xfe, !PT ;  /* 0x000001cc090d7812 */ /* 0x002fc600078efe0f */
        /* <DEDUP_REMOVED lines=20> */
[----:B------:R-:W-:Y:S01]  /*dc00*/  STL [R1+0x150], R11 ;  /* 0x0001500b01007387 */ /* 0x000fe20000100800 */
[----:B------:R-:W-:-:S03]  /*dc10*/  LOP3.LUT R19, R9, 0x1c4, R15, 0xfe, !PT ;  /* 0x000001c409137812 */ /* 0x000fc600078efe0f */
[----:B------:R0:W-:Y:S01]  /*dc20*/  STL [R1+0x154], R13 ;  /* 0x0001540d01007387 */ /* 0x0001e20000100800 */
[----:B------:R-:W-:Y:S02]  /*dc30*/  ISETP.LT.AND P3, PT, R23, c[0x0][0x17c], !P0 ;  /* 0x00005f0017007a0c */ /* 0x000fe40004761270 */
[C-C-:B0-----:R-:W-:Y:S02]  /*dc40*/  LOP3.LUT R13, R9.reuse, 0x1f8, R15.reuse, 0xfe, !PT ;  /* 0x000001f8090d7812 */ /* 0x141fe400078efe0f */
[----:B------:R-:W-:-:S03]  /*dc50*/  LOP3.LUT R15, R9, 0x1fc, R15, 0xfe, !PT ;  /* 0x000001fc090f7812 */ /* 0x000fc600078efe0f */
[----:B------:R0:W-:Y:S04]  /*dc60*/  STL [R1+0x158], R13 ;  /* 0x0001580d01007387 */ /* 0x0001e80000100800 */
[----:B0-----:R-:W2:Y:S04]  /*dc70*/  LDL.LU R13, [R1+0x4b8] ;  /* 0x0004b800010d7983 */ /* 0x001ea80000300800 */
[----:B------:R-:W4:Y:S04]  /*dc80*/  LDL.LU R9, [R1+0x4b4] ;  /* 0x0004b40001097983 */ /* 0x000f280000300800 */
[----:B------:R0:W-:Y:S04]  /*dc90*/  STL [R1+0x148], R15 ;  /* 0x0001480f01007387 */ /* 0x0001e80000100800 */
[----:B0-----:R-:W5:Y:S04]  /*dca0*/  LDL.LU R15, [R1+0x24] ;  /* 0x00002400010f7983 */ /* 0x001f680000300800 */
[----:B------:R-:W4:Y:S01]  /*dcb0*/  LDL.LU R23, [R1+0x34] ;  /* 0x0000340001177983 */ /* 0x000f220000300800 */
[----:B------:R-:W-:Y:S01]  /*dcc0*/  IMAD.MOV.U32 R11, RZ, RZ, c[0x0][0x198] ;  /* 0x00006600ff0b7624 */ /* 0x000fe200078e00ff */
[----:B------:R-:W-:-:S03]  /*dcd0*/  ISETP.LT.AND P2, PT, R20, c[0x0][0x17c], !P0 ;  /* 0x00005f0014007a0c */ /* 0x000fc60004741270 */
[----:B------:R-:W-:Y:S01]  /*dce0*/  IMAD R3, R11, 0x4, R3 ;  /* 0x000000040b037824 */ /* 0x000fe200078e0203 */
[----:B------:R-:W-:-:S04]  /*dcf0*/  ISETP.LT.AND P5, PT, R21, c[0x0][0x17c], !P0 ;  /* 0x00005f0015007a0c */ /* 0x000fc800047a1270 */
[----:B------:R-:W-:-:S04]  /*dd00*/  LEA R20, P1, R3, R2, 0x1 ;  /* 0x0000000203147211 */ /* 0x000fc800078208ff */
[----:B------:R-:W-:Y:S01]  /*dd10*/  LEA.HI.X.SX32 R21, R3, R0, 0x1, P1 ;  /* 0x0000000003157211 */ /* 0x000fe200008f0eff */
[----:B------:R-:W-:Y:S01]  /*dd20*/  IMAD R3, R11, 0x4, R3 ;  /* 0x000000040b037824 */ /* 0x000fe200078e0203 */
[----:B------:R-:W-:-:S03]  /*dd30*/  ISETP.LT.AND P4, PT, R22, c[0x0][0x17c], !P0 ;  /* 0x00005f0016007a0c */ /* 0x000fc60004781270 */
[----:B------:R-:W-:Y:S01]  /*dd40*/  IMAD R22, R11, 0x4, R3 ;  /* 0x000000040b167824 */ /* 0x000fe200078e0203 */
[----:B------:R-:W-:Y:S02]  /*dd50*/  ISETP.LT.AND P1, PT, R4, c[0x0][0x17c], !P0 ;  /* 0x00005f0004007a0c */ /* 0x000fe40004721270 */
[----:B---3--:R-:W-:Y:S02]  /*dd60*/  PRMT R5, R7, 0x7632, R5 ;  /* 0x0000763207057816 */ /* 0x008fe40000000005 */
[----:B------:R-:W3:Y:S04]  /*dd70*/  LDL.LU R7, [R1+0x4] ;  /* 0x0000040001077983 */ /* 0x000ee80000300800 */
[----:B------:R0:W-:Y:S02]  /*dd80*/  @P2 STG.E.U16 [R20.64], R5 ;  /* 0x0000000514002986 */ /* 0x0001e4000c101506 */
[----:B0-----:R-:W-:-:S04]  /*dd90*/  LEA R20, P6, R3, R2, 0x1 ;  /* 0x0000000203147211 */ /* 0x001fc800078c08ff */
[----:B------:R-:W-:Y:S02]  /*dda0*/  LEA.HI.X.SX32 R21, R3, R0, 0x1, P6 ;  /* 0x0000000003157211 */ /* 0x000fe400030f0eff */
[----:B------:R-:W-:Y:S01]  /*ddb0*/  LEA R4, P6, R22, R2, 0x1 ;  /* 0x0000000216047211 */ /* 0x000fe200078c08ff */
[----:B------:R-:W-:Y:S01]  /*ddc0*/  IMAD R3, R11, 0x4, R22 ;  /* 0x000000040b037824 */ /* 0x000fe200078e0216 */
[----:B------:R-:W-:Y:S02]  /*ddd0*/  ISETP.LT.AND P2, PT, R16, c[0x0][0x17c], !P0 ;  /* 0x00005f0010007a0c */ /* 0x000fe40004741270 */
[----:B--2---:R-:W-:Y:S02]  /*dde0*/  PRMT R13, R5, 0x7632, R13 ;  /* 0x00007632050d7816 */ /* 0x004fe4000000000d */
[----:B------:R-:W-:-:S03]  /*ddf0*/  LEA.HI.X.SX32 R5, R22, R0, 0x1, P6 ;  /* 0x0000000016057211 */ /* 0x000fc600030f0eff */
[----:B------:R0:W-:Y:S01]  /*de00*/  @P5 STG.E.U16 [R20.64], R13 ;  /* 0x0000000d14005986 */ /* 0x0001e2000c101506 */
[----:B------:R-:W-:Y:S02]  /*de10*/  ISETP.LT.AND P5, PT, R8, c[0x0][0x17c], !P0 ;  /* 0x00005f0008007a0c */ /* 0x000fe400047a1270 */
[----:B----4-:R-:W-:Y:S02]  /*de20*/  PRMT R9, R23, 0x7632, R9 ;  /* 0x0000763217097816 */ /* 0x010fe40000000009 */
[----:B0-----:R-:W-:-:S03]  /*de30*/  LEA R20, P6, R3, R2, 0x1 ;  /* 0x0000000203147211 */ /* 0x001fc600078c08ff */
[----:B------:R0:W-:Y:S01]  /*de40*/  @P4 STG.E.U16 [R4.64], R9 ;  /* 0x0000000904004986 */ /* 0x0001e2000c101506 */
[----:B------:R-:W-:Y:S01]  /*de50*/  LEA.HI.X.SX32 R21, R3, R0, 0x1, P6 ;  /* 0x0000000003157211 */ /* 0x000fe200030f0eff */
[----:B0-----:R-:W-:Y:S01]  /*de60*/  IMAD R5, R11, 0x4, R3 ;  /* 0x000000040b057824 */ /* 0x001fe200078e0203 */
[----:B------:R-:W-:-:S03]  /*de70*/  PRMT R9, R9, 0x7632, R9 ;  /* 0x0000763209097816 */ /* 0x000fc60000000009 */
[----:B------:R-:W-:Y:S01]  /*de80*/  IMAD R3, R11, 0x4, R5 ;  /* 0x000000040b037824 */ /* 0x000fe200078e0205 */
[----:B------:R-:W-:Y:S02]  /*de90*/  LEA R4, P6, R5, R2, 0x1 ;  /* 0x0000000205047211 */ /* 0x000fe400078c08ff */
[----:B-----5:R-:W-:Y:S02]  /*dea0*/  PRMT R16, R15, 0x7632, R16 ;  /* 0x000076320f107816 */ /* 0x020fe40000000010 */
[----:B------:R-:W-:Y:S01]  /*deb0*/  LEA.HI.X.SX32 R5, R5, R0, 0x1, P6 ;  /* 0x0000000005057211 */ /* 0x000fe200030f0eff */
[----:B------:R-:W2:Y:S01]  /*dec0*/  LDL.LU R15, [R1+0x78] ;  /* 0x00007800010f7983 */ /* 0x000ea20000300800 */
[----:B------:R-:W-:Y:S02]  /*ded0*/  LEA R8, P6, R3, R2, 0x1 ;  /* 0x0000000203087211 */ /* 0x000fe400078c08ff */
[----:B------:R-:W-:Y:S01]  /*dee0*/  PRMT R13, R13, 0x7632, R13 ;  /* 0x000076320d0d7816 */ /* 0x000fe2000000000d */
[----:B------:R0:W-:Y:S04]  /*def0*/  @P3 STG.E.U16 [R20.64], R9 ;  /* 0x0000000914003986 */ /* 0x0001e8000c101506 */
[----:B------:R-:W-:Y:S01]  /*df00*/  @P1 STG.E.U16 [R4.64], R16 ;  /* 0x0000001004001986 */ /* 0x000fe2000c101506 */
[----:B0-----:R-:W-:-:S05]  /*df10*/  LEA.HI.X.SX32 R9, R3, R0, 0x1, P6 ;  /* 0x0000000003097211 */ /* 0x001fca00030f0eff */
[----:B------:R0:W-:Y:S04]  /*df20*/  @P2 STG.E.U16 [R8.64], R13 ;  /* 0x0000000d08002986 */ /* 0x0001e8000c101506 */
[----:B0-----:R-:W4:Y:S04]  /*df30*/  LDL.LU R13, [R1+0x48] ;  /* 0x00004800010d7983 */ /* 0x001f280000300800 */
[----:B------:R-:W5:Y:S01]  /*df40*/  LDL.LU R22, [R1] ;  /* 0x0000000001167983 */ /* 0x000f620000300800 */
[----:B------:R-:W-:Y:S01]  /*df50*/  ISETP.LT.AND P4, PT, R12, c[0x0][0x17c], !P0 ;  /* 0x00005f000c007a0c */ /* 0x000fe20004781270 */
[----:B------:R-:W-:-:S02]  /*df60*/  IMAD R12, R11, 0x4, R3 ;  /* 0x000000040b0c7824 */ /* 0x000fc400078e0203 */
[----:B------:R-:W-:Y:S01]  /*df70*/  IMAD.MOV.U32 R16, RZ, RZ, c[0x0][0x198] ;  /* 0x00006600ff107624 */ /* 0x000fe200078e00ff */
[----:B------:R-:W-:Y:S02]  /*df80*/  ISETP.LT.AND P1, PT, R25, c[0x0][0x17c], !P0 ;  /* 0x00005f0019007a0c */ /* 0x000fe40004721270 */
[----:B------:R-:W-:Y:S01]  /*df90*/  LEA R4, P6, R12, R2, 0x1 ;  /* 0x000000020c047211 */ /* 0x000fe200078c08ff */
[----:B------:R-:W-:Y:S01]  /*dfa0*/  IMAD R3, R16, 0x4, R12 ;  /* 0x0000000410037824 */ /* 0x000fe200078e020c */
[----:B------:R-:W5:Y:S02]  /*dfb0*/  LDL.LU R25, [R1+0x10] ;  /* 0x0000100001197983 */ /* 0x000f640000300800 */
[----:B------:R-:W-:Y:S02]  /*dfc0*/  LEA.HI.X.SX32 R5, R12, R0, 0x1, P6 ;  /* 0x000000000c057211 */ /* 0x000fe400030f0eff */
[----:B------:R-:W5:Y:S01]  /*dfd0*/  LDL.LU R23, [R1+0x14] ;  /* 0x0000140001177983 */ /* 0x000f620000300800 */
[----:B------:R-:W-:Y:S01]  /*dfe0*/  LEA R8, P6, R3, R2, 0x1 ;  /* 0x0000000203087211 */ /* 0x000fe200078c08ff */
[----:B------:R-:W-:-:S02]  /*dff0*/  IMAD R12, R16, 0x4, R3 ;  /* 0x00000004100c7824 */ /* 0x000fc400078e0203 */
[----:B------:R-:W5:Y:S01]  /*e000*/  LDL.LU R20, [R1+0x20] ;  /* 0x0000200001147983 */ /* 0x000f620000300800 */
[----:B------:R-:W-:-:S03]  /*e010*/  ISETP.LT.AND P3, PT, R24, c[0x0][0x17c], !P0 ;  /* 0x00005f0018007a0c */ /* 0x000fc60004761270 */
[----:B------:R-:W5:Y:S04]  /*e020*/  LDL.LU R21, [R1+0x30] ;  /* 0x0000300001157983 */ /* 0x000f680000300800 */
[----:B------:R-:W5:Y:S01]  /*e030*/  LDL.LU R11, [R1+0x88] ;  /* 0x00008800010b7983 */ /* 0x000f620000300800 */
[----:B------:R-:W-:Y:S02]  /*e040*/  PRMT R17, R17, 0x7632, R17 ;  /* 0x0000763211117816 */ /* 0x000fe40000000011 */
[----:B---3--:R-:W-:Y:S02]  /*e050*/  PRMT R9, R7, 0x7632, R9 ;  /* 0x0000763207097816 */ /* 0x008fe40000000009 */
[----:B------:R-:W3:Y:S04]  /*e060*/  LDL.LU R7, [R1+0x98] ;  /* 0x0000980001077983 */ /* 0x000ee80000300800 */
[----:B------:R0:W-:Y:S01]  /*e070*/  @P5 STG.E.U16 [R4.64], R9 ;  /* 0x0000000904005986 */ /* 0x0001e2000c101506 */
[----:B------:R-:W-:-:S03]  /*e080*/  ISETP.LT.AND P2, PT, R26, c[0x0][0x17c], !P0 ;  /* 0x00005f001a007a0c */ /* 0x000fc60004741270 */
[----:B------:R-:W3:Y:S01]  /*e090*/  LDL.LU R26, [R1+0xb8] ;  /* 0x0000b800011a7983 */ /* 0x000ee20000300800 */
[----:B0-----:R-:W-:Y:S02]  /*e0a0*/  LEA.HI.X.SX32 R9, R3, R0, 0x1, P6 ;  /* 0x0000000003097211 */ /* 0x001fe400030f0eff */
[----:B------:R-:W-:Y:S01]  /*e0b0*/  LEA R4, P6, R12, R2, 0x1 ;  /* 0x000000020c047211 */ /* 0x000fe200078c08ff */
[----:B------:R-:W-:-:S03]  /*e0c0*/  IMAD R3, R16, 0x4, R12 ;  /* 0x0000000410037824 */ /* 0x000fc600078e020c */
[----:B------:R-:W-:Y:S01]  /*e0d0*/  LEA.HI.X.SX32 R5, R12, R0, 0x1, P6 ;  /* 0x000000000c057211 */ /* 0x000fe200030f0eff */
[----:B------:R0:W-:Y:S02]  /*e0e0*/  @P4 STG.E.U16 [R8.64], R17 ;  /* 0x0000001108004986 */ /* 0x0001e4000c101506 */
[C---:B0-----:R-:W-:Y:S02]  /*e0f0*/  LEA R8, P6, R3.reuse, R2, 0x1 ;  /* 0x0000000203087211 */ /* 0x041fe400078c08ff */
[----:B------:R-:W3:Y:S02]  /*e100*/  LDL.LU R17, [R1+0x68] ;  /* 0x0000680001117983 */ /* 0x000ee40000300800 */
[----:B------:R-:W-:Y:S02]  /*e110*/  LEA.HI.X.SX32 R9, R3, R0, 0x1, P6 ;  /* 0x0000000003097211 */ /* 0x000fe400030f0eff */
[----:B------:R-:W-:Y:S01]  /*e120*/  ISETP.LT.AND P5, PT, R27, c[0x0][0x17c], !P0 ;  /* 0x00005f001b007a0c */ /* 0x000fe200047a1270 */
[----:B--2---:R0:W-:Y:S01]  /*e130*/  @P3 STG.E.U16 [R4.64], R15 ;  /* 0x0000000f04003986 */ /* 0x0041e2000c101506 */
[----:B------:R-:W-:-:S03]  /*e140*/  ISETP.LT.AND P3, PT, R29, c[0x0][0x17c], !P0 ;  /* 0x00005f001d007a0c */ /* 0x000fc60004761270 */
[----:B------:R-:W2:Y:S04]  /*e150*/  LDL.LU R29, [R1+0xa8] ;  /* 0x0000a800011d7983 */ /* 0x000ea80000300800 */
[----:B----4-:R1:W-:Y:S01]  /*e160*/  @P1 STG.E.U16 [R8.64], R13 ;  /* 0x0000000d08001986 */ /* 0x0103e2000c101506 */
[----:B-----5:R-:W-:-:S03]  /*e170*/  ISETP.LT.AND P1, PT, R22, c[0x0][0x17c], !P0 ;  /* 0x00005f0016007a0c */ /* 0x020fc60004721270 */
[----:B------:R-:W4:Y:S04]  /*e180*/  LDL.LU R22, [R1+0x40] ;  /* 0x0000400001167983 */ /* 0x000f280000300800 */
[----:B------:R-:W5:Y:S04]  /*e190*/  LDL.LU R24, [R1+0x18] ;  /* 0x0000180001187983 */ /* 0x000f680000300800 */
[----:B------:R-:W4:Y:S01]  /*e1a0*/  LDL.LU R27, [R1+0x58] ;  /* 0x00005800011b7983 */ /* 0x000f220000300800 */
[----:B------:R-:W-:-:S04]  /*e1b0*/  IMAD R12, R16, 0x4, R3 ;  /* 0x00000004100c7824 */ /* 0x000fc800078e0203 */
[----:B------:R-:W-:Y:S01]  /*e1c0*/  IMAD R3, R16, 0x4, R12 ;  /* 0x0000000410037824 */ /* 0x000fe200078e020c */
[----:B0-----:R-:W-:Y:S02]  /*e1d0*/  LEA R4, P6, R12, R2, 0x1 ;  /* 0x000000020c047211 */ /* 0x001fe400078c08ff */
[----:B------:R-:W-:Y:S02]  /*e1e0*/  ISETP.LT.AND P4, PT, R28, c[0x0][0x17c], !P0 ;  /* 0x00005f001c007a0c */ /* 0x000fe40004781270 */
[----:B------:R-:W-:Y:S01]  /*e1f0*/  LEA.HI.X.SX32 R5, R12, R0, 0x1, P6 ;  /* 0x000000000c057211 */ /* 0x000fe200030f0eff */
[C---:B------:R-:W-:Y:S01]  /*e200*/  IMAD R12, R16.reuse, 0x4, R3 ;  /* 0x00000004100c7824 */ /* 0x040fe200078e0203 */
[C---:B-1----:R-:W-:Y:S01]  /*e210*/  LEA R8, P6, R3.reuse, R2, 0x1 ;  /* 0x0000000203087211 */ /* 0x042fe200078c08ff */
[----:B------:R-:W4:Y:S03]  /*e220*/  LDL.LU R28, [R1+0x60] ;  /* 0x00006000011c7983 */ /* 0x000f260000300800 */
[----:B------:R-:W-:Y:S01]  /*e230*/  LEA.HI.X.SX32 R9, R3, R0, 0x1, P6 ;  /* 0x0000000003097211 */ /* 0x000fe200030f0eff */
[----:B------:R0:W-:Y:S01]  /*e240*/  @P2 STG.E.U16 [R4.64], R11 ;  /* 0x0000000b04002986 */ /* 0x0001e2000c101506 */
[----:B------:R-:W-:Y:S01]  /*e250*/  IMAD R3, R16, 0x4, R12 ;  /* 0x0000000410037824 */ /* 0x000fe200078e020c */
[----:B0-----:R-:W-:-:S02]  /*e260*/  LEA R4, P6, R12, R2, 0x1 ;  /* 0x000000020c047211 */ /* 0x001fc400078c08ff */
[----:B---3--:R0:W-:Y:S02]  /*e270*/  @P5 STG.E.U16 [R8.64], R7 ;  /* 0x0000000708005986 */ /* 0x0081e4000c101506 */
[----:B------:R-:W-:Y:S01]  /*e280*/  LEA.HI.X.SX32 R5, R12, R0, 0x1, P6 ;  /* 0x000000000c057211 */ /* 0x000fe200030f0eff */
[----:B------:R-:W-:Y:S01]  /*e290*/  IMAD R12, R16, 0x4, R3 ;  /* 0x00000004100c7824 */ /* 0x000fe200078e0203 */
[----:B------:R-:W-:-:S03]  /*e2a0*/  ISETP.LT.AND P2, PT, R25, c[0x0][0x17c], !P0 ;  /* 0x00005f0019007a0c */ /* 0x000fc60004741270 */
[----:B------:R1:W-:Y:S01]  /*e2b0*/  @P4 STG.E.U16 [R4.64], R26 ;  /* 0x0000001a04004986 */ /* 0x0003e2000c101506 */
[----:B0-----:R-:W-:-:S04]  /*e2c0*/  LEA R8, P6, R3, R2, 0x1 ;  /* 0x0000000203087211 */ /* 0x001fc800078c08ff */
[----:B------:R-:W-:Y:S01]  /*e2d0*/  LEA.HI.X.SX32 R9, R3, R0, 0x1, P6 ;  /* 0x0000000003097211 */ /* 0x000fe200030f0eff */
[----:B------:R-:W-:Y:S01]  /*e2e0*/  IMAD R3, R16, 0x4, R12 ;  /* 0x0000000410037824 */ /* 0x000fe200078e020c */
[----:B-1----:R-:W-:-:S04]  /*e2f0*/  LEA R4, P6, R12, R2, 0x1 ;  /* 0x000000020c047211 */ /* 0x002fc800078c08ff */
[----:B------:R-:W-:Y:S01]  /*e300*/  LEA.HI.X.SX32 R5, R12, R0, 0x1, P6 ;  /* 0x000000000c057211 */ /* 0x000fe200030f0eff */
[----:B------:R-:W-:Y:S01]  /*e310*/  IMAD R12, R16, 0x4, R3 ;  /* 0x00000004100c7824 */ /* 0x000fe200078e0203 */
[----:B------:R-:W-:Y:S02]  /*e320*/  ISETP.LT.AND P5, PT, R23, c[0x0][0x17c], !P0 ;  /* 0x00005f0017007a0c */ /* 0x000fe400047a1270 */
[----:B------:R-:W3:Y:S01]  /*e330*/  LDL.LU R23, [R1+0x38] ;  /* 0x0000380001177983 */ /* 0x000ee20000300800 */
[----:B------:R-:W-:-:S03]  /*e340*/  ISETP.LT.AND P4, PT, R20, c[0x0][0x17c], !P0 ;  /* 0x00005f0014007a0c */ /* 0x000fc60004781270 */
[----:B------:R-:W3:Y:S04]  /*e350*/  LDL.LU R25, [R1+0x64] ;  /* 0x0000640001197983 */ /* 0x000ee80000300800 */
[----:B------:R-:W3:Y:S04]  /*e360*/  LDL.LU R20, [R1+0x28] ;  /* 0x0000280001147983 */ /* 0x000ee80000300800 */
[----:B--2---:R0:W-:Y:S04]  /*e370*/  @P3 STG.E.U16 [R8.64], R29 ;  /* 0x0000001d08003986 */ /* 0x0041e8000c101506 */
[----:B------:R1:W-:Y:S01]  /*e380*/  @P1 STG.E.U16 [R4.64], R17 ;  /* 0x0000001104001986 */ /* 0x0003e2000c101506 */
[----:B0-----:R-:W-:-:S04]  /*e390*/  LEA R8, P6, R3, R2, 0x1 ;  /* 0x0000000203087211 */ /* 0x001fc800078c08ff */
[----:B------:R-:W-:Y:S02]  /*e3a0*/  LEA.HI.X.SX32 R9, R3, R0, 0x1, P6 ;  /* 0x0000000003097211 */ /* 0x000fe400030f0eff */
[----:B-1----:R-:W-:-:S04]  /*e3b0*/  LEA R4, P6, R12, R2, 0x1 ;  /* 0x000000020c047211 */ /* 0x002fc800078c08ff */
[----:B------:R-:W-:Y:S02]  /*e3c0*/  LEA.HI.X.SX32 R5, R12, R0, 0x1, P6 ;  /* 0x000000000c057211 */ /* 0x000fe400030f0eff */
[----:B------:R-:W-:Y:S01]  /*e3d0*/  ISETP.LT.AND P3, PT, R21, c[0x0][0x17c], !P0 ;  /* 0x00005f0015007a0c */ /* 0x000fe20004761270 */
[----:B-----5:R0:W-:Y:S01]  /*e3e0*/  @P2 STG.E.U16 [R8.64], R24 ;  /* 0x0000001808002986 */ /* 0x0201e2000c101506 */
[----:B------:R-:W-:-:S03]  /*e3f0*/  ISETP.LT.AND P2, PT, R6, c[0x0][0x17c], !P0 ;  /* 0x00005f0006007a0c */ /* 0x000fc60004741270 */
[----:B------:R-:W2:Y:S04]  /*e400*/  LDL.LU R6, [R1+0x4b0] ;  /* 0x0004b00001067983 */ /* 0x000ea80000300800 */
[----:B----4-:R1:W-:Y:S01]  /*e410*/  @P5 STG.E.U16 [R4.64], R27 ;  /* 0x0000001b04005986 */ /* 0x0103e2000c101506 */
[----:B------:R-:W-:-:S03]  /*e420*/  ISETP.LT.AND P5, PT, R10, c[0x0][0x17c], !P0 ;  /* 0x00005f000a007a0c */ /* 0x000fc600047a1270 */
[----:B------:R-:W4:Y:S04]  /*e430*/  LDL.LU R21, [R1+0x8] ;  /* 0x0000080001157983 */ /* 0x000f280000300800 */
[----:B------:R-:W5:Y:S01]  /*e440*/  LDL.LU R10, [R1+0x4ac] ;  /* 0x0004ac00010a7983 */ /* 0x000f620000300800 */
[----:B------:R-:W-:-:S04]  /*e450*/  IMAD R3, R16, 0x4, R12 ;  /* 0x0000000410037824 */ /* 0x000fc800078e020c */
[----:B------:R-:W-:Y:S01]  /*e460*/  IMAD R12, R16, 0x4, R3 ;  /* 0x00000004100c7824 */ /* 0x000fe200078e0203 */
[C---:B0-----:R-:W-:Y:S02]  /*e470*/  LEA R8, P6, R3.reuse, R2, 0x1 ;  /* 0x0000000203087211 */ /* 0x041fe400078c08ff */
[----:B------:R-:W-:Y:S02]  /*e480*/  ISETP.LT.AND P1, PT, R22, c[0x0][0x17c], !P0 ;  /* 0x00005f0016007a0c */ /* 0x000fe40004721270 */
[----:B------:R-:W-:Y:S01]  /*e490*/  LEA.HI.X.SX32 R9, R3, R0, 0x1, P6 ;  /* 0x0000000003097211 */ /* 0x000fe200030f0eff */
[----:B------:R-:W-:Y:S01]  /*e4a0*/  IMAD R3, R16, 0x4, R12 ;  /* 0x0000000410037824 */ /* 0x000fe200078e020c */
[C---:B-1----:R-:W-:Y:S01]  /*e4b0*/  LEA R4, P6, R12.reuse, R2, 0x1 ;  /* 0x000000020c047211 */ /* 0x042fe200078c08ff */
[----:B------:R-:W4:Y:S03]  /*e4c0*/  LDL.LU R22, [R1+0x84] ;  /* 0x0000840001167983 */ /* 0x000f260000300800 */
[----:B------:R-:W-:Y:S01]  /*e4d0*/  LEA.HI.X.SX32 R5, R12, R0, 0x1, P6 ;  /* 0x000000000c057211 */ /* 0x000fe200030f0eff */
[----:B--2---:R0:W-:Y:S01]  /*e4e0*/  @P4 STG.E.U16 [R8.64], R6 ;  /* 0x0000000608004986 */ /* 0x0041e2000c101506 */
[----:B------:R-:W-:-:S03]  /*e4f0*/  ISETP.LT.AND P4, PT, R28, c[0x0][0x17c], !P0 ;  /* 0x00005f001c007a0c */ /* 0x000fc60004781270 */
[----:B---3--:R1:W-:Y:S04]  /*e500*/  @P3 STG.E.U16 [R4.64], R23 ;  /* 0x0000001704003986 */ /* 0x0083e8000c101506 */
[----:B------:R-:W2:Y:S01]  /*e510*/  LDL.LU R28, [R1+0x94] ;  /* 0x00009400011c7983 */ /* 0x000ea20000300800 */
[----:B0-----:R-:W-:-:S04]  /*e520*/  LEA R8, P6, R3, R2, 0x1 ;  /* 0x0000000203087211 */ /* 0x001fc800078c08ff */
[----:B------:R-:W-:-:S05]  /*e530*/  LEA.HI.X.SX32 R9, R3, R0, 0x1, P6 ;  /* 0x0000000003097211 */ /* 0x000fca00030f0eff */
[----:B-----5:R0:W-:Y:S01]  /*e540*/  @P1 STG.E.U16 [R8.64], R10 ;  /* 0x0000000a08001986 */ /* 0x0201e2000c101506 */
[----:B------:R-:W-:-:S03]  /*e550*/  ISETP.LT.AND P1, PT, R14, c[0x0][0x17c], !P0 ;  /* 0x00005f000e007a0c */ /* 0x000fc60004721270 */
[----:B------:R-:W3:Y:S01]  /*e560*/  LDL.LU R14, [R1+0x4a8] ;  /* 0x0004a800010e7983 */ /* 0x000ee20000300800 */
[----:B------:R-:W-:-:S04]  /*e570*/  IMAD R12, R16, 0x4, R3 ;  /* 0x00000004100c7824 */ /* 0x000fc800078e0203 */
[----:B------:R-:W-:Y:S01]  /*e580*/  IMAD R3, R16, 0x4, R12 ;  /* 0x0000000410037824 */ /* 0x000fe200078e020c */
[----:B-1----:R-:W-:-:S04]  /*e590*/  LEA R4, P6, R12, R2, 0x1 ;  /* 0x000000020c047211 */ /* 0x002fc800078c08ff */
[----:B------:R-:W-:Y:S01]  /*e5a0*/  LEA.HI.X.SX32 R5, R12, R0, 0x1, P6 ;  /* 0x000000000c057211 */ /* 0x000fe200030f0eff */
[----:B------:R-:W-:Y:S01]  /*e5b0*/  IMAD R12, R16, 0x4, R3 ;  /* 0x00000004100c7824 */ /* 0x000fe200078e0203 */
[----:B0-----:R-:W-:-:S03]  /*e5c0*/  LEA R8, P6, R3, R2, 0x1 ;  /* 0x0000000203087211 */ /* 0x001fc600078c08ff */
[----:B------:R0:W-:Y:S01]  /*e5d0*/  @P2 STG.E.U16 [R4.64], R20 ;  /* 0x0000001404002986 */ /* 0x0001e2000c101506 */
[----:B------:R-:W-:Y:S02]  /*e5e0*/  LEA.HI.X.SX32 R9, R3, R0, 0x1, P6 ;  /* 0x0000000003097211 */ /* 0x000fe400030f0eff */
[----:B------:R-:W-:Y:S01]  /*e5f0*/  ISETP.LT.AND P2, PT, R18, c[0x0][0x17c], !P0 ;  /* 0x00005f0012007a0c */ /* 0x000fe20004741270 */
[----:B------:R-:W-:Y:S01]  /*e600*/  IMAD R3, R16, 0x4, R12 ;  /* 0x0000000410037824 */ /* 0x000fe200078e020c */
[----:B------:R-:W-:Y:S01]  /*e610*/  ISETP.LT.AND P3, PT, R25, c[0x0][0x17c], !P0 ;  /* 0x00005f0019007a0c */ /* 0x000fe20004761270 */
[----:B------:R-:W5:Y:S04]  /*e620*/  LDL.LU R18, [R1+0x4a4] ;  /* 0x0004a40001127983 */ /* 0x000f680000300800 */
[----:B------:R-:W2:Y:S01]  /*e630*/  LDL.LU R25, [R1+0xa0] ;  /* 0x0000a00001197983 */ /* 0x000ea20000300800 */
[----:B0-----:R-:W-:-:S04]  /*e640*/  LEA R4, P6, R12, R2, 0x1 ;  /* 0x000000020c047211 */ /* 0x001fc800078c08ff */
[----:B------:R-:W-:Y:S02]  /*e650*/  LEA.HI.X.SX32 R5, R12, R0, 0x1, P6 ;  /* 0x000000000c057211 */ /* 0x000fe400030f0eff */
[----:B------:R-:W2:Y:S04]  /*e660*/  LDL.LU R12, [R1+0x80] ;  /* 0x00008000010c7983 */ /* 0x000ea80000300800 */
[----:B---3--:R-:W-:Y:S04]  /*e670*/  @P5 STG.E.U16 [R8.64], R14 ;  /* 0x0000000e08005986 */ /* 0x008fe8000c101506 */
[----:B----4-:R0:W-:Y:S01]  /*e680*/  @P4 STG.E.U16 [R4.64], R21 ;  /* 0x0000001504004986 */ /* 0x0101e2000c101506 */
[----:B------:R-:W-:-:S03]  /*e690*/  ISETP.LT.AND P4, PT, R22, c[0x0][0x17c], !P0 ;  /* 0x00005f0016007a0c */ /* 0x000fc60004781270 */
[----:B------:R-:W3:Y:S04]  /*e6a0*/  LDL.LU R22, [R1+0xb0] ;  /* 0x0000b00001167983 */ /* 0x000ee80000300800 */
[----:B0-----:R-:W4:Y:S01]  /*e6b0*/  LDL.LU R5, [R1+0x90] ;  /* 0x0000900001057983 */ /* 0x001f220000300800 */
[----:B------:R-:W-:-:S04]  /*e6c0*/  LEA R8, P6, R3, R2, 0x1 ;  /* 0x0000000203087211 */ /* 0x000fc800078c08ff */
[----:B------:R-:W-:Y:S02]  /*e6d0*/  LEA.HI.X.SX32 R9, R3, R0, 0x1, P6 ;  /* 0x0000000003097211 */ /* 0x000fe400030f0eff */
[----:B--2---:R-:W-:Y:S01]  /*e6e0*/  ISETP.LT.AND P5, PT, R12, c[0x0][0x17c], !P0 ;  /* 0x00005f000c007a0c */ /* 0x004fe200047a1270 */
[C---:B------:R-:W-:Y:S02]  /*e6f0*/  IMAD R12, R16.reuse, 0x4, R3 ;  /* 0x00000004100c7824 */ /* 0x040fe400078e0203 */
[----:B-----5:R0:W-:Y:S02]  /*e700*/  @P3 STG.E.U16 [R8.64], R18 ;  /* 0x0000001208003986 */ /* 0x0201e4000c101506 */
[----:B------:R-:W-:Y:S01]  /*e710*/  IMAD R3, R16, 0x4, R12 ;  /* 0x0000000410037824 */ /* 0x000fe200078e020c */
[----:B------:R-:W-:Y:S02]  /*e720*/  LEA R4, P6, R12, R2, 0x1 ;  /* 0x000000020c047211 */ /* 0x000fe400078c08ff */
[----:B------:R-:W-:-:S02]  /*e730*/  PRMT R10, R15, 0x7632, R10 ;  /* 0x000076320f0a7816 */ /* 0x000fc4000000000a */
[----:B------:R-:W-:Y:S01]  /*e740*/  PRMT R6, R13, 0x7632, R6 ;  /* 0x000076320d067816 */ /* 0x000fe20000000006 */
[----:B------:R-:W2:Y:S04]  /*e750*/  LDL.LU R15, [R1+0x4a0] ;  /* 0x0004a000010f7983 */ /* 0x000ea80000300800 */
[----:B------:R-:W5:Y:S01]  /*e760*/  LDL.LU R13, [R1+0xb4] ;  /* 0x0000b400010d7983 */ /* 0x000f620000300800 */
[----:B----4-:R-:W-:Y:S02]  /*e770*/  ISETP.LT.AND P3, PT, R5, c[0x0][0x17c], !P0 ;  /* 0x00005f0005007a0c */ /* 0x010fe40004761270 */
[----:B------:R-:W-:Y:S01]  /*e780*/  LEA.HI.X.SX32 R5, R12, R0, 0x1, P6 ;  /* 0x000000000c057211 */ /* 0x000fe200030f0eff */
[----:B------:R-:W-:Y:S01]  /*e790*/  IMAD R12, R16, 0x4, R3 ;  /* 0x00000004100c7824 */ /* 0x000fe200078e0203 */
[----:B0-----:R-:W-:-:S03]  /*e7a0*/  LEA R8, P6, R3, R2, 0x1 ;  /* 0x0000000203087211 */ /* 0x001fc600078c08ff */
[----:B------:R0:W-:Y:S01]  /*e7b0*/  @P1 STG.E.U16 [R4.64], R10 ;  /* 0x0000000a04001986 */ /* 0x0001e2000c101506 */
[----:B------:R-:W-:Y:S02]  /*e7c0*/  LEA.HI.X.SX32 R9, R3, R0, 0x1, P6 ;  /* 0x0000000003097211 */ /* 0x000fe400030f0eff */
[----:B------:R-:W-:Y:S02]  /*e7d0*/  ISETP.LT.AND P1, PT, R28, c[0x0][0x17c], !P0 ;  /* 0x00005f001c007a0c */ /* 0x000fe40004721270 */
[----:B------:R-:W4:Y:S04]  /*e7e0*/  LDL.LU R28, [R1+0xc0] ;  /* 0x0000c000011c7983 */ /* 0x000f280000300800 */
[----:B------:R1:W-:Y:S01]  /*e7f0*/  @P2 STG.E.U16 [R8.64], R6 ;  /* 0x0000000608002986 */ /* 0x0003e2000c101506 */
[----:B0-----:R-:W-:-:S04]  /*e800*/  LEA R4, P6, R12, R2, 0x1 ;  /* 0x000000020c047211 */ /* 0x001fc800078c08ff */
[----:B------:R-:W-:Y:S01]  /*e810*/  LEA.HI.X.SX32 R5, R12, R0, 0x1, P6 ;  /* 0x000000000c057211 */ /* 0x000fe200030f0eff */
[C---:B-1----:R-:W-:Y:S02]  /*e820*/  IMAD R9, R16.reuse, 0x4, R12 ;  /* 0x0000000410097824 */ /* 0x042fe400078e020c */
[----:B------:R-:W2:Y:S01]  /*e830*/  LDL.LU R12, [R1+0xa4] ;  /* 0x0000a400010c7983 */ /* 0x000ea20000300800 */
[----:B------:R-:W-:Y:S01]  /*e840*/  PRMT R6, R11, 0x7632, R6 ;  /* 0x000076320b067816 */ /* 0x000fe20000000006 */
[----:B------:R-:W-:Y:S01]  /*e850*/  IMAD R3, R16, 0x4, R9 ;  /* 0x0000000410037824 */ /* 0x000fe200078e0209 */
[----:B------:R-:W-:Y:S01]  /*e860*/  LEA R8, P6, R9, R2, 0x1 ;  /* 0x0000000209087211 */ /* 0x000fe200078c08ff */
[----:B------:R-:W4:Y:S01]  /*e870*/  LDL.LU R11, [R1+0x49c] ;  /* 0x00049c00010b7983 */ /* 0x000f220000300800 */
[----:B------:R-:W-:Y:S02]  /*e880*/  PRMT R10, R7, 0x7632, R10 ;  /* 0x00007632070a7816 */ /* 0x000fe4000000000a */
[----:B------:R-:W-:Y:S01]  /*e890*/  LEA.HI.X.SX32 R9, R9, R0, 0x1, P6 ;  /* 0x0000000009097211 */ /* 0x000fe200030f0eff */
[----:B------:R0:W-:Y:S01]  /*e8a0*/  @P5 STG.E.U16 [R4.64], R6 ;  /* 0x0000000604005986 */ /* 0x0001e2000c101506 */
[----:B------:R-:W-:-:S03]  /*e8b0*/  ISETP.LT.AND P2, PT, R25, c[0x0][0x17c], !P0 ;  /* 0x00005f0019007a0c */ /* 0x000fc60004741270 */
[----:B------:R-:W-:Y:S01]  /*e8c0*/  @P4 STG.E.U16 [R8.64], R10 ;  /* 0x0000000a08004986 */ /* 0x000fe2000c101506 */
[----:B0-----:R-:W-:-:S03]  /*e8d0*/  LEA R4, P6, R3, R2, 0x1 ;  /* 0x0000000203047211 */ /* 0x001fc600078c08ff */
[----:B------:R-:W4:Y:S01]  /*e8e0*/  LDL.LU R25, [R1+0xc4] ;  /* 0x0000c40001197983 */ /* 0x000f220000300800 */
[----:B------:R-:W-:Y:S02]  /*e8f0*/  PRMT R6, R26, 0x7632, R6 ;  /* 0x000076321a067816 */ /* 0x000fe40000000006 */
[----:B------:R-:W-:Y:S01]  /*e900*/  LEA.HI.X.SX32 R5, R3, R0, 0x1, P6 ;  /* 0x0000000003057211 */ /* 0x000fe200030f0eff */
[----:B------:R-:W4:Y:S01]  /*e910*/  LDL.LU R7, [R1+0x498] ;  /* 0x0004980001077983 */ /* 0x000f220000300800 */
[----:B---3--:R-:W-:-:S03]  /*e920*/  ISETP.LT.AND P4, PT, R22, c[0x0][0x17c], !P0 ;  /* 0x00005f0016007a0c */ /* 0x008fc60004781270 */
[----:B------:R-:W3:Y:S04]  /*e930*/  LDL.LU R26, [R1+0xc8] ;  /* 0x0000c800011a7983 */ /* 0x000ee80000300800 */
[----:B------:R-:W3:Y:S04]  /*e940*/  LDL.LU R22, [R1+0xcc] ;  /* 0x0000cc0001167983 */ /* 0x000ee80000300800 */
[----:B------:R0:W-:Y:S01]  /*e950*/  @P3 STG.E.U16 [R4.64], R6 ;  /* 0x0000000604003986 */ /* 0x0001e2000c101506 */
[----:B-----5:R-:W-:-:S03]  /*e960*/  ISETP.LT.AND P3, PT, R13, c[0x0][0x17c], !P0 ;  /* 0x00005f000d007a0c */ /* 0x020fc60004761270 */
[----:B------:R-:W5:Y:S01]  /*e970*/  LDL.LU R13, [R1+0xd0] ;  /* 0x0000d000010d7983 */ /* 0x000f620000300800 */
[----:B0-----:R-:W-:Y:S02]  /*e980*/  PRMT R6, R29, 0x7632, R6 ;  /* 0x000076321d067816 */ /* 0x001fe40000000006 */
[----:B--2---:R-:W-:Y:S01]  /*e990*/  ISETP.LT.AND P5, PT, R12, c[0x0][0x17c], !P0 ;  /* 0x00005f000c007a0c */ /* 0x004fe200047a1270 */
[----:B------:R-:W-:-:S05]  /*e9a0*/  IMAD R12, R16, 0x4, R3 ;  /* 0x00000004100c7824 */ /* 0x000fca00078e0203 */
[----:B------:R-:W-:-:S04]  /*e9b0*/  LEA R8, P6, R12, R2, 0x1 ;  /* 0x000000020c087211 */ /* 0x000fc800078c08ff */
[----:B------:R-:W-:-:S05]  /*e9c0*/  LEA.HI.X.SX32 R9, R12, R0, 0x1, P6 ;  /* 0x000000000c097211 */ /* 0x000fca00030f0eff */
[----:B------:R0:W-:Y:S02]  /*e9d0*/  @P1 STG.E.U16 [R8.64], R6 ;  /* 0x0000000608001986 */ /* 0x0001e4000c101506 */
[----:B0-----:R-:W-:Y:S02]  /*e9e0*/  PRMT R6, R24, 0x7632, R6 ;  /* 0x0000763218067816 */ /* 0x001fe40000000006 */
[----:B------:R-:W2:Y:S01]  /*e9f0*/  LDL.LU R24, [R1+0xd4] ;  /* 0x0000d40001187983 */ /* 0x000ea20000300800 */
[----:B------:R-:W-:-:S04]  /*ea00*/  IMAD R5, R16, 0x4, R12 ;  /* 0x0000000410057824 */ /* 0x000fc800078e020c */
[C---:B------:R-:W-:Y:S01]  /*ea10*/  IMAD R3, R16.reuse, 0x4, R5 ;  /* 0x0000000410037824 */ /* 0x040fe200078e0205 */
[----:B------:R-:W-:Y:S02]  /*ea20*/  LEA R4, P6, R5, R2, 0x1 ;  /* 0x0000000205047211 */ /* 0x000fe400078c08ff */
[----:B------:R-:W-:Y:S02]  /*ea30*/  PRMT R10, R17, 0x7632, R10 ;  /* 0x00007632110a7816 */ /* 0x000fe4000000000a */
[----:B------:R-:W-:Y:S01]  /*ea40*/  LEA.HI.X.SX32 R5, R5, R0, 0x1, P6 ;  /* 0x0000000005057211 */ /* 0x000fe200030f0eff */
[----:B------:R-:W-:Y:S01]  /*ea50*/  IMAD R12, R16, 0x4, R3 ;  /* 0x00000004100c7824 */ /* 0x000fe200078e0203 */
[----:B------:R-:W-:-:S03]  /*ea60*/  LEA R8, P6, R3, R2, 0x1 ;  /* 0x0000000203087211 */ /* 0x000fc600078c08ff */
[----:B------:R0:W-:Y:S01]  /*ea70*/  @P2 STG.E.U16 [R4.64], R10 ;  /* 0x0000000a04002986 */ /* 0x0001e2000c101506 */
[----:B------:R-:W-:Y:S01]  /*ea80*/  LEA.HI.X.SX32 R9, R3, R0, 0x1, P6 ;  /* 0x0000000003097211 */ /* 0x000fe200030f0eff */
[----:B------:R-:W-:Y:S01]  /*ea90*/  IMAD R3, R16, 0x4, R12 ;  /* 0x0000000410037824 */ /* 0x000fe200078e020c */
[----:B----4-:R-:W-:-:S03]  /*eaa0*/  ISETP.LT.AND P1, PT, R28, c[0x0][0x17c], !P0 ;  /* 0x00005f001c007a0c */ /* 0x010fc60004721270 */
[----:B------:R1:W-:Y:S01]  /*eab0*/  @P5 STG.E.U16 [R8.64], R6 ;  /* 0x0000000608005986 */ /* 0x0003e2000c101506 */
[----:B0-----:R-:W-:-:S04]  /*eac0*/  LEA R4, P6, R12, R2, 0x1 ;  /* 0x000000020c047211 */ /* 0x001fc800078c08ff */
[----:B------:R-:W-:Y:S01]  /*ead0*/  LEA.HI.X.SX32 R5, R12, R0, 0x1, P6 ;  /* 0x000000000c057211 */ /* 0x000fe200030f0eff */
[----:B------:R-:W-:Y:S01]  /*eae0*/  IMAD R12, R16, 0x4, R3 ;  /* 0x00000004100c7824 */ /* 0x000fe200078e0203 */
[----:B-1----:R-:W-:Y:S02]  /*eaf0*/  PRMT R6, R27, 0x7632, R6 ;  /* 0x000076321b067816 */ /* 0x002fe40000000006 */
[----:B------:R-:W-:-:S03]  /*eb00*/  LEA R8, P6, R3, R2, 0x1 ;  /* 0x0000000203087211 */ /* 0x000fc600078c08ff */
[----:B------:R0:W-:Y:S01]  /*eb10*/  @P4 STG.E.U16 [R4.64], R6 ;  /* 0x0000000604004986 */ /* 0x0001e2000c101506 */
[----:B------:R-:W-:Y:S02]  /*eb20*/  LEA.HI.X.SX32 R9, R3, R0, 0x1, P6 ;  /* 0x0000000003097211 */ /* 0x000fe400030f0eff */
[----:B------:R-:W-:Y:S02]  /*eb30*/  ISETP.LT.AND P2, PT, R25, c[0x0][0x17c], !P0 ;  /* 0x00005f0019007a0c */ /* 0x000fe40004741270 */
[----:B------:R-:W4:Y:S01]  /*eb40*/  LDL.LU R25, [R1+0xd8] ;  /* 0x0000d80001197983 */ /* 0x000f220000300800 */
[----:B---3--:R-:W-:Y:S02]  /*eb50*/  ISETP.LT.AND P4, PT, R22, c[0x0][0x17c], !P0 ;  /* 0x00005f0016007a0c */ /* 0x008fe40004781270 */
[----:B------:R-:W-:Y:S01]  /*eb60*/  PRMT R10, R6, 0x7632, R10 ;  /* 0x00007632060a7816 */ /* 0x000fe2000000000a */
[----:B------:R-:W3:Y:S01]  /*eb70*/  LDL.LU R22, [R1+0xdc] ;  /* 0x0000dc0001167983 */ /* 0x000ee20000300800 */
[----:B0-----:R-:W-:-:S02]  /*eb80*/  LEA R4, P6, R12, R2, 0x1 ;  /* 0x000000020c047211 */ /* 0x001fc400078c08ff */
[----:B------:R-:W-:Y:S02]  /*eb90*/  PRMT R6, R23, 0x7632, R6 ;  /* 0x0000763217067816 */ /* 0x000fe40000000006 */
[----:B------:R-:W-:Y:S01]  /*eba0*/  LEA.HI.X.SX32 R5, R12, R0, 0x1, P6 ;  /* 0x000000000c057211 */ /* 0x000fe200030f0eff */
[----:B------:R0:W-:Y:S04]  /*ebb0*/  @P3 STG.E.U16 [R8.64], R10 ;  /* 0x0000000a08003986 */ /* 0x0001e8000c101506 */
[----:B------:R-:W4:Y:S04]  /*ebc0*/  LDL.LU R23, [R1+0xe0] ;  /* 0x0000e00001177983 */ /* 0x000f280000300800 */
[----:B------:R1:W-:Y:S01]  /*ebd0*/  @P1 STG.E.U16 [R4.64], R6 ;  /* 0x0000000604001986 */ /* 0x0003e2000c101506 */
[----:B--2---:R-:W-:-:S03]  /*ebe0*/  ISETP.LT.AND P1, PT, R24, c[0x0][0x17c], !P0 ;  /* 0x00005f0018007a0c */ /* 0x004fc60004721270 */
[----:B------:R-:W2:Y:S01]  /*ebf0*/  LDL.LU R24, [R1+0xe4] ;  /* 0x0000e40001187983 */ /* 0x000ea20000300800 */
[----:B------:R-:W-:Y:S01]  /*ec00*/  IMAD R3, R16, 0x4, R12 ;  /* 0x0000000410037824 */ /* 0x000fe200078e020c */
[----:B------:R-:W-:Y:S02]  /*ec10*/  ISETP.LT.AND P5, PT, R26, c[0x0][0x17c], !P0 ;  /* 0x00005f001a007a0c */ /* 0x000fe400047a1270 */
[----:B0-----:R-:W-:Y:S01]  /*ec20*/  PRMT R10, R10, 0x7632, R10 ;  /* 0x000076320a0a7816 */ /* 0x001fe2000000000a */
[C---:B-1----:R-:W-:Y:S01]  /*ec30*/  IMAD R5, R16.reuse, 0x4, R3 ;  /* 0x0000000410057824 */ /* 0x042fe200078e0203 */
[C---:B------:R-:W-:Y:S01]  /*ec40*/  LEA R8, P6, R3.reuse, R2, 0x1 ;  /* 0x0000000203087211 */ /* 0x040fe200078c08ff */
[----:B------:R-:W2:Y:S03]  /*ec50*/  LDL.LU R27, [R1+0x7c] ;  /* 0x00007c00011b7983 */ /* 0x000ea60000300800 */
[----:B------:R-:W-:Y:S01]  /*ec60*/  LEA.HI.X.SX32 R9, R3, R0, 0x1, P6 ;  /* 0x0000000003097211 */ /* 0x000fe200030f0eff */
[----:B------:R-:W-:Y:S01]  /*ec70*/  IMAD R3, R16, 0x4, R5 ;  /* 0x0000000410037824 */ /* 0x000fe200078e0205 */
[----:B------:R-:W-:-:S03]  /*ec80*/  LEA R4, P6, R5, R2, 0x1 ;  /* 0x0000000205047211 */ /* 0x000fc600078c08ff */
[----:B------:R0:W-:Y:S01]  /*ec90*/  @P2 STG.E.U16 [R8.64], R10 ;  /* 0x0000000a08002986 */ /* 0x0001e2000c101506 */
[----:B------:R-:W-:Y:S01]  /*eca0*/  LEA.HI.X.SX32 R5, R5, R0, 0x1, P6 ;  /* 0x0000000005057211 */ /* 0x000fe200030f0eff */
[----:B------:R-:W-:Y:S01]  /*ecb0*/  IMAD R6, R16, 0x4, R3 ;  /* 0x0000000410067824 */ /* 0x000fe200078e0203 */
[----:B-----5:R-:W-:Y:S02]  /*ecc0*/  ISETP.LT.AND P3, PT, R13, c[0x0][0x17c], !P0 ;  /* 0x00005f000d007a0c */ /* 0x020fe40004761270 */
[----:B------:R-:W-:Y:S02]  /*ecd0*/  PRMT R14, R14, 0x7632, R14 ;  /* 0x000076320e0e7816 */ /* 0x000fe4000000000e */
[C---:B0-----:R-:W-:Y:S02]  /*ece0*/  LEA R8, P6, R3.reuse, R2, 0x1 ;  /* 0x0000000203087211 */ /* 0x041fe400078c08ff */
[----:B------:R-:W-:Y:S02]  /*ecf0*/  PRMT R10, R20, 0x7632, R10 ;  /* 0x00007632140a7816 */ /* 0x000fe4000000000a */
[----:B------:R-:W-:Y:S01]  /*ed00*/  LEA.HI.X.SX32 R9, R3, R0, 0x1, P6 ;  /* 0x0000000003097211 */ /* 0x000fe200030f0eff */
[----:B------:R-:W5:Y:S01]  /*ed10*/  LDL.LU R20, [R1+0xe8] ;  /* 0x0000e80001147983 */ /* 0x000f620000300800 */
[----:B------:R-:W-:-:S03]  /*ed20*/  IMAD R3, R16, 0x4, R6 ;  /* 0x0000000410037824 */ /* 0x000fc600078e0206 */
[----:B------:R0:W-:Y:S04]  /*ed30*/  @P5 STG.E.U16 [R4.64], R10 ;  /* 0x0000000a04005986 */ /* 0x0001e8000c101506 */
[----:B------:R1:W-:Y:S04]  /*ed40*/  @P4 STG.E.U16 [R8.64], R14 ;  /* 0x0000000e08004986 */ /* 0x0003e8000c101506 */
[----:B------:R-:W5:Y:S01]  /*ed50*/  LDL.LU R26, [R1+0x4c] ;  /* 0x00004c00011a7983 */ /* 0x000f620000300800 */
[----:B0-----:R-:W-:Y:S02]  /*ed60*/  LEA R4, P6, R6, R2, 0x1 ;  /* 0x0000000206047211 */ /* 0x001fe400078c08ff */
[----:B---3--:R-:W-:-:S02]  /*ed70*/  ISETP.LT.AND P5, PT, R22, c[0x0][0x17c], !P0 ;  /* 0x00005f0016007a0c */ /* 0x008fc400047a1270 */
[----:B------:R-:W-:Y:S01]  /*ed80*/  LEA.HI.X.SX32 R5, R6, R0, 0x1, P6 ;  /* 0x0000000006057211 */ /* 0x000fe200030f0eff */
[----:B------:R-:W3:Y:S01]  /*ed90*/  LDL.LU R22, [R1+0xec] ;  /* 0x0000ec0001167983 */ /* 0x000ee20000300800 */
[----:B-1----:R-:W-:Y:S02]  /*eda0*/  PRMT R9, R21, 0x7632, R9 ;  /* 0x0000763215097816 */ /* 0x002fe40000000009 */
[----:B------:R-:W-:Y:S01]  /*edb0*/  LEA R8, P6, R3, R2, 0x1 ;  /* 0x0000000203087211 */ /* 0x000fe200078c08ff */
[----:B------:R-:W3:Y:S01]  /*edc0*/  LDL.LU R21, [R1+0xf0] ;  /* 0x0000f00001157983 */ /* 0x000ee20000300800 */
[----:B------:R-:W-:-:S03]  /*edd0*/  PRMT R18, R18, 0x7632, R18 ;  /* 0x0000763212127816 */ /* 0x000fc60000000012 */
[----:B------:R0:W-:Y:S01]  /*ede0*/  @P3 STG.E.U16 [R4.64], R9 ;  /* 0x0000000904003986 */ /* 0x0001e2000c101506 */
[----:B----4-:R-:W-:-:S03]  /*edf0*/  ISETP.LT.AND P4, PT, R23, c[0x0][0x17c], !P0 ;  /* 0x00005f0017007a0c */ /* 0x010fc60004781270 */
[----:B------:R-:W4:Y:S04]  /*ee00*/  LDL.LU R23, [R1+0xf4] ;  /* 0x0000f40001177983 */ /* 0x000f280000300800 */
[----:B------:R-:W4:Y:S01]  /*ee10*/  LDL.LU R28, [R1+0x9c] ;  /* 0x00009c00011c7983 */ /* 0x000f220000300800 */
[----:B0-----:R-:W-:-:S05]  /*ee20*/  LEA.HI.X.SX32 R9, R3, R0, 0x1, P6 ;  /* 0x0000000003097211 */ /* 0x001fca00030f0eff */
[----:B------:R0:W-:Y:S01]  /*ee30*/  @P1 STG.E.U16 [R8.64], R18 ;  /* 0x0000001208001986 */ /* 0x0001e2000c101506 */
[----:B--2---:R-:W-:-:S03]  /*ee40*/  ISETP.LT.AND P3, PT, R24, c[0x0][0x17c], !P0 ;  /* 0x00005f0018007a0c */ /* 0x004fc60004761270 */
[----:B------:R-:W2:Y:S04]  /*ee50*/  LDL.LU R24, [R1+0xf8] ;  /* 0x0000f80001187983 */ /* 0x000ea80000300800 */
[----:B------:R-:W2:Y:S04]  /*ee60*/  LDL.LU R29, [R1+0xbc] ;  /* 0x0000bc00011d7983 */ /* 0x000ea80000300800 */
[----:B0-----:R-:W2:Y:S01]  /*ee70*/  LDL R18, [R1+0x8c] ;  /* 0x00008c0001127983 */ /* 0x001ea20000100800 */
[----:B------:R-:W-:Y:S01]  /*ee80*/  IMAD R6, R16, 0x4, R3 ;  /* 0x0000000410067824 */ /* 0x000fe200078e0203 */
[----:B------:R-:W-:-:S02]  /*ee90*/  ISETP.LT.AND P2, PT, R25, c[0x0][0x17c], !P0 ;  /* 0x00005f0019007a0c */ /* 0x000fc40004741270 */
[----:B------:R-:W4:Y:S01]  /*eea0*/  LDL.LU R17, [R1+0xfc] ;  /* 0x0000fc0001117983 */ /* 0x000f220000300800 */
[----:B------:R-:W-:Y:S01]  /*eeb0*/  IMAD R3, R16, 0x4, R6 ;  /* 0x0000000410037824 */ /* 0x000fe200078e0206 */
[----:B------:R-:W-:-:S04]  /*eec0*/  LEA R4, P6, R6, R2, 0x1 ;  /* 0x0000000206047211 */ /* 0x000fc800078c08ff */
[----:B------:R-:W-:Y:S01]  /*eed0*/  LEA.HI.X.SX32 R5, R6, R0, 0x1, P6 ;  /* 0x0000000006057211 */ /* 0x000fe200030f0eff */
[----:B------:R-:W-:Y:S01]  /*eee0*/  IMAD R6, R16, 0x4, R3 ;  /* 0x0000000410067824 */ /* 0x000fe200078e0203 */
[----:B------:R-:W-:-:S03]  /*eef0*/  LEA R8, P6, R3, R2, 0x1 ;  /* 0x0000000203087211 */ /* 0x000fc600078c08ff */
[----:B------:R0:W-:Y:S01]  /*ef00*/  @P2 STG.E.U16 [R4.64], R27 ;  /* 0x0000001b04002986 */ /* 0x0001e2000c101506 */
[----:B------:R-:W-:Y:S02]  /*ef10*/  LEA.HI.X.SX32 R9, R3, R0, 0x1, P6 ;  /* 0x0000000003097211 */ /* 0x000fe400030f0eff */
[----:B-----5:R-:W-:Y:S02]  /*ef20*/  ISETP.LT.AND P1, PT, R20, c[0x0][0x17c], !P0 ;  /* 0x00005f0014007a0c */ /* 0x020fe40004721270 */
[----:B------:R-:W5:Y:S04]  /*ef30*/  LDL.LU R20, [R1+0x100] ;  /* 0x0001000001147983 */ /* 0x000f680000300800 */
[----:B------:R-:W5:Y:S01]  /*ef40*/  LDL.LU R13, [R1+0xac] ;  /* 0x0000ac00010d7983 */ /* 0x000f620000300800 */
[----:B0-----:R-:W-:-:S04]  /*ef50*/  LEA R4, P6, R6, R2, 0x1 ;  /* 0x0000000206047211 */ /* 0x001fc800078c08ff */
[----:B------:R-:W-:Y:S01]  /*ef60*/  LEA.HI.X.SX32 R5, R6, R0, 0x1, P6 ;  /* 0x0000000006057211 */ /* 0x000fe200030f0eff */
[----:B------:R0:W-:Y:S01]  /*ef70*/  @P5 STG.E.U16 [R8.64], R26 ;  /* 0x0000001a08005986 */ /* 0x0001e2000c101506 */
[----:B---3--:R-:W-:-:S03]  /*ef80*/  ISETP.LT.AND P2, PT, R22, c[0x0][0x17c], !P0 ;  /* 0x00005f0016007a0c */ /* 0x008fc60004741270 */
[----:B------:R-:W3:Y:S04]  /*ef90*/  LDL.LU R22, [R1+0x104] ;  /* 0x0001040001167983 */ /* 0x000ee80000300800 */
[----:B------:R-:W3:Y:S01]  /*efa0*/  LDL.LU R25, [R1+0x6c] ;  /* 0x00006c0001197983 */ /* 0x000ee20000300800 */
[----:B------:R-:W-:-:S03]  /*efb0*/  ISETP.LT.AND P5, PT, R21, c[0x0][0x17c], !P0 ;  /* 0x00005f0015007a0c */ /* 0x000fc600047a1270 */
[----:B------:R-:W3:Y:S04]  /*efc0*/  LDL.LU R21, [R1+0x1c] ;  /* 0x00001c0001157983 */ /* 0x000ee80000300800 */
[----:B--2---:R1:W-:Y:S01]  /*efd0*/  @P4 STG.E.U16 [R4.64], R18 ;  /* 0x0000001204004986 */ /* 0x0043e2000c101506 */
[----:B----4-:R-:W-:-:S03]  /*efe0*/  ISETP.LT.AND P4, PT, R23, c[0x0][0x17c], !P0 ;  /* 0x00005f0017007a0c */ /* 0x010fc60004781270 */
[----:B------:R-:W2:Y:S01]  /*eff0*/  LDL.LU R23, [R1+0x5c] ;  /* 0x00005c0001177983 */ /* 0x000ea20000300800 */
[----:B------:R-:W-:-:S04]  /*f000*/  IMAD R3, R16, 0x4, R6 ;  /* 0x0000000410037824 */ /* 0x000fc800078e0206 */
[----:B------:R-:W-:Y:S01]  /*f010*/  IMAD R6, R16, 0x4, R3 ;  /* 0x0000000410067824 */ /* 0x000fe200078e0203 */
[----:B0-----:R-:W-:-:S04]  /*f020*/  LEA R8, P6, R3, R2, 0x1 ;  /* 0x0000000203087211 */ /* 0x001fc800078c08ff */
[----:B------:R-:W-:Y:S01]  /*f030*/  LEA.HI.X.SX32 R9, R3, R0, 0x1, P6 ;  /* 0x0000000003097211 */ /* 0x000fe200030f0eff */
[----:B------:R-:W-:Y:S01]  /*f040*/  IMAD R3, R16, 0x4, R6 ;  /* 0x0000000410037824 */ /* 0x000fe200078e0206 */
[----:B-1----:R-:W-:-:S03]  /*f050*/  LEA R4, P6, R6, R2, 0x1 ;  /* 0x0000000206047211 */ /* 0x002fc600078c08ff */
[----:B------:R0:W-:Y:S01]  /*f060*/  @P3 STG.E.U16 [R8.64], R28 ;  /* 0x0000001c08003986 */ /* 0x0001e2000c101506 */
[----:B------:R-:W-:Y:S01]  /*f070*/  LEA.HI.X.SX32 R5, R6, R0, 0x1, P6 ;  /* 0x0000000006057211 */ /* 0x000fe200030f0eff */
[----:B------:R-:W-:-:S04]  /*f080*/  IMAD R6, R16, 0x4, R3 ;  /* 0x0000000410067824 */ /* 0x000fc800078e0203 */
[----:B------:R1:W-:Y:S01]  /*f090*/  @P1 STG.E.U16 [R4.64], R29 ;  /* 0x0000001d04001986 */ /* 0x0003e2000c101506 */
[----:B0-----:R-:W-:-:S04]  /*f0a0*/  LEA R8, P6, R3, R2, 0x1 ;  /* 0x0000000203087211 */ /* 0x001fc800078c08ff */
[----:B------:R-:W-:Y:S01]  /*f0b0*/  LEA.HI.X.SX32 R9, R3, R0, 0x1, P6 ;  /* 0x0000000003097211 */ /* 0x000fe200030f0eff */
[----:B------:R-:W-:Y:S01]  /*f0c0*/  IMAD R3, R16, 0x4, R6 ;  /* 0x0000000410037824 */ /* 0x000fe200078e0206 */
[----:B-1----:R-:W-:-:S03]  /*f0d0*/  LEA R4, P6, R6, R2, 0x1 ;  /* 0x0000000206047211 */ /* 0x002fc600078c08ff */
[----:B-----5:R0:W-:Y:S01]  /*f0e0*/  @P2 STG.E.U16 [R8.64], R13 ;  /* 0x0000000d08002986 */ /* 0x0201e2000c101506 */
[----:B------:R-:W-:Y:S01]  /*f0f0*/  LEA.HI.X.SX32 R5, R6, R0, 0x1, P6 ;  /* 0x0000000006057211 */ /* 0x000fe200030f0eff */
[----:B------:R-:W-:Y:S01]  /*f100*/  IMAD R6, R16, 0x4, R3 ;  /* 0x0000000410067824 */ /* 0x000fe200078e0203 */
[----:B------:R-:W-:Y:S02]  /*f110*/  ISETP.LT.AND P3, PT, R24, c[0x0][0x17c], !P0 ;  /* 0x00005f0018007a0c */ /* 0x000fe40004761270 */
[----:B------:R-:W4:Y:S01]  /*f120*/  LDL.LU R24, [R1+0x3c] ;  /* 0x00003c0001187983 */ /* 0x000f220000300800 */
[----:B0-----:R-:W-:-:S03]  /*f130*/  LEA R8, P6, R3, R2, 0x1 ;  /* 0x0000000203087211 */ /* 0x001fc600078c08ff */
[----:B---3--:R0:W-:Y:S01]  /*f140*/  @P5 STG.E.U16 [R4.64], R25 ;  /* 0x0000001904005986 */ /* 0x0081e2000c101506 */
[----:B------:R-:W-:Y:S01]  /*f150*/  LEA.HI.X.SX32 R9, R3, R0, 0x1, P6 ;  /* 0x0000000003097211 */ /* 0x000fe200030f0eff */
[----:B------:R-:W-:-:S04]  /*f160*/  IMAD R3, R16, 0x4, R6 ;  /* 0x0000000410037824 */ /* 0x000fc800078e0206 */
[----:B------:R1:W-:Y:S01]  /*f170*/  @P4 STG.E.U16 [R8.64], R21 ;  /* 0x0000001508004986 */ /* 0x0003e2000c101506 */
[----:B0-----:R-:W-:-:S04]  /*f180*/  LEA R4, P6, R6, R2, 0x1 ;  /* 0x0000000206047211 */ /* 0x001fc800078c08ff */
[----:B------:R-:W-:Y:S01]  /*f190*/  LEA.HI.X.SX32 R5, R6, R0, 0x1, P6 ;  /* 0x0000000006057211 */ /* 0x000fe200030f0eff */
[----:B------:R-:W-:Y:S01]  /*f1a0*/  IMAD R6, R16, 0x4, R3 ;  /* 0x0000000410067824 */ /* 0x000fe200078e0203 */
[----:B-1----:R-:W-:Y:S02]  /*f1b0*/  LEA R8, P6, R3, R2, 0x1 ;  /* 0x0000000203087211 */ /* 0x002fe400078c08ff */
[----:B------:R-:W-:Y:S02]  /*f1c0*/  ISETP.LT.AND P2, PT, R20, c[0x0][0x17c], !P0 ;  /* 0x00005f0014007a0c */ /* 0x000fe40004741270 */
[----:B------:R-:W3:Y:S01]  /*f1d0*/  LDL.LU R20, [R1+0x2c] ;  /* 0x00002c0001147983 */ /* 0x000ee20000300800 */
[----:B------:R-:W-:Y:S02]  /*f1e0*/  ISETP.LT.AND P4, PT, R7, c[0x0][0x17c], !P0 ;  /* 0x00005f0007007a0c */ /* 0x000fe40004781270 */
[----:B------:R-:W-:Y:S01]  /*f1f0*/  LEA.HI.X.SX32 R9, R3, R0, 0x1, P6 ;  /* 0x0000000003097211 */ /* 0x000fe200030f0eff */
[----:B------:R-:W5:Y:S01]  /*f200*/  LDL.LU R7, [R1+0x494] ;  /* 0x0004940001077983 */ /* 0x000f620000300800 */
[----:B------:R-:W-:-:S02]  /*f210*/  ISETP.LT.AND P1, PT, R17, c[0x0][0x17c], !P0 ;  /* 0x00005f0011007a0c */ /* 0x000fc40004721270 */
[----:B------:R-:W-:Y:S01]  /*f220*/  ISETP.LT.AND P5, PT, R22, c[0x0][0x17c], !P0 ;  /* 0x00005f0016007a0c */ /* 0x000fe200047a1270 */
[----:B------:R-:W3:Y:S01]  /*f230*/  LDL.LU R17, [R1+0x124] ;  /* 0x0001240001117983 */ /* 0x000ee20000300800 */
[----:B------:R-:W-:-:S03]  /*f240*/  IMAD R3, R16, 0x4, R6 ;  /* 0x0000000410037824 */ /* 0x000fc600078e0206 */
[----:B------:R-:W3:Y:S04]  /*f250*/  LDL.LU R18, [R1+0x128] ;  /* 0x0001280001127983 */ /* 0x000ee80000300800 */
[----:B------:R-:W3:Y:S04]  /*f260*/  LDL.LU R22, [R1+0xc] ;  /* 0x00000c0001167983 */ /* 0x000ee80000300800 */
[----:B--2---:R0:W-:Y:S01]  /*f270*/  @P3 STG.E.U16 [R4.64], R23 ;  /* 0x0000001704003986 */ /* 0x0041e2000c101506 */
[----:B------:R-:W-:-:S03]  /*f280*/  ISETP.LT.AND P3, PT, R11, c[0x0][0x17c], !P0 ;  /* 0x00005f000b007a0c */ /* 0x000fc60004761270 */
[----:B------:R-:W2:Y:S01]  /*f290*/  LDL.LU R11, [R1+0x490] ;  /* 0x00049000010b7983 */ /* 0x000ea20000300800 */
[----:B0-----:R-:W-:-:S04]  /*f2a0*/  LEA R4, P6, R6, R2, 0x1 ;  /* 0x0000000206047211 */ /* 0x001fc800078c08ff */
[----:B------:R-:W-:Y:S02]  /*f2b0*/  LEA.HI.X.SX32 R5, R6, R0, 0x1, P6 ;  /* 0x0000000006057211 */ /* 0x000fe400030f0eff */
[----:B------:R-:W2:Y:S04]  /*f2c0*/  LDL.LU R6, [R1+0x114] ;  /* 0x0001140001067983 */ /* 0x000ea80000300800 */
[----:B-----5:R0:W-:Y:S04]  /*f2d0*/  @P1 STG.E.U16 [R8.64], R7 ;  /* 0x0000000708001986 */ /* 0x0201e8000c101506 */
[----:B----4-:R1:W-:Y:S01]  /*f2e0*/  @P2 STG.E.U16 [R4.64], R24 ;  /* 0x0000001804002986 */ /* 0x0103e2000c101506 */
[----:B0-----:R-:W-:-:S04]  /*f2f0*/  LEA R8, P6, R3, R2, 0x1 ;  /* 0x0000000203087211 */ /* 0x001fc800078c08ff */
[----:B------:R-:W-:Y:S02]  /*f300*/  LEA.HI.X.SX32 R9, R3, R0, 0x1, P6 ;  /* 0x0000000003097211 */ /* 0x000fe400030f0eff */
[----:B------:R-:W-:Y:S02]  /*f310*/  ISETP.LT.AND P2, PT, R15, c[0x0][0x17c], !P0 ;  /* 0x00005f000f007a0c */ /* 0x000fe40004741270 */
[----:B------:R-:W4:Y:S01]  /*f320*/  LDL.LU R15, [R1+0x48c] ;  /* 0x00048c00010f7983 */ /* 0x000f220000300800 */
[----:B--2---:R-:W-:Y:S01]  /*f330*/  ISETP.LT.AND P1, PT, R6, c[0x0][0x17c], !P0 ;  /* 0x00005f0006007a0c */ /* 0x004fe20004721270 */
[----:B------:R-:W-:-:S05]  /*f340*/  IMAD R6, R16, 0x4, R3 ;  /* 0x0000000410067824 */ /* 0x000fca00078e0203 */
[----:B-1----:R-:W-:Y:S01]  /*f350*/  LEA R4, P6, R6, R2, 0x1 ;  /* 0x0000000206047211 */ /* 0x002fe200078c08ff */
[----:B------:R-:W-:-:S03]  /*f360*/  IMAD R3, R16, 0x4, R6 ;  /* 0x0000000410037824 */ /* 0x000fc600078e0206 */
[----:B------:R-:W-:Y:S02]  /*f370*/  LEA.HI.X.SX32 R5, R6, R0, 0x1, P6 ;  /* 0x0000000006057211 */ /* 0x000fe400030f0eff */
[----:B------:R-:W2:Y:S04]  /*f380*/  LDL.LU R6, [R1+0x11c] ;  /* 0x00011c0001067983 */ /* 0x000ea80000300800 */
[----:B------:R0:W-:Y:S04]  /*f390*/  @P5 STG.E.U16 [R8.64], R11 ;  /* 0x0000000b08005986 */ /* 0x0001e8000c101506 */
[----:B---3--:R1:W-:Y:S01]  /*f3a0*/  @P4 STG.E.U16 [R4.64], R20 ;  /* 0x0000001404004986 */ /* 0x0083e2000c101506 */
[----:B0-----:R-:W-:-:S04]  /*f3b0*/  LEA R8, P6, R3, R2, 0x1 ;  /* 0x0000000203087211 */ /* 0x001fc800078c08ff */
[----:B------:R-:W-:Y:S02]  /*f3c0*/  LEA.HI.X.SX32 R9, R3, R0, 0x1, P6 ;  /* 0x0000000003097211 */ /* 0x000fe400030f0eff */
[----:B------:R-:W-:Y:S02]  /*f3d0*/  ISETP.LT.AND P4, PT, R19, c[0x0][0x17c], !P0 ;  /* 0x00005f0013007a0c */ /* 0x000fe40004781270 */
[----:B------:R-:W3:Y:S04]  /*f3e0*/  LDL.LU R19, [R1+0x488] ;  /* 0x0004880001137983 */ /* 0x000ee80000300800 */
[----:B----4-:R-:W-:Y:S01]  /*f3f0*/  @P3 STG.E.U16 [R8.64], R15 ;  /* 0x0000000f08003986 */ /* 0x010fe2000c101506 */
[----:B------:R-:W-:-:S03]  /*f400*/  ISETP.LT.AND P3, PT, R17, c[0x0][0x17c], !P0 ;  /* 0x00005f0011007a0c */ /* 0x000fc60004761270 */
[----:B------:R-:W4:Y:S01]  /*f410*/  LDL.LU R17, [R1+0x138] ;  /* 0x0001380001117983 */ /* 0x000f220000300800 */
[----:B--2---:R-:W-:Y:S01]  /*f420*/  ISETP.LT.AND P5, PT, R6, c[0x0][0x17c], !P0 ;  /* 0x00005f0006007a0c */ /* 0x004fe200047a1270 */
[----:B------:R-:W-:-:S05]  /*f430*/  IMAD R6, R16, 0x4, R3 ;  /* 0x0000000410067824 */ /* 0x000fca00078e0203 */
[----:B-1----:R-:W-:-:S04]  /*f440*/  LEA R4, P6, R6, R2, 0x1 ;  /* 0x0000000206047211 */ /* 0x002fc800078c08ff */
[----:B------:R-:W-:-:S05]  /*f450*/  LEA.HI.X.SX32 R5, R6, R0, 0x1, P6 ;  /* 0x0000000006057211 */ /* 0x000fca00030f0eff */
[----:B------:R0:W-:Y:S01]  /*f460*/  @P1 STG.E.U16 [R4.64], R22 ;  /* 0x0000001604001986 */ /* 0x0001e2000c101506 */
[----:B------:R-:W-:-:S03]  /*f470*/  ISETP.LT.AND P1, PT, R18, c[0x0][0x17c], !P0 ;  /* 0x00005f0012007a0c */ /* 0x000fc60004721270 */
[----:B------:R-:W2:Y:S04]  /*f480*/  LDL.LU R18, [R1+0x13c] ;  /* 0x00013c0001127983 */ /* 0x000ea80000300800 */
[----:B0-----:R-:W5:Y:S01]  /*f490*/  LDL.LU R5, [R1+0x12c] ;  /* 0x00012c0001057983 */ /* 0x001f620000300800 */
[----:B------:R-:W-:-:S05]  /*f4a0*/  IMAD R3, R16, 0x4, R6 ;  /* 0x0000000410037824 */ /* 0x000fca00078e0206 */
[----:B------:R-:W-:Y:S01]  /*f4b0*/  LEA R8, P6, R3, R2, 0x1 ;  /* 0x0000000203087211 */ /* 0x000fe200078c08ff */
[----:B------:R-:W-:-:S03]  /*f4c0*/  IMAD R6, R16, 0x4, R3 ;  /* 0x0000000410067824 */ /* 0x000fc600078e0203 */
[----:B------:R-:W-:Y:S01]  /*f4d0*/  LEA.HI.X.SX32 R9, R3, R0, 0x1, P6 ;  /* 0x0000000003097211 */ /* 0x000fe200030f0eff */
[----:B------:R-:W-:Y:S01]  /*f4e0*/  IMAD R3, R16, 0x4, R6 ;  /* 0x0000000410037824 */ /* 0x000fe200078e0206 */
[----:B------:R-:W-:-:S03]  /*f4f0*/  LEA R4, P6, R6, R2, 0x1 ;  /* 0x0000000206047211 */ /* 0x000fc600078c08ff */
[----:B---3--:R0:W-:Y:S01]  /*f500*/  @P2 STG.E.U16 [R8.64], R19 ;  /* 0x0000001308002986 */ /* 0x0081e2000c101506 */
[----:B------:R-:W-:Y:S02]  /*f510*/  PRMT R7, R27, 0x7632, R7 ;  /* 0x000076321b077816 */ /* 0x000fe40000000007 */
[----:B------:R-:W-:Y:S01]  /*f520*/  PRMT R10, R26, 0x7632, R10 ;  /* 0x000076321a0a7816 */ /* 0x000fe2000000000a */
[----:B------:R-:W3:Y:S04]  /*f530*/  LDL.LU R27, [R1+0x140] ;  /* 0x00014000011b7983 */ /* 0x000ee80000300800 */
[----:B------:R-:W2:Y:S01]  /*f540*/  LDL.LU R26, [R1+0x144] ;  /* 0x00014400011a7983 */ /* 0x000ea20000300800 */
[----:B-----5:R-:W-:Y:S02]  /*f550*/  ISETP.LT.AND P2, PT, R5, c[0x0][0x17c], !P0 ;  /* 0x00005f0005007a0c */ /* 0x020fe40004741270 */
[----:B------:R-:W-:-:S02]  /*f560*/  LEA.HI.X.SX32 R5, R6, R0, 0x1, P6 ;  /* 0x0000000006057211 */ /* 0x000fc400030f0eff */
[----:B0-----:R-:W-:Y:S01]  /*f570*/  LEA R8, P6, R3, R2, 0x1 ;  /* 0x0000000203087211 */ /* 0x001fe200078c08ff */
[----:B------:R-:W-:-:S03]  /*f580*/  IMAD R6, R16, 0x4, R3 ;  /* 0x0000000410067824 */ /* 0x000fc600078e0203 */
[----:B------:R-:W-:Y:S01]  /*f590*/  LEA.HI.X.SX32 R9, R3, R0, 0x1, P6 ;  /* 0x0000000003097211 */ /* 0x000fe200030f0eff */
[----:B------:R0:W-:Y:S04]  /*f5a0*/  @P5 STG.E.U16 [R4.64], R7 ;  /* 0x0000000704005986 */ /* 0x0001e8000c101506 */
[----:B------:R-:W5:Y:S04]  /*f5b0*/  LDL.LU R3, [R1+0x130] ;  /* 0x0001300001037983 */ /* 0x000f680000300800 */
[----:B------:R1:W-:Y:S04]  /*f5c0*/  @P4 STG.E.U16 [R8.64], R10 ;  /* 0x0000000a08004986 */ /* 0x0003e8000c101506 */
[----:B0-----:R-:W2:Y:S04]  /*f5d0*/  LDL.LU R5, [R1+0x134] ;  /* 0x0001340001057983 */ /* 0x001ea80000300800 */
[----:B-1----:R-:W3:Y:S01]  /*f5e0*/  LDL.LU R9, [R1+0x8c] ;  /* 0x00008c0001097983 */ /* 0x002ee20000300800 */
[----:B------:R-:W-:-:S02]  /*f5f0*/  LEA R4, P6, R6, R2, 0x1 ;  /* 0x0000000206047211 */ /* 0x000fc400078c08ff */
[----:B------:R-:W-:Y:S02]  /*f600*/  PRMT R12, R28, 0x7632, R12 ;  /* 0x000076321c0c7816 */ /* 0x000fe4000000000c */
[----:B------:R-:W4:Y:S01]  /*f610*/  LDL.LU R28, [R1+0x14c] ;  /* 0x00014c00011c7983 */ /* 0x000f220000300800 */
[----:B------:R-:W-:Y:S02]  /*f620*/  PRMT R7, R13, 0x7632, R7 ;  /* 0x000076320d077816 */ /* 0x000fe40000000007 */
[----:B------:R-:W-:Y:S02]  /*f630*/  PRMT R10, R25, 0x7632, R10 ;  /* 0x00007632190a7816 */ /* 0x000fe4000000000a */
[----:B-----5:R-:W-:Y:S01]  /*f640*/  ISETP.LT.AND P5, PT, R3, c[0x0][0x17c], !P0 ;  /* 0x00005f0003007a0c */ /* 0x020fe200047a1270 */
[----:B------:R-:W-:Y:S01]  /*f650*/  IMAD R3, R16, 0x4, R6 ;  /* 0x0000000410037824 */ /* 0x000fe200078e0206 */
[----:B--2---:R-:W-:Y:S02]  /*f660*/  ISETP.LT.AND P4, PT, R5, c[0x0][0x17c], !P0 ;  /* 0x00005f0005007a0c */ /* 0x004fe40004781270 */
[----:B------:R-:W-:-:S02]  /*f670*/  LEA.HI.X.SX32 R5, R6, R0, 0x1, P6 ;  /* 0x0000000006057211 */ /* 0x000fc400030f0eff */
[----:B---3--:R-:W-:Y:S01]  /*f680*/  PRMT R11, R9, 0x7632, R11 ;  /* 0x00007632090b7816 */ /* 0x008fe2000000000b */
[----:B------:R-:W-:-:S04]  /*f690*/  IMAD R6, R16, 0x4, R3 ;  /* 0x0000000410067824 */ /* 0x000fc800078e0203 */
[----:B------:R0:W-:Y:S01]  /*f6a0*/  @P3 STG.E.U16 [R4.64], R11 ;  /* 0x0000000b04003986 */ /* 0x0001e2000c101506 */
[----:B----4-:R-:W-:-:S03]  /*f6b0*/  ISETP.LT.AND P3, PT, R17, c[0x0][0x17c], !P0 ;  /* 0x00005f0011007a0c */ /* 0x010fc60004761270 */
[----:B------:R-:W2:Y:S01]  /*f6c0*/  LDL.LU R17, [R1+0x150] ;  /* 0x0001500001117983 */ /* 0x000ea20000300800 */
[----:B------:R-:W-:-:S04]  /*f6d0*/  LEA R8, P6, R3, R2, 0x1 ;  /* 0x0000000203087211 */ /* 0x000fc800078c08ff */
[----:B------:R-:W-:Y:S01]  /*f6e0*/  LEA.HI.X.SX32 R9, R3, R0, 0x1, P6 ;  /* 0x0000000003097211 */ /* 0x000fe200030f0eff */
[----:B------:R-:W-:Y:S01]  /*f6f0*/  IMAD R3, R16, 0x4, R6 ;  /* 0x0000000410037824 */ /* 0x000fe200078e0206 */
[----:B0-----:R-:W-:-:S03]  /*f700*/  LEA R4, P6, R6, R2, 0x1 ;  /* 0x0000000206047211 */ /* 0x001fc600078c08ff */
[----:B------:R0:W-:Y:S01]  /*f710*/  @P1 STG.E.U16 [R8.64], R12 ;  /* 0x0000000c08001986 */ /* 0x0001e2000c101506 */
[----:B------:R-:W-:Y:S02]  /*f720*/  LEA.HI.X.SX32 R5, R6, R0, 0x1, P6 ;  /* 0x0000000006057211 */ /* 0x000fe400030f0eff */
[----:B------:R-:W-:Y:S02]  /*f730*/  PRMT R6, R29, 0x7632, R6 ;  /* 0x000076321d067816 */ /* 0x000fe40000000006 */
[----:B0-----:R-:W-:-:S04]  /*f740*/  LEA R8, P6, R3, R2, 0x1 ;  /* 0x0000000203087211 */ /* 0x001fc800078c08ff */
[----:B------:R-:W-:Y:S01]  /*f750*/  LEA.HI.X.SX32 R9, R3, R0, 0x1, P6 ;  /* 0x0000000003097211 */ /* 0x000fe200030f0eff */
[----:B------:R0:W-:Y:S01]  /*f760*/  @P2 STG.E.U16 [R4.64], R6 ;  /* 0x0000000604002986 */ /* 0x0001e2000c101506 */
[----:B------:R-:W-:-:S03]  /*f770*/  ISETP.LT.AND P2, PT, R27, c[0x0][0x17c], !P0 ;  /* 0x00005f001b007a0c */ /* 0x000fc60004741270 */
[----:B------:R1:W-:Y:S01]  /*f780*/  @P5 STG.E.U16 [R8.64], R7 ;  /* 0x0000000708005986 */ /* 0x0003e2000c101506 */
[----:B------:R-:W-:-:S03]  /*f790*/  ISETP.LT.AND P5, PT, R26, c[0x0][0x17c], !P0 ;  /* 0x00005f001a007a0c */ /* 0x000fc600047a1270 */
[----:B------:R-:W3:Y:S04]  /*f7a0*/  LDL.LU R27, [R1+0x154] ;  /* 0x00015400011b7983 */ /* 0x000ee80000300800 */
[----:B------:R-:W4:Y:S04]  /*f7b0*/  LDL.LU R26, [R1+0x158] ;  /* 0x00015800011a7983 */ /* 0x000f280000300800 */
[----:B------:R-:W5:Y:S01]  /*f7c0*/  LDL.LU R25, [R1+0x148] ;  /* 0x0001480001197983 */ /* 0x000f620000300800 */
[----:B------:R-:W-:-:S04]  /*f7d0*/  IMAD R13, R16, 0x4, R3 ;  /* 0x00000004100d7824 */ /* 0x000fc800078e0203 */
[----:B------:R-:W-:Y:S01]  /*f7e0*/  IMAD R3, R16, 0x4, R13 ;  /* 0x0000000410037824 */ /* 0x000fe200078e020d */
[----:B0-----:R-:W-:-:S04]  /*f7f0*/  LEA R4, P6, R13, R2, 0x1 ;  /* 0x000000020d047211 */ /* 0x001fc800078c08ff */
[----:B------:R-:W-:Y:S01]  /*f800*/  LEA.HI.X.SX32 R5, R13, R0, 0x1, P6 ;  /* 0x000000000d057211 */ /* 0x000fe200030f0eff */
[C---:B------:R-:W-:Y:S01]  /*f810*/  IMAD R13, R16.reuse, 0x4, R3 ;  /* 0x00000004100d7824 */ /* 0x040fe200078e0203 */
[----:B-1----:R-:W-:Y:S02]  /*f820*/  LEA R8, P6, R3, R2, 0x1 ;  /* 0x0000000203087211 */ /* 0x002fe400078c08ff */
[----:B------:R-:W-:Y:S01]  /*f830*/  PRMT R11, R21, 0x7632, R11 ;  /* 0x00007632150b7816 */ /* 0x000fe2000000000b */
[----:B------:R-:W-:Y:S01]  /*f840*/  IMAD R21, R16, 0x4, R13 ;  /* 0x0000000410157824 */ /* 0x000fe200078e020d */
[----:B------:R-:W-:Y:S01]  /*f850*/  LEA.HI.X.SX32 R9, R3, R0, 0x1, P6 ;  /* 0x0000000003097211 */ /* 0x000fe200030f0eff */
[----:B------:R0:W-:Y:S01]  /*f860*/  @P4 STG.E.U16 [R4.64], R10 ;  /* 0x0000000a04004986 */ /* 0x0001e2000c101506 */
[----:B------:R-:W-:Y:S01]  /*f870*/  ISETP.LT.AND P1, PT, R18, c[0x0][0x17c], !P0 ;  /* 0x00005f0012007a0c */ /* 0x000fe20004721270 */
[----:B------:R-:W-:Y:S02]  /*f880*/  IMAD R3, R16, 0x4, R21 ;  /* 0x0000000410037824 */ /* 0x000fe400078e0215 */
[----:B------:R1:W-:Y:S01]  /*f890*/  @P3 STG.E.U16 [R8.64], R11 ;  /* 0x0000000b08003986 */ /* 0x0003e2000c101506 */
[----:B0-----:R-:W-:-:S04]  /*f8a0*/  LEA R4, P6, R13, R2, 0x1 ;  /* 0x000000020d047211 */ /* 0x001fc800078c08ff */
[----:B------:R-:W-:Y:S01]  /*f8b0*/  LEA.HI.X.SX32 R5, R13, R0, 0x1, P6 ;  /* 0x000000000d057211 */ /* 0x000fe200030f0eff */
[----:B------:R-:W-:Y:S01]  /*f8c0*/  IMAD R13, R16, 0x4, R3 ;  /* 0x00000004100d7824 */ /* 0x000fe200078e0203 */
[----:B-1----:R-:W-:Y:S02]  /*f8d0*/  PRMT R9, R23, 0x7632, R9 ;  /* 0x0000763217097816 */ /* 0x002fe40000000009 */
[----:B------:R-:W-:Y:S02]  /*f8e0*/  LEA R6, P6, R21, R2, 0x1 ;  /* 0x0000000215067211 */ /* 0x000fe400078c08ff */
[----:B------:R-:W-:Y:S01]  /*f8f0*/  PRMT R10, R7, 0x7632, R10 ;  /* 0x00007632070a7816 */ /* 0x000fe2000000000a */
[----:B------:R0:W-:Y:S01]  /*f900*/  @P1 STG.E.U16 [R4.64], R9 ;  /* 0x0000000904001986 */ /* 0x0001e2000c101506 */
[----:B------:R-:W-:-:S05]  /*f910*/  LEA.HI.X.SX32 R7, R21, R0, 0x1, P6 ;  /* 0x0000000015077211 */ /* 0x000fca00030f0eff */
[----:B------:R1:W-:Y:S01]  /*f920*/  @P2 STG.E.U16 [R6.64], R10 ;  /* 0x0000000a06002986 */ /* 0x0003e2000c101506 */
[----:B0-----:R-:W-:-:S04]  /*f930*/  LEA R4, P1, R3, R2, 0x1 ;  /* 0x0000000203047211 */ /* 0x001fc800078208ff */
[----:B------:R-:W-:Y:S02]  /*f940*/  LEA.HI.X.SX32 R5, R3, R0, 0x1, P1 ;  /* 0x0000000003057211 */ /* 0x000fe400008f0eff */
[C---:B------:R-:W-:Y:S02]  /*f950*/  LEA R8, P2, R13.reuse, R2, 0x1 ;  /* 0x000000020d087211 */ /* 0x040fe400078408ff */
[----:B------:R-:W-:Y:S02]  /*f960*/  ISETP.LT.AND P4, PT, R28, c[0x0][0x17c], !P0 ;  /* 0x00005f001c007a0c */ /* 0x000fe40004781270 */
[----:B------:R-:W-:Y:S02]  /*f970*/  LEA.HI.X.SX32 R9, R13, R0, 0x1, P2 ;  /* 0x000000000d097211 */ /* 0x000fe400010f0eff */
[----:B------:R-:W-:Y:S02]  /*f980*/  PRMT R11, R11, 0x7632, R11 ;  /* 0x000076320b0b7816 */ /* 0x000fe4000000000b */
[----:B-1----:R-:W-:-:S02]  /*f990*/  PRMT R10, R20, 0x7632, R10 ;  /* 0x00007632140a7816 */ /* 0x002fc4000000000a */
[----:B------:R-:W-:Y:S02]  /*f9a0*/  PRMT R15, R15, 0x7632, R15 ;  /* 0x000076320f0f7816 */ /* 0x000fe4000000000f */
[----:B------:R-:W-:Y:S02]  /*f9b0*/  PRMT R14, R22, 0x7632, R14 ;  /* 0x00007632160e7816 */ /* 0x000fe4000000000e */
[----:B--2---:R-:W-:Y:S01]  /*f9c0*/  ISETP.LT.AND P3, PT, R17, c[0x0][0x17c], !P0 ;  /* 0x00005f0011007a0c */ /* 0x004fe20004761270 */
[----:B------:R-:W-:-:S04]  /*f9d0*/  IMAD R17, R16, 0x4, R13 ;  /* 0x0000000410117824 */ /* 0x000fc800078e020d */
[----:B------:R-:W-:-:S04]  /*f9e0*/  IMAD R23, R16, 0x4, R17 ;  /* 0x0000000410177824 */ /* 0x000fc800078e0211 */
[----:B------:R-:W-:Y:S01]  /*f9f0*/  IMAD R21, R16, 0x4, R23 ;  /* 0x0000000410157824 */ /* 0x000fe200078e0217 */
[----:B------:R-:W-:-:S03]  /*fa00*/  LEA R6, P1, R17, R2, 0x1 ;  /* 0x0000000211067211 */ /* 0x000fc600078208ff */
[----:B------:R-:W-:Y:S01]  /*fa10*/  IMAD R3, R16, 0x4, R21 ;  /* 0x0000000410037824 */ /* 0x000fe200078e0215 */
[----:B------:R-:W-:Y:S02]  /*fa20*/  LEA R16, P6, R23, R2, 0x1 ;  /* 0x0000000217107211 */ /* 0x000fe400078c08ff */
[----:B------:R-:W-:Y:S02]  /*fa30*/  LEA.HI.X.SX32 R7, R17, R0, 0x1, P1 ;  /* 0x0000000011077211 */ /* 0x000fe400008f0eff */
[----:B------:R-:W-:Y:S02]  /*fa40*/  LEA R12, P1, R3, R2, 0x1 ;  /* 0x00000002030c7211 */ /* 0x000fe400078208ff */
[----:B------:R-:W-:Y:S02]  /*fa50*/  LEA.HI.X.SX32 R17, R23, R0, 0x1, P6 ;  /* 0x0000000017117211 */ /* 0x000fe400030f0eff */
[----:B------:R-:W-:Y:S02]  /*fa60*/  LEA R2, P6, R21, R2, 0x1 ;  /* 0x0000000215027211 */ /* 0x000fe400078c08ff */
[----:B------:R-:W-:-:S02]  /*fa70*/  LEA.HI.X.SX32 R13, R3, R0, 0x1, P1 ;  /* 0x00000000030d7211 */ /* 0x000fc400008f0eff */
[----:B------:R-:W-:Y:S02]  /*fa80*/  LEA.HI.X.SX32 R3, R21, R0, 0x1, P6 ;  /* 0x0000000015037211 */ /* 0x000fe400030f0eff */
[----:B------:R-:W-:Y:S02]  /*fa90*/  PRMT R0, R24, 0x7632, R0 ;  /* 0x0000763218007816 */ /* 0x000fe40000000000 */
[----:B---3--:R-:W-:Y:S02]  /*faa0*/  ISETP.LT.AND P2, PT, R27, c[0x0][0x17c], !P0 ;  /* 0x00005f001b007a0c */ /* 0x008fe40004741270 */
[----:B----4-:R-:W-:Y:S02]  /*fab0*/  ISETP.LT.AND P1, PT, R26, c[0x0][0x17c], !P0 ;  /* 0x00005f001a007a0c */ /* 0x010fe40004721270 */
[----:B-----5:R-:W-:Y:S01]  /*fac0*/  ISETP.LT.AND P0, PT, R25, c[0x0][0x17c], !P0 ;  /* 0x00005f0019007a0c */ /* 0x020fe20004701270 */
[----:B------:R0:W-:Y:S04]  /*fad0*/  @P5 STG.E.U16 [R4.64], R0 ;  /* 0x0000000004005986 */ /* 0x0001e8000c101506 */
[----:B------:R0:W-:Y:S04]  /*fae0*/  @P4 STG.E.U16 [R8.64], R11 ;  /* 0x0000000b08004986 */ /* 0x0001e8000c101506 */
[----:B------:R0:W-:Y:S04]  /*faf0*/  @P3 STG.E.U16 [R6.64], R10 ;  /* 0x0000000a06003986 */ /* 0x0001e8000c101506 */
[----:B------:R0:W-:Y:S04]  /*fb00*/  @P2 STG.E.U16 [R16.64], R15 ;  /* 0x0000000f10002986 */ /* 0x0001e8000c101506 */
[----:B------:R0:W-:Y:S01]  /*fb10*/  @P1 STG.E.U16 [R2.64], R14 ;  /* 0x0000000e02001986 */ /* 0x0001e2000c101506 */
[----:B------:R-:W-:Y:S05]  /*fb20*/  @!P0 EXIT ;  /* 0x000000000000894d */ /* 0x000fea0003800000 */
[----:B0-----:R-:W-:-:S05]  /*fb30*/  PRMT R6, R19, 0x7632, R6 ;  /* 0x0000763213067816 */ /* 0x001fca0000000006 */
[----:B------:R-:W-:Y:S01]  /*fb40*/  STG.E.U16 [R12.64], R6 ;  /* 0x000000060c007986 */ /* 0x000fe2000c101506 */
[----:B------:R-:W-:Y:S05]  /*fb50*/  EXIT ;  /* 0x000000000000794d */ /* 0x000fea0003800000 */
.L_x_4:
[----:B------:R-:W-:-:S00]  /*fb60*/  BRA `(.L_x_4) ;  /* 0xfffffff000007947 */ /* 0x000fc0000383ffff */
[----:B------:R-:W-:-:S00]  /*fb70*/  NOP ;  /* 0x0000000000007918 */ /* 0x000fc00000000000 */
        /* <DEDUP_REMOVED lines=8> */
.L_x_5:


//--------------------- .nv.shared.matmul_kernel  --------------------------
	.section	.nv.shared.matmul_kernel,"aw",@nobits
	.sectionflags	@""
	.align	16
